def attn_fwd(
    Q,
    K,
    V,
    Out,
    Lse,
    sm_scale,
    stride_qz,
    stride_qh,
    stride_qm,
    stride_qk,
    stride_kz,
    stride_kh,
    stride_kn,
    stride_kk,
    stride_vz,
    stride_vh,
    stride_vn,
    stride_vk,
    stride_oz,
    stride_oh,
    stride_om,
    stride_ok,
    seqlen_q,
    seqlen_k,
    BLOCK_M: tl.constexpr,
    BLOCK_N: tl.constexpr,
    HEAD_DIM: tl.constexpr,
    CAUSAL: tl.constexpr,
):
    start_m = tl.program_id(0)
    off_hz = tl.program_id(1)
    q_off = off_hz * stride_qh
    k_off = off_hz * stride_kh
    v_off = off_hz * stride_vh
    offs_m = start_m * BLOCK_M + tl.arange(0, BLOCK_M)
    offs_d = tl.arange(0, HEAD_DIM)
    offs_n = tl.arange(0, BLOCK_N)
    q_ptrs = Q + q_off + offs_m[:, None] * stride_qm + offs_d[None, :] * stride_qk
    k_ptrs = K + k_off + offs_d[:, None] * stride_kk + offs_n[None, :] * stride_kn
    v_ptrs = V + v_off + offs_n[:, None] * stride_vn + offs_d[None, :] * stride_vk
    m_i = tl.full([BLOCK_M], float("-inf"), dtype=tl.float32)
    l_i = tl.zeros([BLOCK_M], dtype=tl.float32) + 1.0
    acc = tl.zeros([BLOCK_M, HEAD_DIM], dtype=tl.float32)
    q = tl.load(q_ptrs)
    acc, l_i, m_i = _attn_fwd_inner(
        acc,
        l_i,
        m_i,
        q,
        k_ptrs,
        v_ptrs,
        sm_scale,
        stride_kn,
        stride_vn,
        start_m,
        seqlen_k,
        BLOCK_M,
        BLOCK_N,
        HEAD_DIM,
        CAUSAL,
    )
    acc = acc / l_i[:, None]
    lse = m_i + tl.math.log2(l_i) / 1.4426950408889634
    o_ptrs = (
        Out
        + off_hz * stride_oh
        + offs_m[:, None] * stride_om
        + offs_d[None, :] * stride_ok
    )
    tl.store(o_ptrs, acc.to(Out.dtype.element_ty))
    tl.store(Lse + off_hz * seqlen_q + offs_m, lse)

# config = {"BLOCK_M": 256, "BLOCK_N": 128, "HEAD_DIM": 512, "arch": "sm_100", "causal": true, "dtype": "bf16", "num_stages": 4, "num_warps": 16}
# arch = sm_100


// ===== COMPILED SASS (sm_100a) =====

	.target	sm_100a

	.elftype	@"ET_EXEC"


//--------------------- .note.nv.tkinfo           --------------------------
	.section	.note.nv.tkinfo,"",@"SHT_NOTE"
	.sectionflags	@"SHF_NOTE_NV_TKINFO"
	.tkinfo
        /*0018*/ 	.word	0x00000081
        /*0030*/ 	.string	""
        /*0030*/ 	.string	"ptxas-blackwell"
        /*0030*/ 	.string	"Cuda compilation tools, release 12.9, V12.9.86"
        /*0030*/ 	.string	"Build cuda_12.9.r12.9/compiler.36037853_0"
        /*0030*/ 	.string	"-v  -suppress-debug-info  -lineinfo  -arch sm_100a "



//--------------------- .note.nv.cuver            --------------------------
	.section	.note.nv.cuver,"",@"SHT_NOTE"
	.sectionflags	@"SHF_NOTE_NV_CUVER"
        /*0018*/ 	.short	0x0001
        /*001a*/ 	.short	0x0064
        /*001c*/ 	.short	0x0001
        /*001e*/ 	.short	0x0000
        /*0020*/ 	.short	0x0001
        /*0022*/ 	.short	0x0000


//--------------------- .nv.info                  --------------------------
	.section	.nv.info,"",@"SHT_CUDA_INFO"
	.align	4


	//----- nvinfo : EIATTR_REGCOUNT
	.align		4
        /*0000*/ 	.byte	0x04, 0x2f
        /*0002*/ 	.short	(.L_2 - .L_1)
	.align		4
.L_1:
        /*0004*/ 	.word	index@(attn_fwd)
        /*0008*/ 	.word	0x00000020


	//----- nvinfo : EIATTR_FRAME_SIZE
	.align		4
.L_2:
        /*000c*/ 	.byte	0x04, 0x11
        /*000e*/ 	.short	(.L_4 - .L_3)
	.align		4
.L_3:
        /*0010*/ 	.word	index@(attn_fwd)
        /*0014*/ 	.word	0x00003c58


	//----- nvinfo : EIATTR_MIN_STACK_SIZE
	.align		4
.L_4:
        /*0018*/ 	.byte	0x04, 0x12
        /*001a*/ 	.short	(.L_6 - .L_5)
	.align		4
.L_5:
        /*001c*/ 	.word	index@(attn_fwd)
        /*0020*/ 	.word	0x00003c58
.L_6:


//--------------------- .nv.info.attn_fwd         --------------------------
	.section	.nv.info.attn_fwd,"",@"SHT_CUDA_INFO"
	.sectionflags	@""
	.align	4


	//----- nvinfo : EIATTR_CUDA_API_VERSION
	.align		4
        /*0000*/ 	.byte	0x04, 0x37
        /*0002*/ 	.short	(.L_8 - .L_7)
.L_7:
        /*0004*/ 	.word	0x00000081


	//----- nvinfo : EIATTR_KPARAM_INFO
	.align		4
.L_8:
        /*0008*/ 	.byte	0x04, 0x17
        /*000a*/ 	.short	(.L_10 - .L_9)
.L_9:
        /*000c*/ 	.word	0x00000000
        /*0010*/ 	.short	0x0019
        /*0012*/ 	.short	0x0080
        /*0014*/ 	.byte	0x00, 0xf4, 0x21, 0x00


	//----- nvinfo : EIATTR_KPARAM_INFO
	.align		4
.L_10:
        /*0018*/ 	.byte	0x04, 0x17
        /*001a*/ 	.short	(.L_12 - .L_11)
.L_11:
        /*001c*/ 	.word	0x00000000
        /*0020*/ 	.short	0x0018
        /*0022*/ 	.short	0x0078
        /*0024*/ 	.byte	0x00, 0xf4, 0x21, 0x00


	//----- nvinfo : EIATTR_KPARAM_INFO
	.align		4
.L_12:
        /*0028*/ 	.byte	0x04, 0x17
        /*002a*/ 	.short	(.L_14 - .L_13)
.L_13:
        /*002c*/ 	.word	0x00000000
        /*0030*/ 	.short	0x0017
        /*0032*/ 	.short	0x0070
        /*0034*/ 	.byte	0x00, 0xf0, 0x11, 0x00


	//----- nvinfo : EIATTR_KPARAM_INFO
	.align		4
.L_14:
        /*0038*/ 	.byte	0x04, 0x17
        /*003a*/ 	.short	(.L_16 - .L_15)
.L_15:
        /*003c*/ 	.word	0x00000000
        /*0040*/ 	.short	0x0016
        /*0042*/ 	.short	0x006c
        /*0044*/ 	.byte	0x00, 0xf0, 0x11, 0x00


	//----- nvinfo : EIATTR_KPARAM_INFO
	.align		4
.L_16:
        /*0048*/ 	.byte	0x04, 0x17
        /*004a*/ 	.short	(.L_18 - .L_17)
.L_17:
        /*004c*/ 	.word	0x00000000
        /*0050*/ 	.short	0x0015
        /*0052*/ 	.short	0x0068
        /*0054*/ 	.byte	0x00, 0xf0, 0x11, 0x00


	//----- nvinfo : EIATTR_KPARAM_INFO
	.align		4
.L_18:
        /*0058*/ 	.byte	0x04, 0x17
        /*005a*/ 	.short	(.L_20 - .L_19)
.L_19:
        /*005c*/ 	.word	0x00000000
        /*0060*/ 	.short	0x0014
        /*0062*/ 	.short	0x0064
        /*0064*/ 	.byte	0x00, 0xf0, 0x11, 0x00


	//----- nvinfo : EIATTR_KPARAM_INFO
	.align		4
.L_20:
        /*0068*/ 	.byte	0x04, 0x17
        /*006a*/ 	.short	(.L_22 - .L_21)
.L_21:
        /*006c*/ 	.word	0x00000000
        /*0070*/ 	.short	0x0013
        /*0072*/ 	.short	0x0060
        /*0074*/ 	.byte	0x00, 0xf0, 0x11, 0x00


	//----- nvinfo : EIATTR_KPARAM_INFO
	.align		4
.L_22:
        /*0078*/ 	.byte	0x04, 0x17
        /*007a*/ 	.short	(.L_24 - .L_23)
.L_23:
        /*007c*/ 	.word	0x00000000
        /*0080*/ 	.short	0x0012
        /*0082*/ 	.short	0x005c
        /*0084*/ 	.byte	0x00, 0xf0, 0x11, 0x00


	//----- nvinfo : EIATTR_KPARAM_INFO
	.align		4
.L_24:
        /*0088*/ 	.byte	0x04, 0x17
        /*008a*/ 	.short	(.L_26 - .L_25)
.L_25:
        /*008c*/ 	.word	0x00000000
        /*0090*/ 	.short	0x0011
        /*0092*/ 	.short	0x0058
        /*0094*/ 	.byte	0x00, 0xf0, 0x11, 0x00


	//----- nvinfo : EIATTR_KPARAM_INFO
	.align		4
.L_26:
        /*0098*/ 	.byte	0x04, 0x17
        /*009a*/ 	.short	(.L_28 - .L_27)
.L_27:
        /*009c*/ 	.word	0x00000000
        /*00a0*/ 	.short	0x0010
        /*00a2*/ 	.short	0x0054
        /*00a4*/ 	.byte	0x00, 0xf0, 0x11, 0x00


	//----- nvinfo : EIATTR_KPARAM_INFO
	.align		4
.L_28:
        /*00a8*/ 	.byte	0x04, 0x17
        /*00aa*/ 	.short	(.L_30 - .L_29)
.L_29:
        /*00ac*/ 	.word	0x00000000
        /*00b0*/ 	.short	0x000f
        /*00b2*/ 	.short	0x0050
        /*00b4*/ 	.byte	0x00, 0xf0, 0x11, 0x00


	//----- nvinfo : EIATTR_KPARAM_INFO
	.align		4
.L_30:
        /*00b8*/ 	.byte	0x04, 0x17
        /*00ba*/ 	.short	(.L_32 - .L_31)
.L_31:
        /*00bc*/ 	.word	0x00000000
        /*00c0*/ 	.short	0x000e
        /*00c2*/ 	.short	0x004c
        /*00c4*/ 	.byte	0x00, 0xf0, 0x11, 0x00


	//----- nvinfo : EIATTR_KPARAM_INFO
	.align		4
.L_32:
        /*00c8*/ 	.byte	0x04, 0x17
        /*00ca*/ 	.short	(.L_34 - .L_33)
.L_33:
        /*00cc*/ 	.word	0x00000000
        /*00d0*/ 	.short	0x000d
        /*00d2*/ 	.short	0x0048
        /*00d4*/ 	.byte	0x00, 0xf0, 0x11, 0x00


	//----- nvinfo : EIATTR_KPARAM_INFO
	.align		4
.L_34:
        /*00d8*/ 	.byte	0x04, 0x17
        /*00da*/ 	.short	(.L_36 - .L_35)
.L_35:
        /*00dc*/ 	.word	0x00000000
        /*00e0*/ 	.short	0x000c
        /*00e2*/ 	.short	0x0044
        /*00e4*/ 	.byte	0x00, 0xf0, 0x11, 0x00


	//----- nvinfo : EIATTR_KPARAM_INFO
	.align		4
.L_36:
        /*00e8*/ 	.byte	0x04, 0x17
        /*00ea*/ 	.short	(.L_38 - .L_37)
.L_37:
        /*00ec*/ 	.word	0x00000000
        /*00f0*/ 	.short	0x000b
        /*00f2*/ 	.short	0x0040
        /*00f4*/ 	.byte	0x00, 0xf0, 0x11, 0x00


	//----- nvinfo : EIATTR_KPARAM_INFO
	.align		4
.L_38:
        /*00f8*/ 	.byte	0x04, 0x17
        /*00fa*/ 	.short	(.L_40 - .L_39)
.L_39:
        /*00fc*/ 	.word	0x00000000
        /*0100*/ 	.short	0x000a
        /*0102*/ 	.short	0x003c
        /*0104*/ 	.byte	0x00, 0xf0, 0x11, 0x00


	//----- nvinfo : EIATTR_KPARAM_INFO
	.align		4
.L_40:
        /*0108*/ 	.byte	0x04, 0x17
        /*010a*/ 	.short	(.L_42 - .L_41)
.L_41:
        /*010c*/ 	.word	0x00000000
        /*0110*/ 	.short	0x0009
        /*0112*/ 	.short	0x0038
        /*0114*/ 	.byte	0x00, 0xf0, 0x11, 0x00


	//----- nvinfo : EIATTR_KPARAM_INFO
	.align		4
.L_42:
        /*0118*/ 	.byte	0x04, 0x17
        /*011a*/ 	.short	(.L_44 - .L_43)
.L_43:
        /*011c*/ 	.word	0x00000000
        /*0120*/ 	.short	0x0008
        /*0122*/ 	.short	0x0034
        /*0124*/ 	.byte	0x00, 0xf0, 0x11, 0x00


	//----- nvinfo : EIATTR_KPARAM_INFO
	.align		4
.L_44:
        /*0128*/ 	.byte	0x04, 0x17
        /*012a*/ 	.short	(.L_46 - .L_45)
.L_45:
        /*012c*/ 	.word	0x00000000
        /*0130*/ 	.short	0x0007
        /*0132*/ 	.short	0x0030
        /*0134*/ 	.byte	0x00, 0xf0, 0x11, 0x00


	//----- nvinfo : EIATTR_KPARAM_INFO
	.align		4
.L_46:
        /*0138*/ 	.byte	0x04, 0x17
        /*013a*/ 	.short	(.L_48 - .L_47)
.L_47:
        /*013c*/ 	.word	0x00000000
        /*0140*/ 	.short	0x0006
        /*0142*/ 	.short	0x002c
        /*0144*/ 	.byte	0x00, 0xf0, 0x11, 0x00


	//----- nvinfo : EIATTR_KPARAM_INFO
	.align		4
.L_48:
        /*0148*/ 	.byte	0x04, 0x17
        /*014a*/ 	.short	(.L_50 - .L_49)
.L_49:
        /*014c*/ 	.word	0x00000000
        /*0150*/ 	.short	0x0005
        /*0152*/ 	.short	0x0028
        /*0154*/ 	.byte	0x00, 0xf0, 0x11, 0x00


	//----- nvinfo : EIATTR_KPARAM_INFO
	.align		4
.L_50:
        /*0158*/ 	.byte	0x04, 0x17
        /*015a*/ 	.short	(.L_52 - .L_51)
.L_51:
        /*015c*/ 	.word	0x00000000
        /*0160*/ 	.short	0x0004
        /*0162*/ 	.short	0x0020
        /*0164*/ 	.byte	0x00, 0xf4, 0x21, 0x00


	//----- nvinfo : EIATTR_KPARAM_INFO
	.align		4
.L_52:
        /*0168*/ 	.byte	0x04, 0x17
        /*016a*/ 	.short	(.L_54 - .L_53)
.L_53:
        /*016c*/ 	.word	0x00000000
        /*0170*/ 	.short	0x0003
        /*0172*/ 	.short	0x0018
        /*0174*/ 	.byte	0x00, 0xf4, 0x21, 0x00


	//----- nvinfo : EIATTR_KPARAM_INFO
	.align		4
.L_54:
        /*0178*/ 	.byte	0x04, 0x17
        /*017a*/ 	.short	(.L_56 - .L_55)
.L_55:
        /*017c*/ 	.word	0x00000000
        /*0180*/ 	.short	0x0002
        /*0182*/ 	.short	0x0010
        /*0184*/ 	.byte	0x00, 0xf4, 0x21, 0x00


	//----- nvinfo : EIATTR_KPARAM_INFO
	.align		4
.L_56:
        /*0188*/ 	.byte	0x04, 0x17
        /*018a*/ 	.short	(.L_58 - .L_57)
.L_57:
        /*018c*/ 	.word	0x00000000
        /*0190*/ 	.short	0x0001
        /*0192*/ 	.short	0x0008
        /*0194*/ 	.byte	0x00, 0xf4, 0x21, 0x00


	//----- nvinfo : EIATTR_KPARAM_INFO
	.align		4
.L_58:
        /*0198*/ 	.byte	0x04, 0x17
        /*019a*/ 	.short	(.L_60 - .L_59)
.L_59:
        /*019c*/ 	.word	0x00000000
        /*01a0*/ 	.short	0x0000
        /*01a2*/ 	.short	0x0000
        /*01a4*/ 	.byte	0x00, 0xf4, 0x21, 0x00


	//----- nvinfo : EIATTR_SPARSE_MMA_MASK
	.align		4
.L_60:
        /*01a8*/ 	.byte	0x03, 0x50
        /*01aa*/ 	.short	0x0000


	//----- nvinfo : EIATTR_MAXREG_COUNT
	.align		4
        /*01ac*/ 	.byte	0x03, 0x1b
        /*01ae*/ 	.short	0x0080


	//----- nvinfo : EIATTR_NUM_BARRIERS
	.align		4
        /*01b0*/ 	.byte	0x02, 0x4c
        /*01b2*/ 	.byte	0x01
	.zero		1


	//----- nvinfo : EIATTR_ANNOTATIONS
	.align		4
        /*01b4*/ 	.byte	0x04, 0x55
        /*01b6*/ 	.short	(.L_62 - .L_61)


	//   ....[0]....
.L_61:
        /*01b8*/ 	.word	0x00000001
        /*01bc*/ 	.byte	0xb0, 0x01, 0x00, 0x00, 0x01, 0x00, 0x00, 0x00, 0xc0, 0x02, 0x00, 0x00, 0x01, 0x00, 0x00, 0x00
        /* <DEDUP_REMOVED lines=192> */
        /*0dcc*/ 	.byte	0x30, 0x45, 0x00, 0x00, 0x01, 0x00, 0x00, 0x00, 0x50, 0x45, 0x00, 0x00


	//----- nvinfo : EIATTR_COOP_GROUP_MASK_REGIDS
	.align		4
.L_62:
        /*0dd8*/ 	.byte	0x04, 0x29
        /*0dda*/ 	.short	(.L_64 - .L_63)


	//   ....[0]....
.L_63:
        /*0ddc*/ 	.word	0xffffffff


	//   ....[1]....
        /*0de0*/ 	.word	0xffffffff


	//   ....[2]....
        /*0de4*/ 	.word	0xffffffff


	//   ....[3]....
        /*0de8*/ 	.word	0xffffffff


	//   ....[4]....
        /*0dec*/ 	.word	0xffffffff


	//   ....[5]....
        /*0df0*/ 	.word	0xffffffff


	//   ....[6]....
        /*0df4*/ 	.word	0xffffffff


	//   ....[7]....
        /*0df8*/ 	.word	0xffffffff


	//   ....[8]....
        /*0dfc*/ 	.word	0xffffffff


	//   ....[9]....
        /*0e00*/ 	.word	0xffffffff


	//   ....[10]....
        /*0e04*/ 	.word	0xffffffff


	//   ....[11]....
        /*0e08*/ 	.word	0xffffffff


	//   ....[12]....
        /*0e0c*/ 	.word	0xffffffff


	//   ....[13]....
        /*0e10*/ 	.word	0xffffffff


	//   ....[14]....
        /*0e14*/ 	.word	0xffffffff


	//   ....[15]....
        /*0e18*/ 	.word	0xffffffff


	//   ....[16]....
        /*0e1c*/ 	.word	0xffffffff


	//   ....[17]....
        /*0e20*/ 	.word	0xffffffff


	//   ....[18]....
        /*0e24*/ 	.word	0xffffffff


	//   ....[19]....
        /*0e28*/ 	.word	0xffffffff


	//   ....[20]....
        /*0e2c*/ 	.word	0xffffffff


	//   ....[21]....
        /*0e30*/ 	.word	0xffffffff


	//   ....[22]....
        /*0e34*/ 	.word	0xffffffff


	//   ....[23]....
        /*0e38*/ 	.word	0xffffffff


	//   ....[24]....
        /*0e3c*/ 	.word	0xffffffff


	//   ....[25]....
        /*0e40*/ 	.word	0xffffffff


	//   ....[26]....
        /*0e44*/ 	.word	0xffffffff


	//   ....[27]....
        /*0e48*/ 	.word	0xffffffff


	//   ....[28]....
        /*0e4c*/ 	.word	0xffffffff


	//   ....[29]....
        /*0e50*/ 	.word	0xffffffff


	//   ....[30]....
        /*0e54*/ 	.word	0xffffffff


	//   ....[31]....
        /*0e58*/ 	.word	0xffffffff


	//   ....[32]....
        /*0e5c*/ 	.word	0xffffffff


	//   ....[33]....
        /*0e60*/ 	.word	0xffffffff


	//   ....[34]....
        /*0e64*/ 	.word	0xffffffff


	//   ....[35]....
        /*0e68*/ 	.word	0xffffffff


	//   ....[36]....
        /*0e6c*/ 	.word	0xffffffff


	//   ....[37]....
        /*0e70*/ 	.word	0xffffffff


	//   ....[38]....
        /*0e74*/ 	.word	0xffffffff


	//   ....[39]....
        /*0e78*/ 	.word	0xffffffff


	//   ....[40]....
        /*0e7c*/ 	.word	0xffffffff


	//   ....[41]....
        /*0e80*/ 	.word	0xffffffff


	//   ....[42]....
        /*0e84*/ 	.word	0xffffffff


	//   ....[43]....
        /*0e88*/ 	.word	0xffffffff


	//   ....[44]....
        /*0e8c*/ 	.word	0xffffffff


	//   ....[45]....
        /*0e90*/ 	.word	0xffffffff


	//   ....[46]....
        /*0e94*/ 	.word	0xffffffff


	//   ....[47]....
        /*0e98*/ 	.word	0xffffffff


	//   ....[48]....
        /*0e9c*/ 	.word	0xffffffff


	//   ....[49]....
        /*0ea0*/ 	.word	0xffffffff


	//   ....[50]....
        /*0ea4*/ 	.word	0xffffffff


	//   ....[51]....
        /*0ea8*/ 	.word	0xffffffff


	//   ....[52]....
        /*0eac*/ 	.word	0xffffffff


	//   ....[53]....
        /*0eb0*/ 	.word	0xffffffff


	//   ....[54]....
        /*0eb4*/ 	.word	0xffffffff


	//   ....[55]....
        /*0eb8*/ 	.word	0xffffffff


	//   ....[56]....
        /*0ebc*/ 	.word	0xffffffff


	//   ....[57]....
        /*0ec0*/ 	.word	0xffffffff


	//   ....[58]....
        /*0ec4*/ 	.word	0xffffffff


	//   ....[59]....
        /*0ec8*/ 	.word	0xffffffff


	//   ....[60]....
        /*0ecc*/ 	.word	0xffffffff


	//   ....[61]....
        /*0ed0*/ 	.word	0xffffffff


	//   ....[62]....
        /*0ed4*/ 	.word	0xffffffff


	//   ....[63]....
        /*0ed8*/ 	.word	0xffffffff


	//   ....[64]....
        /*0edc*/ 	.word	0xffffffff


	//   ....[65]....
        /*0ee0*/ 	.word	0xffffffff


	//   ....[66]....
        /*0ee4*/ 	.word	0xffffffff


	//   ....[67]....
        /*0ee8*/ 	.word	0xffffffff


	//   ....[68]....
        /*0eec*/ 	.word	0xffffffff


	//   ....[69]....
        /*0ef0*/ 	.word	0xffffffff


	//   ....[70]....
        /*0ef4*/ 	.word	0xffffffff


	//   ....[71]....
        /*0ef8*/ 	.word	0xffffffff


	//   ....[72]....
        /*0efc*/ 	.word	0xffffffff


	//   ....[73]....
        /*0f00*/ 	.word	0xffffffff


	//   ....[74]....
        /*0f04*/ 	.word	0xffffffff


	//   ....[75]....
        /*0f08*/ 	.word	0xffffffff


	//   ....[76]....
        /*0f0c*/ 	.word	0xffffffff


	//   ....[77]....
        /*0f10*/ 	.word	0xffffffff


	//   ....[78]....
        /*0f14*/ 	.word	0xffffffff


	//   ....[79]....
        /*0f18*/ 	.word	0xffffffff


	//   ....[80]....
        /*0f1c*/ 	.word	0xffffffff


	//   ....[81]....
        /*0f20*/ 	.word	0xffffffff


	//   ....[82]....
        /*0f24*/ 	.word	0xffffffff


	//   ....[83]....
        /*0f28*/ 	.word	0xffffffff


	//   ....[84]....
        /*0f2c*/ 	.word	0xffffffff


	//   ....[85]....
        /*0f30*/ 	.word	0xffffffff


	//   ....[86]....
        /*0f34*/ 	.word	0xffffffff


	//   ....[87]....
        /*0f38*/ 	.word	0xffffffff


	//   ....[88]....
        /*0f3c*/ 	.word	0xffffffff


	//   ....[89]....
        /*0f40*/ 	.word	0xffffffff


	//   ....[90]....
        /*0f44*/ 	.word	0xffffffff


	//   ....[91]....
        /*0f48*/ 	.word	0xffffffff


	//   ....[92]....
        /*0f4c*/ 	.word	0xffffffff


	//   ....[93]....
        /*0f50*/ 	.word	0xffffffff


	//   ....[94]....
        /*0f54*/ 	.word	0xffffffff


	//   ....[95]....
        /*0f58*/ 	.word	0xffffffff


	//   ....[96]....
        /*0f5c*/ 	.word	0xffffffff


	//   ....[97]....
        /*0f60*/ 	.word	0xffffffff


	//   ....[98]....
        /*0f64*/ 	.word	0xffffffff


	//   ....[99]....
        /*0f68*/ 	.word	0xffffffff


	//   ....[100]....
        /*0f6c*/ 	.word	0xffffffff


	//   ....[101]....
        /*0f70*/ 	.word	0xffffffff


	//   ....[102]....
        /*0f74*/ 	.word	0xffffffff


	//   ....[103]....
        /*0f78*/ 	.word	0xffffffff


	//   ....[104]....
        /*0f7c*/ 	.word	0xffffffff


	//   ....[105]....
        /*0f80*/ 	.word	0xffffffff


	//   ....[106]....
        /*0f84*/ 	.word	0xffffffff


	//   ....[107]....
        /*0f88*/ 	.word	0xffffffff


	//   ....[108]....
        /*0f8c*/ 	.word	0xffffffff


	//   ....[109]....
        /*0f90*/ 	.word	0xffffffff


	//   ....[110]....
        /*0f94*/ 	.word	0xffffffff


	//   ....[111]....
        /*0f98*/ 	.word	0xffffffff


	//   ....[112]....
        /*0f9c*/ 	.word	0xffffffff


	//   ....[113]....
        /*0fa0*/ 	.word	0xffffffff


	//   ....[114]....
        /*0fa4*/ 	.word	0xffffffff


	//   ....[115]....
        /*0fa8*/ 	.word	0xffffffff


	//   ....[116]....
        /*0fac*/ 	.word	0xffffffff


	//   ....[117]....
        /*0fb0*/ 	.word	0xffffffff


	//   ....[118]....
        /*0fb4*/ 	.word	0xffffffff


	//   ....[119]....
        /*0fb8*/ 	.word	0xffffffff


	//   ....[120]....
        /*0fbc*/ 	.word	0xffffffff


	//   ....[121]....
        /*0fc0*/ 	.word	0xffffffff


	//   ....[122]....
        /*0fc4*/ 	.word	0xffffffff


	//   ....[123]....
        /*0fc8*/ 	.word	0xffffffff


	//   ....[124]....
        /*0fcc*/ 	.word	0xffffffff


	//   ....[125]....
        /*0fd0*/ 	.word	0xffffffff


	//   ....[126]....
        /*0fd4*/ 	.word	0xffffffff


	//   ....[127]....
        /*0fd8*/ 	.word	0xffffffff


	//   ....[128]....
        /*0fdc*/ 	.word	0xffffffff


	//   ....[129]....
        /*0fe0*/ 	.word	0xffffffff


	//   ....[130]....
        /*0fe4*/ 	.word	0xffffffff


	//   ....[131]....
        /*0fe8*/ 	.word	0xffffffff


	//   ....[132]....
        /*0fec*/ 	.word	0xffffffff


	//   ....[133]....
        /*0ff0*/ 	.word	0xffffffff


	//   ....[134]....
        /*0ff4*/ 	.word	0xffffffff


	//   ....[135]....
        /*0ff8*/ 	.word	0xffffffff


	//   ....[136]....
        /*0ffc*/ 	.word	0xffffffff


	//   ....[137]....
        /*1000*/ 	.word	0xffffffff


	//   ....[138]....
        /*1004*/ 	.word	0xffffffff


	//   ....[139]....
        /*1008*/ 	.word	0xffffffff


	//   ....[140]....
        /*100c*/ 	.word	0xffffffff


	//   ....[141]....
        /*1010*/ 	.word	0xffffffff


	//   ....[142]....
        /*1014*/ 	.word	0xffffffff


	//   ....[143]....
        /*1018*/ 	.word	0xffffffff


	//   ....[144]....
        /*101c*/ 	.word	0xffffffff


	//   ....[145]....
        /*1020*/ 	.word	0xffffffff


	//   ....[146]....
        /*1024*/ 	.word	0xffffffff


	//   ....[147]....
        /*1028*/ 	.word	0xffffffff


	//   ....[148]....
        /*102c*/ 	.word	0xffffffff


	//   ....[149]....
        /*1030*/ 	.word	0xffffffff


	//   ....[150]....
        /*1034*/ 	.word	0xffffffff


	//   ....[151]....
        /*1038*/ 	.word	0xffffffff


	//   ....[152]....
        /*103c*/ 	.word	0xffffffff


	//   ....[153]....
        /*1040*/ 	.word	0xffffffff


	//   ....[154]....
        /*1044*/ 	.word	0xffffffff


	//   ....[155]....
        /*1048*/ 	.word	0xffffffff


	//   ....[156]....
        /*104c*/ 	.word	0xffffffff


	//   ....[157]....
        /*1050*/ 	.word	0xffffffff


	//   ....[158]....
        /*1054*/ 	.word	0xffffffff


	//   ....[159]....
        /*1058*/ 	.word	0xffffffff


	//   ....[160]....
        /*105c*/ 	.word	0xffffffff


	//   ....[161]....
        /*1060*/ 	.word	0xffffffff


	//   ....[162]....
        /*1064*/ 	.word	0xffffffff


	//   ....[163]....
        /*1068*/ 	.word	0xffffffff


	//   ....[164]....
        /*106c*/ 	.word	0xffffffff


	//   ....[165]....
        /*1070*/ 	.word	0xffffffff


	//   ....[166]....
        /*1074*/ 	.word	0xffffffff


	//   ....[167]....
        /*1078*/ 	.word	0xffffffff


	//   ....[168]....
        /*107c*/ 	.word	0xffffffff


	//   ....[169]....
        /*1080*/ 	.word	0xffffffff


	//   ....[170]....
        /*1084*/ 	.word	0xffffffff


	//   ....[171]....
        /*1088*/ 	.word	0xffffffff


	//   ....[172]....
        /*108c*/ 	.word	0xffffffff


	//   ....[173]....
        /*1090*/ 	.word	0xffffffff


	//   ....[174]....
        /*1094*/ 	.word	0xffffffff


	//   ....[175]....
        /*1098*/ 	.word	0xffffffff


	//   ....[176]....
        /*109c*/ 	.word	0xffffffff


	//   ....[177]....
        /*10a0*/ 	.word	0xffffffff


	//   ....[178]....
        /*10a4*/ 	.word	0xffffffff


	//   ....[179]....
        /*10a8*/ 	.word	0xffffffff


	//   ....[180]....
        /*10ac*/ 	.word	0xffffffff


	//   ....[181]....
        /*10b0*/ 	.word	0xffffffff


	//   ....[182]....
        /*10b4*/ 	.word	0xffffffff


	//   ....[183]....
        /*10b8*/ 	.word	0xffffffff


	//   ....[184]....
        /*10bc*/ 	.word	0xffffffff


	//   ....[185]....
        /*10c0*/ 	.word	0xffffffff


	//   ....[186]....
        /*10c4*/ 	.word	0xffffffff


	//   ....[187]....
        /*10c8*/ 	.word	0xffffffff


	//   ....[188]....
        /*10cc*/ 	.word	0xffffffff


	//   ....[189]....
        /*10d0*/ 	.word	0xffffffff


	//   ....[190]....
        /*10d4*/ 	.word	0xffffffff


	//   ....[191]....
        /*10d8*/ 	.word	0xffffffff


	//----- nvinfo : EIATTR_COOP_GROUP_INSTR_OFFSETS
	.align		4
.L_64:
        /*10dc*/ 	.byte	0x04, 0x28
        /*10de*/ 	.short	(.L_66 - .L_65)


	//   ....[0]....
.L_65:
        /*10e0*/ 	.word	0x000345b0


	//   ....[1]....
        /*10e4*/ 	.word	0x000345e0


	//   ....[2]....
        /*10e8*/ 	.word	0x00034620


	//   ....[3]....
        /*10ec*/ 	.word	0x00034650


	//   ....[4]....
        /*10f0*/ 	.word	0x00034690


	//   ....[5]....
        /*10f4*/ 	.word	0x000346d0


	//   ....[6]....
        /*10f8*/ 	.word	0x00034710


	//   ....[7]....
        /*10fc*/ 	.word	0x00034750


	//   ....[8]....
        /*1100*/ 	.word	0x00034970


	//   ....[9]....
        /*1104*/ 	.word	0x00034980


	//   ....[10]....
        /*1108*/ 	.word	0x00034990


	//   ....[11]....
        /*110c*/ 	.word	0x000349a0


	//   ....[12]....
        /*1110*/ 	.word	0x00034b30


	//   ....[13]....
        /*1114*/ 	.word	0x00034b50


	//   ....[14]....
        /*1118*/ 	.word	0x00034b60


	//   ....[15]....
        /*111c*/ 	.word	0x00034b70


	//   ....[16]....
        /*1120*/ 	.word	0x00034b80


	//   ....[17]....
        /*1124*/ 	.word	0x00034e40


	//   ....[18]....
        /*1128*/ 	.word	0x00034ec0


	//   ....[19]....
        /*112c*/ 	.word	0x00034f10


	//   ....[20]....
        /*1130*/ 	.word	0x00034f40


	//   ....[21]....
        /*1134*/ 	.word	0x00034f50


	//   ....[22]....
        /*1138*/ 	.word	0x00034fd0


	//   ....[23]....
        /*113c*/ 	.word	0x00034fe0


	//   ....[24]....
        /*1140*/ 	.word	0x000350b0


	//   ....[25]....
        /*1144*/ 	.word	0x000350c0


	//   ....[26]....
        /*1148*/ 	.word	0x000350d0


	//   ....[27]....
        /*114c*/ 	.word	0x000350f0


	//   ....[28]....
        /*1150*/ 	.word	0x00035100


	//   ....[29]....
        /*1154*/ 	.word	0x00035120


	//   ....[30]....
        /*1158*/ 	.word	0x00035230


	//   ....[31]....
        /*115c*/ 	.word	0x00035240


	//   ....[32]....
        /*1160*/ 	.word	0x00035250


	//   ....[33]....
        /*1164*/ 	.word	0x00035270


	//   ....[34]....
        /*1168*/ 	.word	0x00035280


	//   ....[35]....
        /*116c*/ 	.word	0x00035290


	//   ....[36]....
        /*1170*/ 	.word	0x000352b0


	//   ....[37]....
        /*1174*/ 	.word	0x00035350


	//   ....[38]....
        /*1178*/ 	.word	0x00035420


	//   ....[39]....
        /*117c*/ 	.word	0x00035540


	//   ....[40]....
        /*1180*/ 	.word	0x000355f0


	//   ....[41]....
        /*1184*/ 	.word	0x00035650


	//   ....[42]....
        /*1188*/ 	.word	0x00035660


	//   ....[43]....
        /*118c*/ 	.word	0x00035690


	//   ....[44]....
        /*1190*/ 	.word	0x000356b0


	//   ....[45]....
        /*1194*/ 	.word	0x000356d0


	//   ....[46]....
        /*1198*/ 	.word	0x00035710


	//   ....[47]....
        /*119c*/ 	.word	0x00035730


	//   ....[48]....
        /*11a0*/ 	.word	0x000357e0


	//   ....[49]....
        /*11a4*/ 	.word	0x000357f0


	//   ....[50]....
        /*11a8*/ 	.word	0x00035800


	//   ....[51]....
        /*11ac*/ 	.word	0x00035810


	//   ....[52]....
        /*11b0*/ 	.word	0x00035820


	//   ....[53]....
        /*11b4*/ 	.word	0x00035830


	//   ....[54]....
        /*11b8*/ 	.word	0x00035980


	//   ....[55]....
        /*11bc*/ 	.word	0x000359b0


	//   ....[56]....
        /*11c0*/ 	.word	0x000359c0


	//   ....[57]....
        /*11c4*/ 	.word	0x000359d0


	//   ....[58]....
        /*11c8*/ 	.word	0x000359e0


	//   ....[59]....
        /*11cc*/ 	.word	0x000359f0


	//   ....[60]....
        /*11d0*/ 	.word	0x00035a00


	//   ....[61]....
        /*11d4*/ 	.word	0x00035a40


	//   ....[62]....
        /*11d8*/ 	.word	0x00035a80


	//   ....[63]....
        /*11dc*/ 	.word	0x00035a90


	//   ....[64]....
        /*11e0*/ 	.word	0x000367f0


	//   ....[65]....
        /*11e4*/ 	.word	0x00036810


	//   ....[66]....
        /*11e8*/ 	.word	0x00036840


	//   ....[67]....
        /*11ec*/ 	.word	0x00036860


	//   ....[68]....
        /*11f0*/ 	.word	0x00036930


	//   ....[69]....
        /*11f4*/ 	.word	0x00036940


	//   ....[70]....
        /*11f8*/ 	.word	0x00036950


	//   ....[71]....
        /*11fc*/ 	.word	0x00036960


	//   ....[72]....
        /*1200*/ 	.word	0x00036970


	//   ....[73]....
        /*1204*/ 	.word	0x00036980


	//   ....[74]....
        /*1208*/ 	.word	0x00036990


	//   ....[75]....
        /*120c*/ 	.word	0x00036a10


	//   ....[76]....
        /*1210*/ 	.word	0x00036a20


	//   ....[77]....
        /*1214*/ 	.word	0x00036a30


	//   ....[78]....
        /*1218*/ 	.word	0x00036a40


	//   ....[79]....
        /*121c*/ 	.word	0x00036a50


	//   ....[80]....
        /*1220*/ 	.word	0x00036a60


	//   ....[81]....
        /*1224*/ 	.word	0x00036a70


	//   ....[82]....
        /*1228*/ 	.word	0x00036af0


	//   ....[83]....
        /*122c*/ 	.word	0x00036b00


	//   ....[84]....
        /*1230*/ 	.word	0x00036b10


	//   ....[85]....
        /*1234*/ 	.word	0x00036b20


	//   ....[86]....
        /*1238*/ 	.word	0x00036b30


	//   ....[87]....
        /*123c*/ 	.word	0x00036b40


	//   ....[88]....
        /*1240*/ 	.word	0x00036b50


	//   ....[89]....
        /*1244*/ 	.word	0x00036bd0


	//   ....[90]....
        /*1248*/ 	.word	0x00036be0


	//   ....[91]....
        /*124c*/ 	.word	0x00036bf0


	//   ....[92]....
        /*1250*/ 	.word	0x00036c00


	//   ....[93]....
        /*1254*/ 	.word	0x00036c10


	//   ....[94]....
        /*1258*/ 	.word	0x00036c20


	//   ....[95]....
        /*125c*/ 	.word	0x00036c30


	//   ....[96]....
        /*1260*/ 	.word	0x00038dc0


	//   ....[97]....
        /*1264*/ 	.word	0x00038e60


	//   ....[98]....
        /*1268*/ 	.word	0x00038e70


	//   ....[99]....
        /*126c*/ 	.word	0x00038e80


	//   ....[100]....
        /*1270*/ 	.word	0x00038e90


	//   ....[101]....
        /*1274*/ 	.word	0x00038fd0


	//   ....[102]....
        /*1278*/ 	.word	0x00038fe0


	//   ....[103]....
        /*127c*/ 	.word	0x00039020


	//   ....[104]....
        /*1280*/ 	.word	0x00039050


	//   ....[105]....
        /*1284*/ 	.word	0x00039060


	//   ....[106]....
        /*1288*/ 	.word	0x000393c0


	//   ....[107]....
        /*128c*/ 	.word	0x000393e0


	//   ....[108]....
        /*1290*/ 	.word	0x00039400


	//   ....[109]....
        /*1294*/ 	.word	0x00039410


	//   ....[110]....
        /*1298*/ 	.word	0x000394f0


	//   ....[111]....
        /*129c*/ 	.word	0x00039540


	//   ....[112]....
        /*12a0*/ 	.word	0x00039990


	//   ....[113]....
        /*12a4*/ 	.word	0x000399b0


	//   ....[114]....
        /*12a8*/ 	.word	0x000399f0


	//   ....[115]....
        /*12ac*/ 	.word	0x00039a00


	//   ....[116]....
        /*12b0*/ 	.word	0x00039a20


	//   ....[117]....
        /*12b4*/ 	.word	0x00039a60


	//   ....[118]....
        /*12b8*/ 	.word	0x00039a90


	//   ....[119]....
        /*12bc*/ 	.word	0x00039ad0


	//   ....[120]....
        /*12c0*/ 	.word	0x00039b00


	//   ....[121]....
        /*12c4*/ 	.word	0x00039b30


	//   ....[122]....
        /*12c8*/ 	.word	0x00039b60


	//   ....[123]....
        /*12cc*/ 	.word	0x00039b90


	//   ....[124]....
        /*12d0*/ 	.word	0x00039bc0


	//   ....[125]....
        /*12d4*/ 	.word	0x00039be0


	//   ....[126]....
        /*12d8*/ 	.word	0x00039bf0


	//   ....[127]....
        /*12dc*/ 	.word	0x00039c30


	//   ....[128]....
        /*12e0*/ 	.word	0x00039c70


	//   ....[129]....
        /*12e4*/ 	.word	0x00039c90


	//   ....[130]....
        /*12e8*/ 	.word	0x00039cb0


	//   ....[131]....
        /*12ec*/ 	.word	0x00039cd0


	//   ....[132]....
        /*12f0*/ 	.word	0x00039e10


	//   ....[133]....
        /*12f4*/ 	.word	0x00039e20


	//   ....[134]....
        /*12f8*/ 	.word	0x00039e30


	//   ....[135]....
        /*12fc*/ 	.word	0x00039e60


	//   ....[136]....
        /*1300*/ 	.word	0x0003a110


	//   ....[137]....
        /*1304*/ 	.word	0x0003a130


	//   ....[138]....
        /*1308*/ 	.word	0x0003a150


	//   ....[139]....
        /*130c*/ 	.word	0x0003a170


	//   ....[140]....
        /*1310*/ 	.word	0x0003a180


	//   ....[141]....
        /*1314*/ 	.word	0x0003a1b0


	//   ....[142]....
        /*1318*/ 	.word	0x0003a1d0


	//   ....[143]....
        /*131c*/ 	.word	0x0003a1e0


	//   ....[144]....
        /*1320*/ 	.word	0x0003a210


	//   ....[145]....
        /*1324*/ 	.word	0x0003a290


	//   ....[146]....
        /*1328*/ 	.word	0x0003a2d0


	//   ....[147]....
        /*132c*/ 	.word	0x0003a300


	//   ....[148]....
        /*1330*/ 	.word	0x0003a320


	//   ....[149]....
        /*1334*/ 	.word	0x0003a350


	//   ....[150]....
        /*1338*/ 	.word	0x0003a370


	//   ....[151]....
        /*133c*/ 	.word	0x0003a3a0


	//   ....[152]....
        /*1340*/ 	.word	0x0003a3c0


	//   ....[153]....
        /*1344*/ 	.word	0x0003a3e0


	//   ....[154]....
        /*1348*/ 	.word	0x0003a450


	//   ....[155]....
        /*134c*/ 	.word	0x0003a810


	//   ....[156]....
        /*1350*/ 	.word	0x0003a820


	//   ....[157]....
        /*1354*/ 	.word	0x0003a830


	//   ....[158]....
        /*1358*/ 	.word	0x0003a9f0


	//   ....[159]....
        /*135c*/ 	.word	0x0003aa00


	//   ....[160]....
        /*1360*/ 	.word	0x0003af30


	//   ....[161]....
        /*1364*/ 	.word	0x0003af50


	//   ....[162]....
        /*1368*/ 	.word	0x0003af70


	//   ....[163]....
        /*136c*/ 	.word	0x0003af90


	//   ....[164]....
        /*1370*/ 	.word	0x0003b030


	//   ....[165]....
        /*1374*/ 	.word	0x0003b040


	//   ....[166]....
        /*1378*/ 	.word	0x0003b050


	//   ....[167]....
        /*137c*/ 	.word	0x0003b060


	//   ....[168]....
        /*1380*/ 	.word	0x0003b070


	//   ....[169]....
        /*1384*/ 	.word	0x0003b080


	//   ....[170]....
        /*1388*/ 	.word	0x0003b090


	//   ....[171]....
        /*138c*/ 	.word	0x0003b0f0


	//   ....[172]....
        /*1390*/ 	.word	0x0003b100


	//   ....[173]....
        /*1394*/ 	.word	0x0003b130


	//   ....[174]....
        /*1398*/ 	.word	0x0003b140


	//   ....[175]....
        /*139c*/ 	.word	0x0003b150


	//   ....[176]....
        /*13a0*/ 	.word	0x0003b160


	//   ....[177]....
        /*13a4*/ 	.word	0x0003b170


	//   ....[178]....
        /*13a8*/ 	.word	0x0003b1b0


	//   ....[179]....
        /*13ac*/ 	.word	0x0003b1c0


	//   ....[180]....
        /*13b0*/ 	.word	0x0003b210


	//   ....[181]....
        /*13b4*/ 	.word	0x0003b220


	//   ....[182]....
        /*13b8*/ 	.word	0x0003b230


	//   ....[183]....
        /*13bc*/ 	.word	0x0003b240


	//   ....[184]....
        /*13c0*/ 	.word	0x0003b250


	//   ....[185]....
        /*13c4*/ 	.word	0x0003b280


	//   ....[186]....
        /*13c8*/ 	.word	0x0003b2a0


	//   ....[187]....
        /*13cc*/ 	.word	0x0003b2f0


	//   ....[188]....
        /*13d0*/ 	.word	0x0003b300


	//   ....[189]....
        /*13d4*/ 	.word	0x0003b310


	//   ....[190]....
        /*13d8*/ 	.word	0x0003b320


	//   ....[191]....
        /*13dc*/ 	.word	0x0003b330


	//----- nvinfo : EIATTR_VRC_CTA_INIT_COUNT
	.align		4
.L_66:
        /*13e0*/ 	.byte	0x02, 0x4a
	.zero		1
	.zero		1


	//----- nvinfo : EIATTR_EXIT_INSTR_OFFSETS
	.align		4
        /*13e4*/ 	.byte	0x04, 0x1c
        /*13e6*/ 	.short	(.L_68 - .L_67)


	//   ....[0]....
.L_67:
        /*13e8*/ 	.word	0x00073010


	//   ....[1]....
        /*13ec*/ 	.word	0x00073050


	//----- nvinfo : EIATTR_REQNTID
	.align		4
.L_68:
        /*13f0*/ 	.byte	0x04, 0x10
        /*13f2*/ 	.short	(.L_70 - .L_69)
.L_69:
        /*13f4*/ 	.word	0x00000200
        /*13f8*/ 	.word	0x00000001
        /*13fc*/ 	.word	0x00000001


	//----- nvinfo : EIATTR_CBANK_PARAM_SIZE
	.align		4
.L_70:
        /*1400*/ 	.byte	0x03, 0x19
        /*1402*/ 	.short	0x0088


	//----- nvinfo : EIATTR_PARAM_CBANK
	.align		4
        /*1404*/ 	.byte	0x04, 0x0a
        /*1406*/ 	.short	(.L_72 - .L_71)
	.align		4
.L_71:
        /*1408*/ 	.word	index@(.nv.constant0.attn_fwd)
        /*140c*/ 	.short	0x0380
        /*140e*/ 	.short	0x0088


	//----- nvinfo : EIATTR_SW_WAR
	.align		4
.L_72:
        /*1410*/ 	.byte	0x04, 0x36
        /*1412*/ 	.short	(.L_74 - .L_73)
.L_73:
        /*1414*/ 	.word	0x00000008
.L_74:


//--------------------- .nv.compat                --------------------------
	.section	.nv.compat,"",@"SHT_CUDA_COMPAT_INFO"
	.align	4
        /*0000*/ 	.byte	0x02, 0x02, 0x01, 0x00, 0x02, 0x05, 0x05, 0x00, 0x02, 0x03, 0x00, 0x00, 0x02, 0x06, 0x01, 0x00


//--------------------- .nv.callgraph             --------------------------
	.section	.nv.callgraph,"",@"SHT_CUDA_CALLGRAPH"
	.align	4
	.sectionentsize	8
	.align		4
        /*0000*/ 	.word	0x00000000
	.align		4
        /*0004*/ 	.word	0xffffffff
	.align		4
        /*0008*/ 	.word	0x00000000
	.align		4
        /*000c*/ 	.word	0xfffffffe
	.align		4
        /*0010*/ 	.word	0x00000000
	.align		4
        /*0014*/ 	.word	0xfffffffd
	.align		4
        /*0018*/ 	.word	0x00000000
	.align		4
        /*001c*/ 	.word	0xfffffffc


//--------------------- .nv.constant4             --------------------------
	.section	.nv.constant4,"a",@progbits
	.align	8
	.align		8
.nv.constant4:
        /*0000*/ 	.dword	_$_str


//--------------------- .text.attn_fwd            --------------------------
	.section	.text.attn_fwd,"ax",@progbits
	.align	128
        .global         attn_fwd
        .type           attn_fwd,@function
        .size           attn_fwd,(.L_x_3 - attn_fwd)
        .other          attn_fwd,@"STO_CUDA_ENTRY STV_DEFAULT"
attn_fwd:
.text.attn_fwd:
[----:B------:R-:W0:Y:S01]  /*0000*/  LDC R1, c[0x0][0x37c] ;  /* 0x0000df00ff017b82 */ /* 0x000e220000000800 */
[----:B------:R-:W1:Y:S07]  /*0010*/  S2R R14, SR_TID.X ;  /* 0x00000000000e7919 */ /* 0x000e6e0000002100 */
[----:B------:R-:W2:Y:S01]  /*0020*/  LDC R12, c[0x0][0x3b8] ;  /* 0x0000ee00ff0c7b82 */ /* 0x000ea20000000800 */
[----:B------:R-:W3:Y:S01]  /*0030*/  LDCU.64 UR4, c[0x0][0x3b0] ;  /* 0x00007600ff0477ac */ /* 0x000ee20008000a00 */
[----:B0-----:R-:W-:Y:S01]  /*0040*/  VIADD R1, R1, 0xffffc3a8 ;  /* 0xffffc3a801017836 */ /* 0x001fe20000000000 */
[----:B------:R-:W0:Y:S01]  /*0050*/  S2R R10, SR_CTAID.X ;  /* 0x00000000000a7919 */ /* 0x000e220000002500 */
[----:B------:R-:W4:Y:S04]  /*0060*/  LDCU.64 UR10, c[0x0][0x358] ;  /* 0x00006b00ff0a77ac */ /* 0x000f280008000a00 */
[----:B------:R-:W3:Y:S08]  /*0070*/  S2UR UR6, SR_CTAID.Y ;  /* 0x00000000000679c3 */ /* 0x000ef00000002600 */
[----:B------:R-:W5:Y:S01]  /*0080*/  LDC.64 R26, c[0x0][0x380] ;  /* 0x0000e000ff1a7b82 */ /* 0x000f620000000a00 */
[----:B-1----:R-:W-:Y:S01]  /*0090*/  SHF.R.U32.HI R0, RZ, 0x8, R14 ;  /* 0x00000008ff007819 */ /* 0x002fe2000001160e */
[----:B---3--:R-:W-:-:S03]  /*00a0*/  UIMAD UR4, UR6, UR4, URZ ;  /* 0x00000004060472a4 */ /* 0x008fc6000f8e02ff */
[----:B------:R-:W-:Y:S01]  /*00b0*/  SGXT.U32 R0, R0, 0x1 ;  /* 0x000000010000781a */ /* 0x000fe20000000000 */
[----:B------:R-:W-:Y:S01]  /*00c0*/  USHF.L.U32 UR7, UR4, 0x1, URZ ;  /* 0x0000000104077899 */ /* 0x000fe200080006ff */
[C---:B0-----:R-:W-:Y:S02]  /*00d0*/  PRMT R10, R14.reuse, 0x6540, R10 ;  /* 0x000065400e0a7816 */ /* 0x041fe4000000000a */
[----:B------:R-:W-:Y:S01]  /*00e0*/  LOP3.LUT R14, R14, 0xff, RZ, 0xc0, !PT ;  /* 0x000000ff0e0e7812 */ /* 0x000fe200078ec0ff */
[----:B--2---:R-:W-:Y:S02]  /*00f0*/  IMAD R0, R0, R12, RZ ;  /* 0x0000000c00007224 */ /* 0x004fe400078e02ff */
[----:B------:R-:W-:Y:S01]  /*0100*/  IMAD R10, R10, UR5, RZ ;  /* 0x000000050a0a7c24 */ /* 0x000fe2000f8e02ff */
[----:B------:R-:W-:Y:S01]  /*0110*/  UIMAD.WIDE UR4, UR4, 0x2, URZ ;  /* 0x00000002040478a5 */ /* 0x000fe2000f8e02ff */
[----:B------:R-:W-:Y:S02]  /*0120*/  IMAD R13, R12, 0x2, R0 ;  /* 0x000000020c0d7824 */ /* 0x000fe400078e0200 */
[----:B------:R-:W-:-:S03]  /*0130*/  IMAD.SHL.U32 R14, R14, 0x2, RZ ;  /* 0x000000020e0e7824 */ /* 0x000fc600078e00ff */
[----:B------:R-:W-:-:S05]  /*0140*/  LEA R15, R12, R13, 0x1 ;  /* 0x0000000d0c0f7211 */ /* 0x000fca00078e08ff */
[----:B------:R-:W-:-:S04]  /*0150*/  IMAD R21, R12, 0x2, R15 ;  /* 0x000000020c157824 */ /* 0x000fc800078e020f */
[----:B------:R-:W-:-:S05]  /*0160*/  IMAD R2, R12, 0x2, R21 ;  /* 0x000000020c027824 */ /* 0x000fca00078e0215 */
[----:B------:R-:W-:-:S05]  /*0170*/  LEA R19, R12, R2, 0x1 ;  /* 0x000000020c137211 */ /* 0x000fca00078e08ff */
[----:B------:R-:W-:-:S04]  /*0180*/  IMAD R18, R12, 0x2, R19 ;  /* 0x000000020c127824 */ /* 0x000fc800078e0213 */
[----:B------:R-:W-:-:S05]  /*0190*/  IMAD R17, R12, 0x2, R18 ;  /* 0x000000020c117824 */ /* 0x000fca00078e0212 */
[C---:B------:R-:W-:Y:S01]  /*01a0*/  LEA R16, R12.reuse, R17, 0x1 ;  /* 0x000000110c107211 */ /* 0x040fe200078e08ff */
[----:B------:R0:W-:Y:S04]  /*01b0*/  STL [R1+0x177c], R17 ;  /* 0x00177c1101007387 */ /* 0x0001e80000100800 */
[----:B------:R-:W-:-:S04]  /*01c0*/  IMAD R20, R12, 0x2, R16 ;  /* 0x000000020c147824 */ /* 0x000fc800078e0210 */
[----:B------:R-:W-:-:S05]  /*01d0*/  IMAD R22, R12, 0x2, R20 ;  /* 0x000000020c167824 */ /* 0x000fca00078e0214 */
[----:B------:R-:W-:-:S05]  /*01e0*/  LEA R24, R12, R22, 0x1 ;  /* 0x000000160c187211 */ /* 0x000fca00078e08ff */
        /* <DEDUP_REMOVED lines=12> */
[C---:B------:R-:W-:Y:S01]  /*02b0*/  IMAD R29, R12.reuse, 0x2, R11 ;  /* 0x000000020c1d7824 */ /* 0x040fe200078e020b */
[----:B------:R1:W-:Y:S04]  /*02c0*/  STL [R1], R11 ;  /* 0x0000000b01007387 */ /* 0x0003e80000100800 */
[----:B0-----:R-:W-:-:S05]  /*02d0*/  LEA R17, R12, R29, 0x1 ;  /* 0x0000001d0c117211 */ /* 0x001fca00078e08ff */
[----:B------:R-:W-:Y:S02]  /*02e0*/  IMAD R17, R12, 0x2, R17 ;  /* 0x000000020c117824 */ /* 0x000fe400078e0211 */
[C---:B-1----:R-:W-:Y:S02]  /*02f0*/  IMAD.SHL.U32 R11, R10.reuse, 0x2, RZ ;  /* 0x000000020a0b7824 */ /* 0x042fe400078e00ff */
[----:B------:R-:W-:Y:S01]  /*0300*/  IMAD.HI R10, R10, 0x2, RZ ;  /* 0x000000020a0a7827 */ /* 0x000fe200078e02ff */
[----:B------:R0:W-:Y:S02]  /*0310*/  STL [R1+0x10], R17 ;  /* 0x0000101101007387 */ /* 0x0001e40000100800 */
[----:B-----5:R-:W-:-:S04]  /*0320*/  IADD3 R26, P0, P1, R11, UR7, R26 ;  /* 0x000000070b1a7c10 */ /* 0x020fc8000f91e01a */
[----:B------:R-:W-:Y:S02]  /*0330*/  IADD3.X R27, PT, PT, R10, UR5, R27, P0, P1 ;  /* 0x000000050a1b7c10 */ /* 0x000fe400087e241b */
[----:B------:R-:W-:Y:S01]  /*0340*/  LEA R10, P0, R0, R26, 0x1 ;  /* 0x0000001a000a7211 */ /* 0x000fe200078008ff */
[----:B0-----:R-:W-:-:S03]  /*0350*/  IMAD R17, R12, 0x2, R17 ;  /* 0x000000020c117824 */ /* 0x001fc600078e0211 */
[----:B------:R-:W-:Y:S02]  /*0360*/  LEA.HI.X.SX32 R11, R0, R27, 0x1, P0 ;  /* 0x0000001b000b7211 */ /* 0x000fe400000f0eff */
[----:B------:R-:W0:Y:S01]  /*0370*/  S2R R0, SR_TID.X ;  /* 0x0000000000007919 */ /* 0x000e220000002100 */
[----:B------:R1:W-:Y:S04]  /*0380*/  STL [R1+0x28], R17 ;  /* 0x0000281101007387 */ /* 0x0003e80000100800 */
[----:B----4-:R2:W3:Y:S01]  /*0390*/  LDG.E.U16 R10, desc[UR10][R10.64] ;  /* 0x0000000a0a0a7981 */ /* 0x0104e2000c1e1500 */
[C---:B-1----:R-:W-:Y:S01]  /*03a0*/  LEA R17, R12.reuse, R17, 0x1 ;  /* 0x000000110c117211 */ /* 0x042fe200078e08ff */
[----:B--2---:R-:W1:Y:S04]  /*03b0*/  LDC R11, c[0x0][0x3b8] ;  /* 0x0000ee00ff0b7b82 */ /* 0x004e680000000800 */
[----:B------:R2:W-:Y:S02]  /*03c0*/  STL [R1+0x24], R17 ;  /* 0x0000241101007387 */ /* 0x0005e40000100800 */
[----:B--2---:R-:W-:Y:S01]  /*03d0*/  IMAD R17, R12, 0x2, R17 ;  /* 0x000000020c117824 */ /* 0x004fe200078e0211 */
[----:B------:R-:W-:-:S02]  /*03e0*/  LEA R12, P1, R13, R26, 0x1 ;  /* 0x0000001a0d0c7211 */ /* 0x000fc400078208ff */
[----:B0-----:R-:W-:Y:S02]  /*03f0*/  SHF.R.S32.HI R0, RZ, 0x8, R0 ;  /* 0x00000008ff007819 */ /* 0x001fe40000011400 */
[----:B------:R-:W-:Y:S01]  /*0400*/  LEA.HI.X.SX32 R13, R13, R27, 0x1, P1 ;  /* 0x0000001b0d0d7211 */ /* 0x000fe200008f0eff */
[----:B------:R-:W-:Y:S01]  /*0410*/  STL [R1+0x30], R17 ;  /* 0x0000301101007387 */ /* 0x000fe20000100800 */
[----:B------:R-:W-:-:S03]  /*0420*/  SGXT R0, R0, 0x1 ;  /* 0x000000010000781a */ /* 0x000fc60000000200 */
[----:B------:R1:W2:Y:S01]  /*0430*/  LDG.E.U16 R12, desc[UR10][R12.64] ;  /* 0x0000000a0c0c7981 */ /* 0x0002a2000c1e1500 */
[----:B------:R-:W-:Y:S02]  /*0440*/  LOP3.LUT R0, R14, 0x210, R0, 0x78, !PT ;  /* 0x000002100e007812 */ /* 0x000fe400078e7800 */
[----:B------:R-:W-:-:S03]  /*0450*/  LEA R14, P0, R15, R26, 0x1 ;  /* 0x0000001a0f0e7211 */ /* 0x000fc600078008ff */
[----:B------:R0:W-:Y:S02]  /*0460*/  STL [R1+0x1718], R0 ;  /* 0x0017180001007387 */ /* 0x0001e40000100800 */
[----:B0-----:R-:W0:Y:S01]  /*0470*/  LDC R0, c[0x0][0x3b8] ;  /* 0x0000ee00ff007b82 */ /* 0x001e220000000800 */
[----:B-1----:R-:W-:-:S07]  /*0480*/  LEA R13, R11, R21, 0x1 ;  /* 0x000000150b0d7211 */ /* 0x002fce00078e08ff */
[----:B------:R-:W1:Y:S01]  /*0490*/  LDC R11, c[0x0][0x3b8] ;  /* 0x0000ee00ff0b7b82 */ /* 0x000e620000000800 */
[----:B------:R-:W-:-:S06]  /*04a0*/  LEA.HI.X.SX32 R15, R15, R27, 0x1, P0 ;  /* 0x0000001b0f0f7211 */ /* 0x000fcc00000f0eff */
[----:B------:R4:W5:Y:S01]  /*04b0*/  LDG.E.U16 R15, desc[UR10][R14.64] ;  /* 0x0000000a0e0f7981 */ /* 0x000962000c1e1500 */
[----:B0-----:R-:W-:-:S05]  /*04c0*/  LEA R17, R0, R17, 0x1 ;  /* 0x0000001100117211 */ /* 0x001fca00078e08ff */
[----:B------:R0:W-:Y:S02]  /*04d0*/  STL [R1+0x3c], R17 ;  /* 0x00003c1101007387 */ /* 0x0001e40000100800 */
[----:B0-----:R-:W-:-:S05]  /*04e0*/  IMAD R17, R0, 0x2, R17 ;  /* 0x0000000200117824 */ /* 0x001fca00078e0211 */
[----:B------:R0:W-:Y:S02]  /*04f0*/  STL [R1+0x5c], R17 ;  /* 0x00005c1101007387 */ /* 0x0001e40000100800 */
[----:B0-----:R-:W-:Y:S02]  /*0500*/  IMAD R17, R0, 0x2, R17 ;  /* 0x0000000200117824 */ /* 0x001fe400078e0211 */
[----:B---3--:R0:W-:Y:S04]  /*0510*/  STL [R1+0x4bc], R10 ;  /* 0x0004bc0a01007387 */ /* 0x0081e80000100800 */
[----:B------:R-:W-:Y:S01]  /*0520*/  STL [R1+0x4c], R17 ;  /* 0x00004c1101007387 */ /* 0x000fe20000100800 */
[----:B0-----:R-:W-:-:S03]  /*0530*/  LEA R10, P0, R21, R26, 0x1 ;  /* 0x0000001a150a7211 */ /* 0x001fc600078008ff */
[----:B--2---:R0:W-:Y:S02]  /*0540*/  STL [R1+0x4b8], R12 ;  /* 0x0004b80c01007387 */ /* 0x0041e40000100800 */
[----:B0-----:R-:W-:Y:S01]  /*0550*/  LEA R12, P1, R13, R26, 0x1 ;  /* 0x0000001a0d0c7211 */ /* 0x001fe200078208ff */
[----:B-1----:R-:W-:Y:S01]  /*0560*/  IMAD R13, R11, 0x2, R21 ;  /* 0x000000020b0d7824 */ /* 0x002fe200078e0215 */
[----:B------:R-:W-:-:S06]  /*0570*/  LEA.HI.X.SX32 R11, R21, R27, 0x1, P0 ;  /* 0x0000001b150b7211 */ /* 0x000fcc00000f0eff */
[----:B------:R0:W2:Y:S01]  /*0580*/  LDG.E.U16 R11, desc[UR10][R10.64] ;  /* 0x0000000a0a0b7981 */ /* 0x0000a2000c1e1500 */
[----:B------:R-:W-:-:S06]  /*0590*/  LEA.HI.X.SX32 R13, R13, R27, 0x1, P1 ;  /* 0x0000001b0d0d7211 */ /* 0x000fcc00008f0eff */
[----:B------:R-:W3:Y:S01]  /*05a0*/  LDG.E.U16 R13, desc[UR10][R12.64] ;  /* 0x0000000a0c0d7981 */ /* 0x000ee2000c1e1500 */
[----:B------:R-:W-:-:S05]  /*05b0*/  IMAD R17, R0, 0x2, R17 ;  /* 0x0000000200117824 */ /* 0x000fca00078e0211 */
[----:B------:R-:W-:Y:S01]  /*05c0*/  LEA R21, R0, R17, 0x1 ;  /* 0x0000001100157211 */ /* 0x000fe200078e08ff */
[----:B------:R1:W-:Y:S01]  /*05d0*/  STL [R1+0x54], R17 ;  /* 0x0000541101007387 */ /* 0x0003e20000100800 */
[----:B----4-:R-:W-:-:S03]  /*05e0*/  LEA R14, P0, R19, R26, 0x1 ;  /* 0x0000001a130e7211 */ /* 0x010fc600078008ff */
[----:B-1----:R-:W4:Y:S04]  /*05f0*/  LDL.LU R17, [R1+0x177c] ;  /* 0x00177c0001117983 */ /* 0x002f280000300800 */
[----:B-----5:R-:W-:Y:S04]  /*0600*/  STL [R1+0x4b4], R15 ;  /* 0x0004b40f01007387 */ /* 0x020fe80000100800 */
[----:B------:R1:W-:Y:S02]  /*0610*/  STL [R1+0x60], R21 ;  /* 0x0000601501007387 */ /* 0x0003e40000100800 */
[----:B-1----:R-:W-:Y:S01]  /*0620*/  IMAD R21, R0, 0x2, R21 ;  /* 0x0000000200157824 */ /* 0x002fe200078e0215 */
[----:B------:R-:W-:-:S02]  /*0630*/  LEA.HI.X.SX32 R15, R19, R27, 0x1, P0 ;  /* 0x0000001b130f7211 */ /* 0x000fc400000f0eff */
[----:B0-----:R-:W-:Y:S01]  /*0640*/  LEA R10, P0, R18, R26, 0x1 ;  /* 0x0000001a120a7211 */ /* 0x001fe200078008ff */
[----:B--2---:R-:W-:Y:S04]  /*0650*/  STL [R1+0x4b0], R11 ;  /* 0x0004b00b01007387 */ /* 0x004fe80000100800 */
[----:B------:R0:W-:Y:S02]  /*0660*/  STL [R1+0xc4], R21 ;  /* 0x0000c41501007387 */ /* 0x0001e40000100800 */
[----:B0-----:R-:W-:-:S05]  /*0670*/  IMAD R21, R0, 0x2, R21 ;  /* 0x0000000200157824 */ /* 0x001fca00078e0215 */
[----:B------:R0:W-:Y:S01]  /*0680*/  STL [R1+0x44], R21 ;  /* 0x0000441501007387 */ /* 0x0001e20000100800 */
[----:B------:R-:W-:-:S03]  /*0690*/  LEA R19, R0, R21, 0x1 ;  /* 0x0000001500137211 */ /* 0x000fc600078e08ff */
[----:B0-----:R0:W2:Y:S01]  /*06a0*/  LDG.E.U16 R21, desc[UR10][R14.64] ;  /* 0x0000000a0e157981 */ /* 0x0010a2000c1e1500 */
[----:B------:R-:W-:Y:S01]  /*06b0*/  LEA.HI.X.SX32 R11, R18, R27, 0x1, P0 ;  /* 0x0000001b120b7211 */ /* 0x000fe200000f0eff */
[----:B------:R-:W-:Y:S02]  /*06c0*/  IMAD R18, R0, 0x2, R19 ;  /* 0x0000000200127824 */ /* 0x000fe400078e0213 */
[----:B---3--:R-:W-:Y:S04]  /*06d0*/  STL [R1+0x4ac], R13 ;  /* 0x0004ac0d01007387 */ /* 0x008fe80000100800 */
[----:B------:R1:W-:Y:S04]  /*06e0*/  STL [R1+0x40], R19 ;  /* 0x0000401301007387 */ /* 0x0003e80000100800 */
[----:B-1----:R1:W3:Y:S01]  /*06f0*/  LDG.E.U16 R19, desc[UR10][R10.64] ;  /* 0x0000000a0a137981 */ /* 0x0022e2000c1e1500 */
[----:B----4-:R-:W-:-:S03]  /*0700*/  LEA R12, P0, R17, R26, 0x1 ;  /* 0x0000001a110c7211 */ /* 0x010fc600078008ff */
[----:B------:R4:W-:Y:S01]  /*0710*/  STL [R1+0x58], R18 ;  /* 0x0000581201007387 */ /* 0x0009e20000100800 */
[----:B------:R-:W-:Y:S01]  /*0720*/  LEA.HI.X.SX32 R13, R17, R27, 0x1, P0 ;  /* 0x0000001b110d7211 */ /* 0x000fe200000f0eff */
[----:B----4-:R-:W-:Y:S01]  /*0730*/  IMAD R18, R0, 0x2, R18 ;  /* 0x0000000200127824 */ /* 0x010fe200078e0212 */
[----:B0-----:R-:W-:-:S04]  /*0740*/  LEA R14, P1, R16, R26, 0x1 ;  /* 0x0000001a100e7211 */ /* 0x001fc800078208ff */
[----:B------:R-:W-:Y:S01]  /*0750*/  STL [R1+0xc0], R18 ;  /* 0x0000c01201007387 */ /* 0x000fe20000100800 */
[----:B------:R-:W-:Y:S02]  /*0760*/  LEA R17, R0, R18, 0x1 ;  /* 0x0000001200117211 */ /* 0x000fe400078e08ff */
[-C--:B-1----:R-:W-:Y:S02]  /*0770*/  LEA R10, P0, R20, R26.reuse, 0x1 ;  /* 0x0000001a140a7211 */ /* 0x082fe400078008ff */
[-C--:B------:R-:W-:Y:S01]  /*0780*/  LEA.HI.X.SX32 R15, R16, R27.reuse, 0x1, P1 ;  /* 0x0000001b100f7211 */ /* 0x080fe200008f0eff */
[----:B------:R-:W-:Y:S01]  /*0790*/  IMAD R16, R0, 0x2, R17 ;  /* 0x0000000200107824 */ /* 0x000fe200078e0211 */
[----:B------:R-:W-:Y:S01]  /*07a0*/  LEA.HI.X.SX32 R11, R20, R27, 0x1, P0 ;  /* 0x0000001b140b7211 */ /* 0x000fe200000f0eff */
[----:B--2---:R0:W-:Y:S04]  /*07b0*/  STL [R1+0x4a8], R21 ;  /* 0x0004a81501007387 */ /* 0x0041e80000100800 */
[----:B0-----:R0:W2:Y:S04]  /*07c0*/  LDG.E.U16 R21, desc[UR10][R12.64] ;  /* 0x0000000a0c157981 */ /* 0x0010a8000c1e1500 */
[----:B------:R1:W-:Y:S04]  /*07d0*/  STL [R1+0x38], R17 ;  /* 0x0000381101007387 */ /* 0x0003e80000100800 */
[----:B------:R-:W-:Y:S01]  /*07e0*/  STL [R1+0x34], R16 ;  /* 0x0000341001007387 */ /* 0x000fe20000100800 */
[----:B0-----:R-:W-:-:S03]  /*07f0*/  LEA R12, P0, R22, R26, 0x1 ;  /* 0x0000001a160c7211 */ /* 0x001fc600078008ff */
[----:B---3--:R0:W-:Y:S01]  /*0800*/  STL [R1+0x4a4], R19 ;  /* 0x0004a41301007387 */ /* 0x0081e20000100800 */
[----:B------:R-:W-:-:S03]  /*0810*/  LEA.HI.X.SX32 R13, R22, R27, 0x1, P0 ;  /* 0x0000001b160d7211 */ /* 0x000fc600000f0eff */
[----:B-1----:R-:W3:Y:S04]  /*0820*/  LDG.E.U16 R17, desc[UR10][R14.64] ;  /* 0x0000000a0e117981 */ /* 0x002ee8000c1e1500 */
[----:B------:R-:W4:Y:S04]  /*0830*/  LDG.E.U16 R18, desc[UR10][R12.64] ;  /* 0x0000000a0c127981 */ /* 0x000f28000c1e1500 */
[----:B0-----:R0:W5:Y:S01]  /*0840*/  LDG.E.U16 R19, desc[UR10][R10.64] ;  /* 0x0000000a0a137981 */ /* 0x001162000c1e1500 */
[----:B------:R-:W-:-:S05]  /*0850*/  IMAD R16, R0, 0x2, R16 ;  /* 0x0000000200107824 */ /* 0x000fca00078e0210 */
[----:B------:R1:W-:Y:S02]  /*0860*/  STL [R1+0x50], R16 ;  /* 0x0000501001007387 */ /* 0x0003e40000100800 */
[----:B-1----:R-:W-:-:S05]  /*0870*/  LEA R16, R0, R16, 0x1 ;  /* 0x0000001000107211 */ /* 0x002fca00078e08ff */
[----:B------:R1:W-:Y:S01]  /*0880*/  STL [R1+0xb8], R16 ;  /* 0x0000b81001007387 */ /* 0x0003e20000100800 */
[----:B0-----:R-:W-:Y:S01]  /*0890*/  LEA R10, P0, R24, R26, 0x1 ;  /* 0x0000001a180a7211 */ /* 0x001fe200078008ff */
[----:B-1----:R-:W-:-:S05]  /*08a0*/  IMAD R16, R0, 0x2, R16 ;  /* 0x0000000200107824 */ /* 0x002fca00078e0210 */
[----:B------:R0:W-:Y:S01]  /*08b0*/  STL [R1+0x2c], R16 ;  /* 0x00002c1001007387 */ /* 0x0001e20000100800 */
[-C--:B------:R-:W-:Y:S02]  /*08c0*/  LEA R14, P1, R23, R26.reuse, 0x1 ;  /* 0x0000001a170e7211 */ /* 0x080fe400078208ff */
[----:B------:R-:W-:Y:S01]  /*08d0*/  LEA.HI.X.SX32 R11, R24, R27, 0x1, P0 ;  /* 0x0000001b180b7211 */ /* 0x000fe200000f0eff */
[----:B0-----:R-:W-:Y:S01]  /*08e0*/  IMAD R16, R0, 0x2, R16 ;  /* 0x0000000200107824 */ /* 0x001fe200078e0210 */
[----:B------:R-:W-:-:S03]  /*08f0*/  LEA R12, P0, R2, R26, 0x1 ;  /* 0x0000001a020c7211 */ /* 0x000fc600078008ff */
[----:B------:R0:W4:Y:S04]  /*0900*/  LDG.E.U16 R22, desc[UR10][R10.64] ;  /* 0x0000000a0a167981 */ /* 0x000128000c1e1500 */
[----:B------:R1:W-:Y:S01]  /*0910*/  STL [R1+0x20], R16 ;  /* 0x0000201001007387 */ /* 0x0003e20000100800 */
[-C--:B------:R-:W-:Y:S02]  /*0920*/  LEA.HI.X.SX32 R15, R23, R27.reuse, 0x1, P1 ;  /* 0x0000001b170f7211 */ /* 0x080fe400008f0eff */
[----:B------:R-:W-:Y:S02]  /*0930*/  LEA.HI.X.SX32 R13, R2, R27, 0x1, P0 ;  /* 0x0000001b020d7211 */ /* 0x000fe400000f0eff */
[----:B-1----:R-:W-:-:S03]  /*0940*/  LEA R16, R0, R16, 0x1 ;  /* 0x0000001000107211 */ /* 0x002fc600078e08ff */
[----:B------:R1:W4:Y:S02]  /*0950*/  LDG.E.U16 R20, desc[UR10][R12.64] ;  /* 0x0000000a0c147981 */ /* 0x000324000c1e1500 */
[----:B0-----:R-:W-:Y:S02]  /*0960*/  IMAD R10, R0, 0x2, R16 ;  /* 0x00000002000a7824 */ /* 0x001fe400078e0210 */
[----:B------:R0:W-:Y:S01]  /*0970*/  STL [R1+0x48], R16 ;  /* 0x0000481001007387 */ /* 0x0001e20000100800 */
[----:B------:R-:W-:-:S04]  /*0980*/  LEA R2, P0, R3, R26, 0x1 ;  /* 0x0000001a03027211 */ /* 0x000fc800078008ff */
[----:B------:R-:W-:Y:S01]  /*0990*/  LEA.HI.X.SX32 R3, R3, R27, 0x1, P0 ;  /* 0x0000001b03037211 */ /* 0x000fe200000f0eff */
[----:B0-----:R-:W-:Y:S01]  /*09a0*/  IMAD R16, R0, 0x2, R10 ;  /* 0x0000000200107824 */ /* 0x001fe200078e020a */
[----:B-1----:R-:W-:-:S04]  /*09b0*/  LEA R12, P1, R5, R26, 0x1 ;  /* 0x0000001a050c7211 */ /* 0x002fc800078208ff */
[----:B------:R-:W-:Y:S01]  /*09c0*/  LEA.HI.X.SX32 R13, R5, R27, 0x1, P1 ;  /* 0x0000001b050d7211 */ /* 0x000fe200008f0eff */
[----:B--2---:R0:W-:Y:S04]  /*09d0*/  STL [R1+0x4a0], R21 ;  /* 0x0004a01501007387 */ /* 0x0041e80000100800 */
[----:B------:R1:W-:Y:S04]  /*09e0*/  STL [R1+0xbc], R10 ;  /* 0x0000bc0a01007387 */ /* 0x0003e80000100800 */
[----:B0-----:R0:W2:Y:S01]  /*09f0*/  LDG.E.U16 R21, desc[UR10][R14.64] ;  /* 0x0000000a0e157981 */ /* 0x0010a2000c1e1500 */
[----:B-1----:R-:W-:-:S03]  /*0a00*/  LEA R10, P0, R4, R26, 0x1 ;  /* 0x0000001a040a7211 */ /* 0x002fc600078008ff */
[----:B------:R-:W-:Y:S01]  /*0a10*/  STL [R1+0x18], R16 ;  /* 0x0000181001007387 */ /* 0x000fe20000100800 */
[----:B0-----:R-:W-:Y:S02]  /*0a20*/  LEA R14, R0, R16, 0x1 ;  /* 0x00000010000e7211 */ /* 0x001fe400078e08ff */
[----:B------:R-:W-:Y:S01]  /*0a30*/  LEA.HI.X.SX32 R11, R4, R27, 0x1, P0 ;  /* 0x0000001b040b7211 */ /* 0x000fe200000f0eff */
[----:B---3--:R0:W-:Y:S02]  /*0a40*/  STL [R1+0x49c], R17 ;  /* 0x00049c1101007387 */ /* 0x0081e40000100800 */
[C---:B------:R-:W-:Y:S02]  /*0a50*/  IMAD R4, R0.reuse, 0x2, R14 ;  /* 0x0000000200047824 */ /* 0x040fe400078e020e */
[----:B-----5:R-:W-:Y:S04]  /*0a60*/  STL [R1+0x498], R19 ;  /* 0x0004981301007387 */ /* 0x020fe80000100800 */
[----:B------:R1:W-:Y:S04]  /*0a70*/  STL [R1+0x14], R14 ;  /* 0x0000140e01007387 */ /* 0x0003e80000100800 */
[----:B0-----:R0:W3:Y:S04]  /*0a80*/  LDG.E.U16 R17, desc[UR10][R2.64] ;  /* 0x0000000a02117981 */ /* 0x0010e8000c1e1500 */
[----:B------:R5:W3:Y:S01]  /*0a90*/  LDG.E.U16 R16, desc[UR10][R10.64] ;  /* 0x0000000a0a107981 */ /* 0x000ae2000c1e1500 */
[----:B-1----:R-:W-:-:S03]  /*0aa0*/  IMAD R14, R0, 0x2, R4 ;  /* 0x00000002000e7824 */ /* 0x002fc600078e0204 */
[----:B------:R-:W-:Y:S04]  /*0ab0*/  STL [R1+0x1c], R4 ;  /* 0x00001c0401007387 */ /* 0x000fe80000100800 */
[----:B----4-:R1:W-:Y:S04]  /*0ac0*/  STL [R1+0x494], R18 ;  /* 0x0004941201007387 */ /* 0x0103e80000100800 */
[----:B------:R4:W-:Y:S04]  /*0ad0*/  STL [R1+0xb4], R14 ;  /* 0x0000b40e01007387 */ /* 0x0009e80000100800 */
[----:B------:R4:W3:Y:S04]  /*0ae0*/  LDG.E.U16 R19, desc[UR10][R12.64] ;  /* 0x0000000a0c137981 */ /* 0x0008e8000c1e1500 */
[----:B-1----:R-:W3:Y:S01]  /*0af0*/  LDL.LU R18, [R1] ;  /* 0x0000000001127983 */ /* 0x002ee20000300800 */
[----:B0-----:R-:W-:-:S02]  /*0b00*/  LEA R2, P0, R6, R26, 0x1 ;  /* 0x0000001a06027211 */ /* 0x001fc400078008ff */
[----:B----4-:R-:W-:Y:S02]  /*0b10*/  LEA R14, R0, R14, 0x1 ;  /* 0x0000000e000e7211 */ /* 0x010fe400078e08ff */
[-C--:B------:R-:W-:Y:S02]  /*0b20*/  LEA.HI.X.SX32 R3, R6, R27.reuse, 0x1, P0 ;  /* 0x0000001b06037211 */ /* 0x080fe400000f0eff */
[CC--:B------:R-:W-:Y:S01]  /*0b30*/  LEA R4, P0, R7.reuse, R26.reuse, 0x1 ;  /* 0x0000001a07047211 */ /* 0x0c0fe200078008ff */
[C---:B------:R-:W-:Y:S02]  /*0b40*/  IMAD R23, R0.reuse, 0x2, R14 ;  /* 0x0000000200177824 */ /* 0x040fe400078e020e */
[----:B------:R0:W4:Y:S01]  /*0b50*/  LDG.E.U16 R15, desc[UR10][R2.64] ;  /* 0x0000000a020f7981 */ /* 0x000122000c1e1500 */
[-C--:B------:R-:W-:Y:S01]  /*0b60*/  LEA.HI.X.SX32 R5, R7, R27.reuse, 0x1, P0 ;  /* 0x0000001b07057211 */ /* 0x080fe200000f0eff */
[----:B-----5:R-:W-:Y:S01]  /*0b70*/  IMAD R10, R0, 0x2, R23 ;  /* 0x00000002000a7824 */ /* 0x020fe200078e0217 */
[----:B------:R-:W-:Y:S01]  /*0b80*/  LEA R6, P0, R8, R26, 0x1 ;  /* 0x0000001a08067211 */ /* 0x000fe200078008ff */
[----:B------:R-:W-:Y:S03]  /*0b90*/  STL [R1+0x490], R22 ;  /* 0x0004901601007387 */ /* 0x000fe60000100800 */
[----:B------:R-:W-:Y:S01]  /*0ba0*/  LEA R12, R0, R10, 0x1 ;  /* 0x0000000a000c7211 */ /* 0x000fe200078e08ff */
[----:B------:R1:W-:Y:S01]  /*0bb0*/  STL [R1+0x4], R14 ;  /* 0x0000040e01007387 */ /* 0x0003e20000100800 */
[----:B------:R-:W-:-:S02]  /*0bc0*/  LEA.HI.X.SX32 R7, R8, R27, 0x1, P0 ;  /* 0x0000001b08077211 */ /* 0x000fc400000f0eff */
[C---:B0-----:R-:W-:Y:S01]  /*0bd0*/  LEA R2, P1, R9.reuse, R26, 0x1 ;  /* 0x0000001a09027211 */ /* 0x041fe200078208ff */
[----:B------:R-:W-:Y:S04]  /*0be0*/  STL [R1+0x1764], R23 ;  /* 0x0017641701007387 */ /* 0x000fe80000100800 */
[----:B-1----:R0:W5:Y:S01]  /*0bf0*/  LDG.E.U16 R14, desc[UR10][R4.64] ;  /* 0x0000000a040e7981 */ /* 0x002162000c1e1500 */
[----:B------:R-:W-:-:S05]  /*0c00*/  LEA.HI.X.SX32 R3, R9, R27, 0x1, P1 ;  /* 0x0000001b09037211 */ /* 0x000fca00008f0eff */
[----:B------:R-:W5:Y:S01]  /*0c10*/  LDG.E.U16 R13, desc[UR10][R2.64] ;  /* 0x0000000a020d7981 */ /* 0x000f62000c1e1500 */
[----:B0-----:R-:W-:Y:S01]  /*0c20*/  IMAD R4, R0, 0x2, R12 ;  /* 0x0000000200047824 */ /* 0x001fe200078e020c */
[----:B------:R-:W-:-:S03]  /*0c30*/  LEA R10, P0, R25, R26, 0x1 ;  /* 0x0000001a190a7211 */ /* 0x000fc600078008ff */
[----:B------:R-:W-:Y:S01]  /*0c40*/  IMAD R5, R0, 0x2, R4 ;  /* 0x0000000200057824 */ /* 0x000fe200078e0204 */
[----:B------:R-:W-:Y:S02]  /*0c50*/  LEA.HI.X.SX32 R11, R25, R27, 0x1, P0 ;  /* 0x0000001b190b7211 */ /* 0x000fe400000f0eff */
[----:B------:R-:W-:-:S03]  /*0c60*/  LEA R8, P0, R28, R26, 0x1 ;  /* 0x0000001a1c087211 */ /* 0x000fc600078008ff */
[----:B------:R0:W5:Y:S01]  /*0c70*/  LDG.E.U16 R25, desc[UR10][R10.64] ;  /* 0x0000000a0a197981 */ /* 0x000162000c1e1500 */
[----:B------:R-:W-:-:S03]  /*0c80*/  LEA.HI.X.SX32 R9, R28, R27, 0x1, P0 ;  /* 0x0000001b1c097211 */ /* 0x000fc600000f0eff */
[----:B--2---:R1:W-:Y:S04]  /*0c90*/  STL [R1+0x48c], R21 ;  /* 0x00048c1501007387 */ /* 0x0043e80000100800 */
[----:B------:R-:W-:Y:S04]  /*0ca0*/  STL [R1+0x488], R20 ;  /* 0x0004881401007387 */ /* 0x000fe80000100800 */
[----:B------:R2:W-:Y:S04]  /*0cb0*/  STL [R1+0xb0], R12 ;  /* 0x0000b00c01007387 */ /* 0x0005e80000100800 */
[----:B-1----:R-:W5:Y:S04]  /*0cc0*/  LDL.LU R21, [R1+0x10] ;  /* 0x0000100001157983 */ /* 0x002f680000300800 */
[----:B--2---:R-:W2:Y:S04]  /*0cd0*/  LDG.E.U16 R12, desc[UR10][R6.64] ;  /* 0x0000000a060c7981 */ /* 0x004ea8000c1e1500 */
[----:B---3--:R1:W-:Y:S04]  /*0ce0*/  STL [R1+0x484], R17 ;  /* 0x0004841101007387 */ /* 0x0083e80000100800 */
[----:B------:R-:W-:Y:S04]  /*0cf0*/  STL [R1+0x1768], R4 ;  /* 0x0017680401007387 */ /* 0x000fe80000100800 */
[----:B------:R-:W3:Y:S04]  /*0d00*/  LDL.LU R23, [R1+0x28] ;  /* 0x0000280001177983 */ /* 0x000ee80000300800 */
[----:B-1----:R-:W3:Y:S04]  /*0d10*/  LDL.LU R17, [R1+0x24] ;  /* 0x0000240001117983 */ /* 0x002ee80000300800 */
[----:B------:R1:W-:Y:S04]  /*0d20*/  STL [R1+0x480], R16 ;  /* 0x0004801001007387 */ /* 0x0003e80000100800 */
[----:B------:R4:W-:Y:S01]  /*0d30*/  STL [R1+0x176c], R5 ;  /* 0x00176c0501007387 */ /* 0x0009e20000100800 */
[----:B0-----:R-:W-:-:S03]  /*0d40*/  LEA R10, P0, R18, R26, 0x1 ;  /* 0x0000001a120a7211 */ /* 0x001fc600078008ff */
[----:B------:R-:W3:Y:S01]  /*0d50*/  LDL.LU R24, [R1+0x30] ;  /* 0x0000300001187983 */ /* 0x000ee20000300800 */
[----:B-1----:R-:W-:Y:S02]  /*0d60*/  LEA R16, R0, R5, 0x1 ;  /* 0x0000000500107211 */ /* 0x002fe400078e08ff */
[----:B------:R-:W-:Y:S01]  /*0d70*/  LEA.HI.X.SX32 R11, R18, R27, 0x1, P0 ;  /* 0x0000001b120b7211 */ /* 0x000fe200000f0eff */
[----:B------:R0:W-:Y:S02]  /*0d80*/  STL [R1+0x47c], R19 ;  /* 0x00047c1301007387 */ /* 0x0001e40000100800 */
[C---:B------:R-:W-:Y:S02]  /*0d90*/  IMAD R2, R0.reuse, 0x2, R16 ;  /* 0x0000000200027824 */ /* 0x040fe400078e0210 */
[----:B------:R1:W-:Y:S04]  /*0da0*/  STL [R1+0x1770], R16 ;  /* 0x0017701001007387 */ /* 0x0003e80000100800 */
[----:B----4-:R-:W4:Y:S01]  /*0db0*/  LDG.E.U16 R5, desc[UR10][R10.64] ;  /* 0x0000000a0a057981 */ /* 0x010f22000c1e1500 */
[----:B0-----:R-:W0:Y:S03]  /*0dc0*/  LDC R19, c[0x0][0x3b8] ;  /* 0x0000ee00ff137b82 */ /* 0x001e260000000800 */
[----:B-1----:R1:W4:Y:S01]  /*0dd0*/  LDG.E.U16 R16, desc[UR10][R8.64] ;  /* 0x0000000a08107981 */ /* 0x002322000c1e1500 */
[----:B------:R-:W-:-:S03]  /*0de0*/  IMAD R3, R0, 0x2, R2 ;  /* 0x0000000200037824 */ /* 0x000fc600078e0202 */
[----:B------:R-:W-:Y:S04]  /*0df0*/  STL [R1+0xa8], R2 ;  /* 0x0000a80201007387 */ /* 0x000fe80000100800 */
[----:B------:R-:W-:Y:S01]  /*0e00*/  STL [R1+0x478], R15 ;  /* 0x0004780f01007387 */ /* 0x000fe20000100800 */
[----:B-1----:R-:W-:-:S03]  /*0e10*/  IMAD R8, R0, 0x2, R3 ;  /* 0x0000000200087824 */ /* 0x002fc600078e0203 */
[----:B------:R-:W4:Y:S01]  /*0e20*/  LDL.LU R20, [R1+0x3c] ;  /* 0x00003c0001147983 */ /* 0x000f220000300800 */
[----:B------:R-:W-:-:S03]  /*0e30*/  IMAD R22, R0, 0x2, R8 ;  /* 0x0000000200167824 */ /* 0x000fc600078e0208 */
[----:B-----5:R1:W-:Y:S01]  /*0e40*/  STL [R1+0x474], R14 ;  /* 0x0004740e01007387 */ /* 0x0203e20000100800 */
[----:B0-----:R-:W-:-:S03]  /*0e50*/  LEA R19, R19, R29, 0x1 ;  /* 0x0000001d13137211 */ /* 0x001fc600078e08ff */
[----:B------:R0:W-:Y:S01]  /*0e60*/  STL [R1+0x1774], R3 ;  /* 0x0017740301007387 */ /* 0x0001e20000100800 */
[----:B------:R-:W-:-:S03]  /*0e70*/  LEA R6, P1, R29, R26, 0x1 ;  /* 0x0000001a1d067211 */ /* 0x000fc600078208ff */
[----:B------:R-:W5:Y:S01]  /*0e80*/  LDL.LU R4, [R1+0x5c] ;  /* 0x00005c0001047983 */ /* 0x000f620000300800 */
[C---:B-1----:R-:W-:Y:S02]  /*0e90*/  LEA R14, P0, R19.reuse, R26, 0x1 ;  /* 0x0000001a130e7211 */ /* 0x042fe400078008ff */
[----:B------:R-:W-:Y:S02]  /*0ea0*/  LEA R2, R0, R22, 0x1 ;  /* 0x0000001600027211 */ /* 0x000fe400078e08ff */
[-C--:B------:R-:W-:Y:S02]  /*0eb0*/  LEA.HI.X.SX32 R15, R19, R27.reuse, 0x1, P0 ;  /* 0x0000001b130f7211 */ /* 0x080fe400000f0eff */
[----:B------:R-:W-:-:S03]  /*0ec0*/  LEA.HI.X.SX32 R7, R29, R27, 0x1, P1 ;  /* 0x0000001b1d077211 */ /* 0x000fc600008f0eff */
[----:B0-----:R-:W5:Y:S04]  /*0ed0*/  LDG.E.U16 R3, desc[UR10][R14.64] ;  /* 0x0000000a0e037981 */ /* 0x001f68000c1e1500 */
[----:B------:R0:W5:Y:S04]  /*0ee0*/  LDG.E.U16 R28, desc[UR10][R6.64] ;  /* 0x0000000a061c7981 */ /* 0x000168000c1e1500 */
[----:B--2---:R1:W-:Y:S04]  /*0ef0*/  STL [R1+0x470], R12 ;  /* 0x0004700c01007387 */ /* 0x0043e80000100800 */
[----:B------:R-:W-:Y:S04]  /*0f00*/  STL [R1+0x1778], R8 ;  /* 0x0017780801007387 */ /* 0x000fe80000100800 */
[----:B------:R-:W2:Y:S01]  /*0f10*/  LDL.LU R19, [R1+0x4c] ;  /* 0x00004c0001137983 */ /* 0x000ea20000300800 */
[----:B-1----:R-:W-:-:S03]  /*0f20*/  LEA R12, P0, R21, R26, 0x1 ;  /* 0x0000001a150c7211 */ /* 0x002fc600078008ff */
[----:B------:R1:W-:Y:S02]  /*0f30*/  STL [R1+0x46c], R13 ;  /* 0x00046c0d01007387 */ /* 0x0003e40000100800 */
[----:B-1----:R-:W-:Y:S01]  /*0f40*/  LEA.HI.X.SX32 R13, R21, R27, 0x1, P0 ;  /* 0x0000001b150d7211 */ /* 0x002fe200000f0eff */
[----:B------:R-:W-:-:S04]  /*0f50*/  IMAD R21, R0, 0x2, R2 ;  /* 0x0000000200157824 */ /* 0x000fc800078e0202 */
[C---:B0-----:R-:W-:Y:S01]  /*0f60*/  IMAD R6, R0.reuse, 0x2, R21 ;  /* 0x0000000200067824 */ /* 0x041fe200078e0215 */
[----:B---3--:R-:W-:Y:S01]  /*0f70*/  LEA R10, P0, R23, R26, 0x1 ;  /* 0x0000001a170a7211 */ /* 0x008fe200078008ff */
[----:B------:R0:W-:Y:S03]  /*0f80*/  STL [R1+0xac], R2 ;  /* 0x0000ac0201007387 */ /* 0x0001e60000100800 */
[C---:B------:R-:W-:Y:S01]  /*0f90*/  LEA R9, R0.reuse, R6, 0x1 ;  /* 0x0000000600097211 */ /* 0x040fe200078e08ff */
[----:B------:R-:W3:Y:S01]  /*0fa0*/  LDL.LU R18, [R1+0x54] ;  /* 0x0000540001127983 */ /* 0x000ee20000300800 */
[----:B------:R-:W-:Y:S02]  /*0fb0*/  LEA R14, P1, R17, R26, 0x1 ;  /* 0x0000001a110e7211 */ /* 0x000fe400078208ff */
[-C--:B------:R-:W-:Y:S01]  /*0fc0*/  LEA.HI.X.SX32 R11, R23, R27.reuse, 0x1, P0 ;  /* 0x0000001b170b7211 */ /* 0x080fe200000f0eff */
[----:B------:R1:W3:Y:S01]  /*0fd0*/  LDG.E.U16 R29, desc[UR10][R12.64] ;  /* 0x0000000a0c1d7981 */ /* 0x0002e2000c1e1500 */
[----:B0-----:R-:W-:Y:S01]  /*0fe0*/  IMAD R2, R0, 0x2, R9 ;  /* 0x0000000200027824 */ /* 0x001fe200078e0209 */
[----:B------:R-:W-:-:S02]  /*0ff0*/  LEA.HI.X.SX32 R15, R17, R27, 0x1, P1 ;  /* 0x0000001b110f7211 */ /* 0x000fc400008f0eff */
[----:B------:R-:W-:Y:S04]  /*1000*/  STL [R1+0x468], R25 ;  /* 0x0004681901007387 */ /* 0x000fe80000100800 */
[----:B------:R-:W3:Y:S01]  /*1010*/  LDL.LU R23, [R1+0x60] ;  /* 0x0000600001177983 */ /* 0x000ee20000300800 */
[----:B-1----:R-:W-:-:S03]  /*1020*/  LEA R12, P0, R24, R26, 0x1 ;  /* 0x0000001a180c7211 */ /* 0x002fc600078008ff */
[----:B------:R-:W3:Y:S01]  /*1030*/  LDL.LU R17, [R1+0x44] ;  /* 0x0000440001117983 */ /* 0x000ee20000300800 */
[----:B------:R-:W-:-:S03]  /*1040*/  LEA.HI.X.SX32 R13, R24, R27, 0x1, P0 ;  /* 0x0000001b180d7211 */ /* 0x000fc600000f0eff */
[----:B----4-:R0:W-:Y:S04]  /*1050*/  STL [R1+0x464], R16 ;  /* 0x0004641001007387 */ /* 0x0101e80000100800 */
[----:B------:R-:W-:Y:S04]  /*1060*/  STL [R1+0xa4], R2 ;  /* 0x0000a40201007387 */ /* 0x000fe80000100800 */
[----:B------:R-:W4:Y:S04]  /*1070*/  LDL.LU R24, [R1+0x40] ;  /* 0x0000400001187983 */ /* 0x000f280000300800 */
[----:B0-----:R0:W4:Y:S04]  /*1080*/  LDG.E.U16 R16, desc[UR10][R10.64] ;  /* 0x0000000a0a107981 */ /* 0x001128000c1e1500 */
[----:B------:R1:W-:Y:S04]  /*1090*/  STL [R1+0x460], R5 ;  /* 0x0004600501007387 */ /* 0x0003e80000100800 */
[----:B------:R-:W4:Y:S04]  /*10a0*/  LDL.LU R25, [R1+0x58] ;  /* 0x0000580001197983 */ /* 0x000f280000300800 */
[----:B------:R-:W4:Y:S04]  /*10b0*/  LDG.E.U16 R8, desc[UR10][R12.64] ;  /* 0x0000000a0c087981 */ /* 0x000f28000c1e1500 */
[----:B-1----:R5:W4:Y:S01]  /*10c0*/  LDG.E.U16 R5, desc[UR10][R14.64] ;  /* 0x0000000a0e057981 */ /* 0x002b22000c1e1500 */
[----:B------:R-:W-:Y:S01]  /*10d0*/  IMAD R7, R0, 0x2, R2 ;  /* 0x0000000200077824 */ /* 0x000fe200078e0202 */
[----:B0-----:R-:W-:-:S04]  /*10e0*/  LEA R10, P0, R20, R26, 0x1 ;  /* 0x0000001a140a7211 */ /* 0x001fc800078008ff */
[----:B------:R-:W-:Y:S02]  /*10f0*/  LEA R2, R0, R7, 0x1 ;  /* 0x0000000700027211 */ /* 0x000fe400078e08ff */
[-C--:B------:R-:W-:Y:S02]  /*1100*/  LEA.HI.X.SX32 R11, R20, R27.reuse, 0x1, P0 ;  /* 0x0000001b140b7211 */ /* 0x080fe400000f0eff */
[----:B-----5:R-:W-:Y:S01]  /*1110*/  LEA R14, P0, R4, R26, 0x1 ;  /* 0x0000001a040e7211 */ /* 0x020fe200078008ff */
[----:B------:R-:W-:Y:S01]  /*1120*/  IMAD R20, R0, 0x2, R2 ;  /* 0x0000000200147824 */ /* 0x000fe200078e0202 */
[----:B------:R0:W-:Y:S02]  /*1130*/  STL [R1+0x45c], R28 ;  /* 0x00045c1c01007387 */ /* 0x0001e40000100800 */
[----:B------:R-:W-:Y:S02]  /*1140*/  LEA.HI.X.SX32 R15, R4, R27, 0x1, P0 ;  /* 0x0000001b040f7211 */ /* 0x000fe400000f0eff */
[----:B------:R3:W5:Y:S04]  /*1150*/  LDG.E.U16 R4, desc[UR10][R10.64] ;  /* 0x0000000a0a047981 */ /* 0x000768000c1e1500 */
[----:B0-----:R-:W5:Y:S04]  /*1160*/  LDL.LU R28, [R1+0x38] ;  /* 0x00003800011c7983 */ /* 0x001f680000300800 */
[----:B------:R0:W-:Y:S02]  /*1170*/  STL [R1+0x458], R3 ;  /* 0x0004580301007387 */ /* 0x0001e40000100800 */
[----:B0-----:R-:W-:-:S05]  /*1180*/  IMAD R3, R0, 0x2, R20 ;  /* 0x0000000200037824 */ /* 0x001fca00078e0214 */
[----:B------:R-:W-:Y:S01]  /*1190*/  STL [R1+0xa0], R3 ;  /* 0x0000a00301007387 */ /* 0x000fe20000100800 */
[----:B--2---:R-:W-:-:S04]  /*11a0*/  LEA R12, P1, R19, R26, 0x1 ;  /* 0x0000001a130c7211 */ /* 0x004fc800078208ff */
[-C--:B------:R-:W-:Y:S02]  /*11b0*/  LEA.HI.X.SX32 R13, R19, R27.reuse, 0x1, P1 ;  /* 0x0000001b130d7211 */ /* 0x080fe400008f0eff */
[CC--:B---3--:R-:W-:Y:S01]  /*11c0*/  LEA R10, P0, R18.reuse, R26.reuse, 0x1 ;  /* 0x0000001a120a7211 */ /* 0x0c8fe200078008ff */
[----:B------:R0:W-:Y:S03]  /*11d0*/  STL [R1+0x454], R29 ;  /* 0x0004541d01007387 */ /* 0x0001e60000100800 */
[----:B------:R-:W-:Y:S01]  /*11e0*/  LEA.HI.X.SX32 R11, R18, R27, 0x1, P0 ;  /* 0x0000001b120b7211 */ /* 0x000fe200000f0eff */
[----:B0-----:R-:W2:Y:S04]  /*11f0*/  LDL.LU R29, [R1+0x34] ;  /* 0x00003400011d7983 */ /* 0x001ea80000300800 */
[----:B----4-:R0:W-:Y:S04]  /*1200*/  STL [R1+0x450], R16 ;  /* 0x0004501001007387 */ /* 0x0101e80000100800 */
[----:B0-----:R0:W3:Y:S04]  /*1210*/  LDG.E.U16 R16, desc[UR10][R14.64] ;  /* 0x0000000a0e107981 */ /* 0x0010e8000c1e1500 */
[----:B------:R1:W-:Y:S01]  /*1220*/  STL [R1+0x44c], R5 ;  /* 0x00044c0501007387 */ /* 0x0003e20000100800 */
[----:B0-----:R-:W-:-:S03]  /*1230*/  LEA R14, P0, R23, R26, 0x1 ;  /* 0x0000001a170e7211 */ /* 0x001fc600078008ff */
[----:B-1----:R0:W4:Y:S01]  /*1240*/  LDG.E.U16 R5, desc[UR10][R12.64] ;  /* 0x0000000a0c057981 */ /* 0x002122000c1e1500 */
[----:B------:R-:W-:-:S03]  /*1250*/  LEA.HI.X.SX32 R15, R23, R27, 0x1, P0 ;  /* 0x0000001b170f7211 */ /* 0x000fc600000f0eff */
[----:B------:R1:W4:Y:S04]  /*1260*/  LDG.E.U16 R23, desc[UR10][R10.64] ;  /* 0x0000000a0a177981 */ /* 0x000328000c1e1500 */
[----:B------:R-:W4:Y:S01]  /*1270*/  LDG.E.U16 R14, desc[UR10][R14.64] ;  /* 0x0000000a0e0e7981 */ /* 0x000f22000c1e1500 */
[----:B0-----:R-:W-:-:S04]  /*1280*/  LEA R12, P1, R17, R26, 0x1 ;  /* 0x0000001a110c7211 */ /* 0x001fc800078208ff */
[----:B------:R-:W-:Y:S02]  /*1290*/  LEA.HI.X.SX32 R13, R17, R27, 0x1, P1 ;  /* 0x0000001b110d7211 */ /* 0x000fe400008f0eff */
[----:B-1----:R-:W-:-:S03]  /*12a0*/  LEA R10, P0, R24, R26, 0x1 ;  /* 0x0000001a180a7211 */ /* 0x002fc600078008ff */
[----:B------:R0:W4:Y:S01]  /*12b0*/  LDG.E.U16 R15, desc[UR10][R12.64] ;  /* 0x0000000a0c0f7981 */ /* 0x000122000c1e1500 */
[----:B------:R-:W-:-:S06]  /*12c0*/  LEA.HI.X.SX32 R11, R24, R27, 0x1, P0 ;  /* 0x0000001b180b7211 */ /* 0x000fcc00000f0eff */
[----:B------:R2:W4:Y:S01]  /*12d0*/  LDG.E.U16 R11, desc[UR10][R10.64] ;  /* 0x0000000a0a0b7981 */ /* 0x000522000c1e1500 */
[----:B0-----:R-:W-:-:S03]  /*12e0*/  LEA R12, P0, R25, R26, 0x1 ;  /* 0x0000001a190c7211 */ /* 0x001fc600078008ff */
[----:B------:R0:W-:Y:S01]  /*12f0*/  STL [R1+0x448], R8 ;  /* 0x0004480801007387 */ /* 0x0001e20000100800 */
[----:B------:R-:W-:-:S06]  /*1300*/  LEA.HI.X.SX32 R13, R25, R27, 0x1, P0 ;  /* 0x0000001b190d7211 */ /* 0x000fcc00000f0eff */
[----:B------:R1:W4:Y:S04]  /*1310*/  LDG.E.U16 R13, desc[UR10][R12.64] ;  /* 0x0000000a0c0d7981 */ /* 0x000328000c1e1500 */
[----:B0-----:R-:W1:Y:S01]  /*1320*/  LDL.LU R8, [R1+0x50] ;  /* 0x0000500001087983 */ /* 0x001e620000300800 */
[----:B------:R-:W-:-:S05]  /*1330*/  LEA R19, R0, R3, 0x1 ;  /* 0x0000000300137211 */ /* 0x000fca00078e08ff */
[C---:B------:R-:W-:Y:S01]  /*1340*/  IMAD R18, R0.reuse, 0x2, R19 ;  /* 0x0000000200127824 */ /* 0x040fe200078e0213 */
[----:B-----5:R0:W-:Y:S04]  /*1350*/  STL [R1+0x444], R4 ;  /* 0x0004440401007387 */ /* 0x0201e80000100800 */
[----:B------:R-:W5:Y:S01]  /*1360*/  LDL.LU R3, [R1+0x2c] ;  /* 0x00002c0001037983 */ /* 0x000f620000300800 */
[----:B0-----:R-:W-:-:S05]  /*1370*/  IMAD R4, R0, 0x2, R18 ;  /* 0x0000000200047824 */ /* 0x001fca00078e0212 */
[----:B------:R0:W-:Y:S02]  /*1380*/  STL [R1+0x4c], R4 ;  /* 0x00004c0401007387 */ /* 0x0001e40000100800 */
[----:B0-----:R-:W-:-:S05]  /*1390*/  LEA R4, R0, R4, 0x1 ;  /* 0x0000000400047211 */ /* 0x001fca00078e08ff */
[----:B------:R-:W-:-:S04]  /*13a0*/  IMAD R17, R0, 0x2, R4 ;  /* 0x0000000200117824 */ /* 0x000fc800078e0204 */
[C---:B------:R-:W-:Y:S01]  /*13b0*/  IMAD R24, R0.reuse, 0x2, R17 ;  /* 0x0000000200187824 */ /* 0x040fe200078e0211 */
[----:B--2---:R-:W-:Y:S01]  /*13c0*/  LEA R10, P0, R29, R26, 0x1 ;  /* 0x0000001a1d0a7211 */ /* 0x004fe200078008ff */
[----:B---3--:R0:W-:Y:S04]  /*13d0*/  STL [R1+0x440], R16 ;  /* 0x0004401001007387 */ /* 0x0081e80000100800 */
[----:B0-----:R-:W2:Y:S04]  /*13e0*/  LDL.LU R16, [R1+0x20] ;  /* 0x0000200001107983 */ /* 0x001ea80000300800 */
[----:B------:R-:W-:Y:S04]  /*13f0*/  STL [R1+0x9c], R4 ;  /* 0x00009c0401007387 */ /* 0x000fe80000100800 */
[----:B----4-:R0:W-:Y:S04]  /*1400*/  STL [R1+0x43c], R5 ;  /* 0x00043c0501007387 */ /* 0x0101e80000100800 */
[----:B0-----:R-:W3:Y:S04]  /*1410*/  LDL.LU R5, [R1+0x48] ;  /* 0x0000480001057983 */ /* 0x001ee80000300800 */
[----:B------:R-:W4:Y:S04]  /*1420*/  LDL.LU R4, [R1+0x18] ;  /* 0x0000180001047983 */ /* 0x000f280000300800 */
[----:B------:R0:W-:Y:S04]  /*1430*/  STL [R1+0x438], R23 ;  /* 0x0004381701007387 */ /* 0x0001e80000100800 */
[----:B------:R-:W-:Y:S04]  /*1440*/  STL [R1+0x430], R15 ;  /* 0x0004300f01007387 */ /* 0x000fe80000100800 */
[----:B------:R1:W-:Y:S01]  /*1450*/  STL [R1+0x434], R14 ;  /* 0x0004340e01007387 */ /* 0x0003e20000100800 */
[----:B0-----:R-:W-:-:S02]  /*1460*/  LEA R23, R0, R24, 0x1 ;  /* 0x0000001800177211 */ /* 0x001fc400078e08ff */
[----:B-1----:R-:W-:-:S03]  /*1470*/  LEA R14, P1, R28, R26, 0x1 ;  /* 0x0000001a1c0e7211 */ /* 0x002fc600078208ff */
[----:B------:R-:W-:Y:S01]  /*1480*/  IMAD R25, R0, 0x2, R23 ;  /* 0x0000000200197824 */ /* 0x000fe200078e0217 */
[-C--:B------:R-:W-:Y:S01]  /*1490*/  LEA.HI.X.SX32 R15, R28, R27.reuse, 0x1, P1 ;  /* 0x0000001b1c0f7211 */ /* 0x080fe200008f0eff */
[----:B------:R0:W-:Y:S05]  /*14a0*/  STL [R1+0x54], R23 ;  /* 0x0000541701007387 */ /* 0x0001ea0000100800 */
[----:B------:R5:W3:Y:S04]  /*14b0*/  LDG.E.U16 R15, desc[UR10][R14.64] ;  /* 0x0000000a0e0f7981 */ /* 0x000ae8000c1e1500 */
[----:B0-----:R-:W4:Y:S04]  /*14c0*/  LDL.LU R23, [R1+0x14] ;  /* 0x0000140001177983 */ /* 0x001f280000300800 */
[----:B------:R0:W-:Y:S04]  /*14d0*/  STL [R1+0x98], R25 ;  /* 0x0000981901007387 */ /* 0x0001e80000100800 */
[----:B------:R1:W-:Y:S04]  /*14e0*/  STL [R1+0x42c], R11 ;  /* 0x00042c0b01007387 */ /* 0x0003e80000100800 */
[----:B------:R-:W4:Y:S01]  /*14f0*/  LDL.LU R28, [R1+0x1c] ;  /* 0x00001c00011c7983 */ /* 0x000f220000300800 */
[----:B0-----:R-:W-:Y:S01]  /*1500*/  IMAD R25, R0, 0x2, R25 ;  /* 0x0000000200197824 */ /* 0x001fe200078e0219 */
[----:B-1----:R-:W-:-:S04]  /*1510*/  LEA.HI.X.SX32 R11, R29, R27, 0x1, P0 ;  /* 0x0000001b1d0b7211 */ /* 0x002fc800000f0eff */
[----:B------:R-:W-:Y:S01]  /*1520*/  STL [R1+0x38], R25 ;  /* 0x0000381901007387 */ /* 0x000fe20000100800 */
[----:B------:R-:W-:-:S03]  /*1530*/  LEA R12, P0, R8, R26, 0x1 ;  /* 0x0000001a080c7211 */ /* 0x000fc600078008ff */
[----:B------:R-:W4:Y:S04]  /*1540*/  LDL.LU R29, [R1+0x4] ;  /* 0x00000400011d7983 */ /* 0x000f280000300800 */
[----:B------:R2:W4:Y:S04]  /*1550*/  LDG.E.U16 R11, desc[UR10][R10.64] ;  /* 0x0000000a0a0b7981 */ /* 0x000528000c1e1500 */
[----:B------:R0:W-:Y:S02]  /*1560*/  STL [R1+0x428], R13 ;  /* 0x0004280d01007387 */ /* 0x0001e40000100800 */
[----:B0-----:R-:W-:-:S06]  /*1570*/  LEA.HI.X.SX32 R13, R8, R27, 0x1, P0 ;  /* 0x0000001b080d7211 */ /* 0x001fcc00000f0eff */
[----:B------:R-:W4:Y:S01]  /*1580*/  LDG.E.U16 R13, desc[UR10][R12.64] ;  /* 0x0000000a0c0d7981 */ /* 0x000f22000c1e1500 */
[----:B------:R-:W-:-:S05]  /*1590*/  LEA R25, R0, R25, 0x1 ;  /* 0x0000001900197211 */ /* 0x000fca00078e08ff */
[----:B------:R0:W-:Y:S01]  /*15a0*/  STL [R1+0x30], R25 ;  /* 0x0000301901007387 */ /* 0x0001e20000100800 */
[CC--:B-----5:R-:W-:Y:S01]  /*15b0*/  LEA R14, P1, R3.reuse, R26.reuse, 0x1 ;  /* 0x0000001a030e7211 */ /* 0x0e0fe200078208ff */
[----:B0-----:R-:W-:Y:S01]  /*15c0*/  IMAD R25, R0, 0x2, R25 ;  /* 0x0000000200197824 */ /* 0x001fe200078e0219 */
[----:B--2---:R-:W-:Y:S01]  /*15d0*/  LEA R10, P0, R16, R26, 0x1 ;  /* 0x0000001a100a7211 */ /* 0x004fe200078008ff */
[----:B---3--:R0:W-:Y:S04]  /*15e0*/  STL [R1+0x424], R15 ;  /* 0x0004240f01007387 */ /* 0x0081e80000100800 */
[----:B------:R-:W2:Y:S04]  /*15f0*/  LDL.LU R8, [R1+0x1778] ;  /* 0x0017780001087983 */ /* 0x000ea80000300800 */
[----:B------:R1:W-:Y:S01]  /*1600*/  STL [R1+0x44], R25 ;  /* 0x0000441901007387 */ /* 0x0003e20000100800 */
[----:B0-----:R-:W-:-:S03]  /*1610*/  LEA.HI.X.SX32 R15, R3, R27, 0x1, P1 ;  /* 0x0000001b030f7211 */ /* 0x001fc600008f0eff */
[----:B------:R-:W3:Y:S01]  /*1620*/  LDL.LU R3, [R1+0x1774] ;  /* 0x0017740001037983 */ /* 0x000ee20000300800 */
[----:B-1----:R-:W-:-:S03]  /*1630*/  IMAD R25, R0, 0x2, R25 ;  /* 0x0000000200197824 */ /* 0x002fc600078e0219 */
[----:B----4-:R0:W-:Y:S04]  /*1640*/  STL [R1+0x420], R11 ;  /* 0x0004200b01007387 */ /* 0x0101e80000100800 */
[----:B------:R1:W-:Y:S01]  /*1650*/  STL [R1+0x94], R25 ;  /* 0x0000941901007387 */ /* 0x0003e20000100800 */
[----:B0-----:R-:W-:-:S03]  /*1660*/  LEA.HI.X.SX32 R11, R16, R27, 0x1, P0 ;  /* 0x0000001b100b7211 */ /* 0x001fc600000f0eff */
[----:B------:R-:W4:Y:S01]  /*1670*/  LDL.LU R16, [R1+0x1770] ;  /* 0x0017700001107983 */ /* 0x000f220000300800 */
[----:B-1----:R-:W-:-:S03]  /*1680*/  LEA R25, R0, R25, 0x1 ;  /* 0x0000001900197211 */ /* 0x002fc600078e08ff */
[----:B------:R-:W5:Y:S04]  /*1690*/  LDG.E.U16 R11, desc[UR10][R10.64] ;  /* 0x0000000a0a0b7981 */ /* 0x000f68000c1e1500 */
[----:B------:R-:W-:Y:S04]  /*16a0*/  STL [R1+0x2c], R25 ;  /* 0x00002c1901007387 */ /* 0x000fe80000100800 */
[----:B------:R0:W-:Y:S04]  /*16b0*/  STL [R1+0x41c], R13 ;  /* 0x00041c0d01007387 */ /* 0x0001e80000100800 */
[----:B0-----:R0:W2:Y:S01]  /*16c0*/  LDG.E.U16 R13, desc[UR10][R14.64] ;  /* 0x0000000a0e0d7981 */ /* 0x0010a2000c1e1500 */
[----:B------:R-:W-:-:S04]  /*16d0*/  IMAD R12, R0, 0x2, R25 ;  /* 0x00000002000c7824 */ /* 0x000fc800078e0219 */
[----:B------:R-:W-:Y:S01]  /*16e0*/  IMAD R25, R0, 0x2, R12 ;  /* 0x0000000200197824 */ /* 0x000fe200078e020c */
[----:B------:R1:W-:Y:S01]  /*16f0*/  STL [R1+0x28], R12 ;  /* 0x0000280c01007387 */ /* 0x0003e20000100800 */
[----:B0-----:R-:W-:-:S04]  /*1700*/  LEA R14, P0, R5, R26, 0x1 ;  /* 0x0000001a050e7211 */ /* 0x001fc800078008ff */
[----:B------:R-:W-:Y:S02]  /*1710*/  LEA.HI.X.SX32 R15, R5, R27, 0x1, P0 ;  /* 0x0000001b050f7211 */ /* 0x000fe400000f0eff */
[----:B-1----:R-:W-:-:S04]  /*1720*/  LEA R12, P1, R4, R26, 0x1 ;  /* 0x0000001a040c7211 */ /* 0x002fc800078208ff */
[----:B------:R0:W3:Y:S01]  /*1730*/  LDG.E.U16 R15, desc[UR10][R14.64] ;  /* 0x0000000a0e0f7981 */ /* 0x0000e2000c1e1500 */
[----:B------:R-:W-:-:S03]  /*1740*/  LEA R10, P0, R23, R26, 0x1 ;  /* 0x0000001a170a7211 */ /* 0x000fc600078008ff */
[----:B--2---:R1:W-:Y:S04]  /*1750*/  STL [R1+0x418], R13 ;  /* 0x0004180d01007387 */ /* 0x0043e80000100800 */
[----:B------:R-:W2:Y:S01]  /*1760*/  LDL.LU R5, [R1+0x176c] ;  /* 0x00176c0001057983 */ /* 0x000ea20000300800 */
[----:B-1----:R-:W-:-:S06]  /*1770*/  LEA.HI.X.SX32 R13, R4, R27, 0x1, P1 ;  /* 0x0000001b040d7211 */ /* 0x002fcc00008f0eff */
[----:B------:R1:W2:Y:S04]  /*1780*/  LDG.E.U16 R13, desc[UR10][R12.64] ;  /* 0x0000000a0c0d7981 */ /* 0x0002a8000c1e1500 */
[----:B------:R0:W-:Y:S04]  /*1790*/  STL [R1+0x40], R25 ;  /* 0x0000401901007387 */ /* 0x0001e80000100800 */
[----:B------:R-:W4:Y:S04]  /*17a0*/  LDL.LU R4, [R1+0x1768] ;  /* 0x0017680001047983 */ /* 0x000f280000300800 */
[----:B-----5:R5:W-:Y:S01]  /*17b0*/  STL [R1+0x414], R11 ;  /* 0x0004140b01007387 */ /* 0x020be20000100800 */
[----:B0-----:R-:W-:-:S05]  /*17c0*/  LEA R25, R0, R25, 0x1 ;  /* 0x0000001900197211 */ /* 0x001fca00078e08ff */
[----:B------:R0:W-:Y:S01]  /*17d0*/  STL [R1+0x90], R25 ;  /* 0x0000901901007387 */ /* 0x0001e20000100800 */
[----:B-----5:R-:W-:-:S03]  /*17e0*/  LEA.HI.X.SX32 R11, R23, R27, 0x1, P0 ;  /* 0x0000001b170b7211 */ /* 0x020fc600000f0eff */
[----:B------:R-:W5:Y:S04]  /*17f0*/  LDL.LU R23, [R1+0x1764] ;  /* 0x0017640001177983 */ /* 0x000f680000300800 */
[----:B------:R5:W4:Y:S01]  /*1800*/  LDG.E.U16 R11, desc[UR10][R10.64] ;  /* 0x0000000a0a0b7981 */ /* 0x000b22000c1e1500 */
[----:B0-----:R-:W-:Y:S01]  /*1810*/  IMAD R25, R0, 0x2, R25 ;  /* 0x0000000200197824 */ /* 0x001fe200078e0219 */
[----:B------:R-:W-:-:S04]  /*1820*/  LEA R14, P0, R28, R26, 0x1 ;  /* 0x0000001a1c0e7211 */ /* 0x000fc800078008ff */
[----:B------:R0:W-:Y:S01]  /*1830*/  STL [R1+0x24], R25 ;  /* 0x0000241901007387 */ /* 0x0001e20000100800 */
[----:B-1----:R-:W-:-:S03]  /*1840*/  LEA R12, P1, R29, R26, 0x1 ;  /* 0x0000001a1d0c7211 */ /* 0x002fc600078208ff */
[----:B---3--:R1:W-:Y:S01]  /*1850*/  STL [R1+0x410], R15 ;  /* 0x0004100f01007387 */ /* 0x0083e20000100800 */
[----:B0-----:R-:W-:Y:S01]  /*1860*/  IMAD R25, R0, 0x2, R25 ;  /* 0x0000000200197824 */ /* 0x001fe200078e0219 */
[----:B-1----:R-:W-:-:S04]  /*1870*/  LEA.HI.X.SX32 R15, R28, R27, 0x1, P0 ;  /* 0x0000001b1c0f7211 */ /* 0x002fc800000f0eff */
[----:B------:R0:W-:Y:S04]  /*1880*/  STL [R1+0x20], R25 ;  /* 0x0000201901007387 */ /* 0x0001e80000100800 */
[----:B------:R-:W3:Y:S01]  /*1890*/  LDG.E.U16 R14, desc[UR10][R14.64] ;  /* 0x0000000a0e0e7981 */ /* 0x000ee2000c1e1500 */
[----:B0-----:R-:W-:-:S05]  /*18a0*/  LEA R25, R0, R25, 0x1 ;  /* 0x0000001900197211 */ /* 0x001fca00078e08ff */
[----:B------:R-:W-:Y:S01]  /*18b0*/  IMAD R28, R0, 0x2, R25 ;  /* 0x00000002001c7824 */ /* 0x000fe200078e0219 */
[----:B--2---:R0:W-:Y:S02]  /*18c0*/  STL [R1+0x40c], R13 ;  /* 0x00040c0d01007387 */ /* 0x0041e40000100800 */
[----:B0-----:R-:W-:-:S05]  /*18d0*/  LEA.HI.X.SX32 R13, R29, R27, 0x1, P1 ;  /* 0x0000001b1d0d7211 */ /* 0x001fca00008f0eff */
[----:B------:R0:W2:Y:S01]  /*18e0*/  LDG.E.U16 R15, desc[UR10][R12.64] ;  /* 0x0000000a0c0f7981 */ /* 0x0000a2000c1e1500 */
[----:B-----5:R-:W-:-:S03]  /*18f0*/  LEA R10, P0, R23, R26, 0x1 ;  /* 0x0000001a170a7211 */ /* 0x020fc600078008ff */
[----:B----4-:R1:W-:Y:S01]  /*1900*/  STL [R1+0x408], R11 ;  /* 0x0004080b01007387 */ /* 0x0103e20000100800 */
[C---:B------:R-:W-:Y:S01]  /*1910*/  IMAD R29, R0.reuse, 0x2, R28 ;  /* 0x00000002001d7824 */ /* 0x040fe200078e021c */
[----:B-1----:R-:W-:Y:S02]  /*1920*/  LEA.HI.X.SX32 R11, R23, R27, 0x1, P0 ;  /* 0x0000001b170b7211 */ /* 0x002fe400000f0eff */
[----:B------:R1:W-:Y:S04]  /*1930*/  STL [R1+0x8c], R28 ;  /* 0x00008c1c01007387 */ /* 0x0003e80000100800 */
[----:B------:R-:W4:Y:S01]  /*1940*/  LDG.E.U16 R11, desc[UR10][R10.64] ;  /* 0x0000000a0a0b7981 */ /* 0x000f22000c1e1500 */
[----:B-1----:R-:W-:-:S03]  /*1950*/  LEA R28, R0, R23, 0x1 ;  /* 0x00000017001c7211 */ /* 0x002fc600078e08ff */
[----:B------:R1:W-:Y:S01]  /*1960*/  STL [R1+0x18], R29 ;  /* 0x0000181d01007387 */ /* 0x0003e20000100800 */
[----:B0-----:R-:W-:-:S04]  /*1970*/  LEA R12, P0, R28, R26, 0x1 ;  /* 0x0000001a1c0c7211 */ /* 0x001fc800078008ff */
[----:B------:R-:W-:Y:S01]  /*1980*/  LEA.HI.X.SX32 R13, R28, R27, 0x1, P0 ;  /* 0x0000001b1c0d7211 */ /* 0x000fe200000f0eff */
[----:B-1----:R-:W-:-:S04]  /*1990*/  IMAD R29, R0, 0x2, R29 ;  /* 0x00000002001d7824 */ /* 0x002fc800078e021d */
[C---:B------:R-:W-:Y:S01]  /*19a0*/  IMAD R23, R0.reuse, 0x2, R29 ;  /* 0x0000000200177824 */ /* 0x040fe200078e021d */
[----:B------:R0:W-:Y:S04]  /*19b0*/  STL [R1+0x14], R29 ;  /* 0x0000141d01007387 */ /* 0x0001e80000100800 */
[----:B0-----:R-:W5:Y:S01]  /*19c0*/  LDG.E.U16 R29, desc[UR10][R12.64] ;  /* 0x0000000a0c1d7981 */ /* 0x001f62000c1e1500 */
[----:B------:R-:W-:-:S03]  /*19d0*/  LEA R28, R0, R23, 0x1 ;  /* 0x00000017001c7211 */ /* 0x000fc600078e08ff */
[----:B--2---:R-:W-:Y:S04]  /*19e0*/  STL [R1+0x400], R15 ;  /* 0x0004000f01007387 */ /* 0x004fe80000100800 */
[----:B---3--:R0:W-:Y:S04]  /*19f0*/  STL [R1+0x404], R14 ;  /* 0x0004040e01007387 */ /* 0x0081e80000100800 */
[----:B------:R1:W-:Y:S01]  /*1a00*/  STL [R1+0x88], R28 ;  /* 0x0000881c01007387 */ /* 0x0003e20000100800 */
[----:B0-----:R-:W-:-:S04]  /*1a10*/  LEA R14, P1, R4, R26, 0x1 ;  /* 0x0000001a040e7211 */ /* 0x001fc800078208ff */
[----:B------:R-:W-:Y:S01]  /*1a20*/  LEA.HI.X.SX32 R15, R4, R27, 0x1, P1 ;  /* 0x0000001b040f7211 */ /* 0x000fe200008f0eff */
[----:B-1----:R-:W-:-:S05]  /*1a30*/  IMAD R28, R0, 0x2, R28 ;  /* 0x00000002001c7824 */ /* 0x002fca00078e021c */
[----:B------:R0:W2:Y:S04]  /*1a40*/  LDG.E.U16 R15, desc[UR10][R14.64] ;  /* 0x0000000a0e0f7981 */ /* 0x0000a8000c1e1500 */
[----:B------:R1:W-:Y:S01]  /*1a50*/  STL [R1+0x10], R28 ;  /* 0x0000101c01007387 */ /* 0x0003e20000100800 */
[----:B------:R-:W-:-:S03]  /*1a60*/  LEA R4, P0, R5, R26, 0x1 ;  /* 0x0000001a05047211 */ /* 0x000fc600078008ff */
[----:B----4-:R-:W-:Y:S01]  /*1a70*/  STL [R1+0x3fc], R11 ;  /* 0x0003fc0b01007387 */ /* 0x010fe20000100800 */
[----:B-1----:R-:W-:Y:S01]  /*1a80*/  IMAD R28, R0, 0x2, R28 ;  /* 0x00000002001c7824 */ /* 0x002fe200078e021c */
[----:B------:R-:W-:-:S04]  /*1a90*/  LEA.HI.X.SX32 R5, R5, R27, 0x1, P0 ;  /* 0x0000001b05057211 */ /* 0x000fc800000f0eff */
[----:B------:R1:W-:Y:S01]  /*1aa0*/  STL [R1+0xc], R28 ;  /* 0x00000c1c01007387 */ /* 0x0003e20000100800 */
[----:B------:R-:W-:Y:S02]  /*1ab0*/  LEA R10, P0, R16, R26, 0x1 ;  /* 0x0000001a100a7211 */ /* 0x000fe400078008ff */
[----:B-1----:R-:W-:-:S05]  /*1ac0*/  LEA R28, R0, R28, 0x1 ;  /* 0x0000001c001c7211 */ /* 0x002fca00078e08ff */
[----:B------:R1:W-:Y:S01]  /*1ad0*/  STL [R1+0x34], R28 ;  /* 0x0000341c01007387 */ /* 0x0003e20000100800 */
[----:B0-----:R-:W-:Y:S01]  /*1ae0*/  IMAD R14, R0, 0x2, R28 ;  /* 0x00000002000e7824 */ /* 0x001fe200078e021c */
[----:B------:R-:W-:Y:S02]  /*1af0*/  LEA.HI.X.SX32 R11, R16, R27, 0x1, P0 ;  /* 0x0000001b100b7211 */ /* 0x000fe400000f0eff */
[----:B-1----:R0:W3:Y:S04]  /*1b00*/  LDG.E.U16 R28, desc[UR10][R4.64] ;  /* 0x0000000a041c7981 */ /* 0x0020e8000c1e1500 */
[----:B------:R-:W-:Y:S04]  /*1b10*/  STL [R1+0x84], R14 ;  /* 0x0000840e01007387 */ /* 0x000fe80000100800 */
[----:B-----5:R1:W-:Y:S04]  /*1b20*/  STL [R1+0x3f8], R29 ;  /* 0x0003f81d01007387 */ /* 0x0203e80000100800 */
[----:B-1----:R1:W4:Y:S01]  /*1b30*/  LDG.E.U16 R29, desc[UR10][R10.64] ;  /* 0x0000000a0a1d7981 */ /* 0x002322000c1e1500 */
[----:B------:R-:W-:Y:S01]  /*1b40*/  LEA R12, P1, R3, R26, 0x1 ;  /* 0x0000001a030c7211 */ /* 0x000fe200078208ff */
[----:B------:R-:W-:-:S03]  /*1b50*/  IMAD R14, R0, 0x2, R14 ;  /* 0x00000002000e7824 */ /* 0x000fc600078e020e */
[----:B------:R-:W-:Y:S01]  /*1b60*/  LEA.HI.X.SX32 R13, R3, R27, 0x1, P1 ;  /* 0x0000001b030d7211 */ /* 0x000fe200008f0eff */
[----:B------:R-:W-:Y:S01]  /*1b70*/  IMAD R3, R0, 0x2, R14 ;  /* 0x0000000200037824 */ /* 0x000fe200078e020e */
[----:B0-----:R-:W-:-:S03]  /*1b80*/  LEA R4, P0, R8, R26, 0x1 ;  /* 0x0000001a08047211 */ /* 0x001fc600078008ff */
[----:B------:R0:W5:Y:S01]  /*1b90*/  LDG.E.U16 R16, desc[UR10][R12.64] ;  /* 0x0000000a0c107981 */ /* 0x000162000c1e1500 */
[----:B------:R-:W-:Y:S02]  /*1ba0*/  LEA.HI.X.SX32 R5, R8, R27, 0x1, P0 ;  /* 0x0000001b08057211 */ /* 0x000fe400000f0eff */
[----:B-1----:R-:W-:-:S04]  /*1bb0*/  LEA R10, P0, R22, R26, 0x1 ;  /* 0x0000001a160a7211 */ /* 0x002fc800078008ff */
[----:B------:R-:W-:Y:S02]  /*1bc0*/  LEA.HI.X.SX32 R11, R22, R27, 0x1, P0 ;  /* 0x0000001b160b7211 */ /* 0x000fe400000f0eff */
[----:B------:R1:W5:Y:S01]  /*1bd0*/  LDG.E.U16 R22, desc[UR10][R4.64] ;  /* 0x0000000a04167981 */ /* 0x000362000c1e1500 */
[----:B0-----:R-:W-:-:S04]  /*1be0*/  LEA R12, P1, R21, R26, 0x1 ;  /* 0x0000001a150c7211 */ /* 0x001fc800078208ff */
[----:B------:R-:W-:Y:S02]  /*1bf0*/  LEA.HI.X.SX32 R13, R21, R27, 0x1, P1 ;  /* 0x0000001b150d7211 */ /* 0x000fe400008f0eff */
[----:B-1----:R-:W-:-:S04]  /*1c00*/  LEA R4, P0, R6, R26, 0x1 ;  /* 0x0000001a06047211 */ /* 0x002fc800078008ff */
[----:B------:R-:W5:Y:S01]  /*1c10*/  LDG.E.U16 R13, desc[UR10][R12.64] ;  /* 0x0000000a0c0d7981 */ /* 0x000f62000c1e1500 */
[----:B------:R-:W-:Y:S02]  /*1c20*/  LEA.HI.X.SX32 R5, R6, R27, 0x1, P0 ;  /* 0x0000001b06057211 */ /* 0x000fe400000f0eff */
[----:B------:R-:W-:-:S04]  /*1c30*/  LEA R8, P0, R9, R26, 0x1 ;  /* 0x0000001a09087211 */ /* 0x000fc800078008ff */
[----:B------:R-:W-:Y:S01]  /*1c40*/  LEA.HI.X.SX32 R9, R9, R27, 0x1, P0 ;  /* 0x0000001b09097211 */ /* 0x000fe200000f0eff */
[----:B--2---:R0:W-:Y:S04]  /*1c50*/  STL [R1+0x3f4], R15 ;  /* 0x0003f40f01007387 */ /* 0x0041e80000100800 */
[----:B------:R1:W-:Y:S04]  /*1c60*/  STL [R1+0x4], R14 ;  /* 0x0000040e01007387 */ /* 0x0003e80000100800 */
[----:B------:R2:W-:Y:S01]  /*1c70*/  STL [R1], R3 ;  /* 0x0000000301007387 */ /* 0x0005e20000100800 */
[----:B0-----:R-:W-:-:S03]  /*1c80*/  MOV R15, R25 ;  /* 0x00000019000f7202 */ /* 0x001fc60000000f00 */
[----:B-1----:R-:W5:Y:S01]  /*1c90*/  LDG.E.U16 R14, desc[UR10][R10.64] ;  /* 0x0000000a0a0e7981 */ /* 0x002f62000c1e1500 */
[----:B--2---:R-:W-:-:S05]  /*1ca0*/  IMAD R3, R0, 0x2, R3 ;  /* 0x0000000200037824 */ /* 0x004fca00078e0203 */
[----:B------:R0:W-:Y:S04]  /*1cb0*/  STL [R1+0x8], R3 ;  /* 0x0000080301007387 */ /* 0x0001e80000100800 */
[----:B------:R-:W2:Y:S04]  /*1cc0*/  LDG.E.U16 R10, desc[UR10][R4.64] ;  /* 0x0000000a040a7981 */ /* 0x000ea8000c1e1500 */
[----:B------:R1:W2:Y:S01]  /*1cd0*/  LDG.E.U16 R11, desc[UR10][R8.64] ;  /* 0x0000000a080b7981 */ /* 0x0002a2000c1e1500 */
[----:B0-----:R-:W-:-:S05]  /*1ce0*/  LEA R3, R0, R3, 0x1 ;  /* 0x0000000300037211 */ /* 0x001fca00078e08ff */
[----:B------:R-:W-:Y:S04]  /*1cf0*/  STL [R1+0x80], R3 ;  /* 0x0000800301007387 */ /* 0x000fe80000100800 */
[----:B---3--:R0:W-:Y:S02]  /*1d00*/  STL [R1+0x3f0], R28 ;  /* 0x0003f01c01007387 */ /* 0x0081e40000100800 */
[----:B0-----:R-:W-:-:S04]  /*1d10*/  IMAD R28, R0, 0x2, R3 ;  /* 0x00000002001c7824 */ /* 0x001fc800078e0203 */
[C---:B------:R-:W-:Y:S01]  /*1d20*/  IMAD R25, R0.reuse, 0x2, R28 ;  /* 0x0000000200197824 */ /* 0x040fe200078e021c */
[----:B------:R-:W-:Y:S04]  /*1d30*/  STL [R1+0x1750], R28 ;  /* 0x0017501c01007387 */ /* 0x000fe80000100800 */
[----:B----4-:R0:W-:Y:S04]  /*1d40*/  STL [R1+0x3ec], R29 ;  /* 0x0003ec1d01007387 */ /* 0x0101e80000100800 */
[----:B------:R-:W-:Y:S01]  /*1d50*/  STL [R1+0x174c], R25 ;  /* 0x00174c1901007387 */ /* 0x000fe20000100800 */
[----:B0-----:R-:W-:-:S05]  /*1d60*/  LEA R29, R0, R25, 0x1 ;  /* 0x00000019001d7211 */ /* 0x001fca00078e08ff */
[----:B------:R-:W-:Y:S04]  /*1d70*/  STL [R1+0x1754], R29 ;  /* 0x0017541d01007387 */ /* 0x000fe80000100800 */
[----:B------:R-:W3:Y:S01]  /*1d80*/  LDL.LU R12, [R1+0x4c] ;  /* 0x00004c00010c7983 */ /* 0x000ee20000300800 */
[----:B------:R-:W-:-:S05]  /*1d90*/  IMAD R3, R0, 0x2, R29 ;  /* 0x0000000200037824 */ /* 0x000fca00078e021d */
[----:B------:R-:W-:Y:S04]  /*1da0*/  STL [R1+0x78], R3 ;  /* 0x0000780301007387 */ /* 0x000fe80000100800 */
[----:B-----5:R0:W-:Y:S01]  /*1db0*/  STL [R1+0x3e8], R16 ;  /* 0x0003e81001007387 */ /* 0x0201e20000100800 */
[C---:B------:R-:W-:Y:S01]  /*1dc0*/  LEA R6, P1, R7.reuse, R26, 0x1 ;  /* 0x0000001a07067211 */ /* 0x040fe200078208ff */
[----:B------:R-:W-:Y:S02]  /*1dd0*/  IMAD.MOV.U32 R28, RZ, RZ, R23 ;  /* 0x000000ffff1c7224 */ /* 0x000fe400078e0017 */
[----:B0-----:R-:W-:Y:S01]  /*1de0*/  IMAD R16, R0, 0x2, R3 ;  /* 0x0000000200107824 */ /* 0x001fe200078e0203 */
[----:B------:R-:W-:-:S03]  /*1df0*/  LEA.HI.X.SX32 R7, R7, R27, 0x1, P1 ;  /* 0x0000001b07077211 */ /* 0x000fc600008f0eff */
[----:B-1----:R-:W-:Y:S01]  /*1e00*/  IMAD R9, R0, 0x2, R16 ;  /* 0x0000000200097824 */ /* 0x002fe200078e0210 */
[-C--:B------:R-:W-:Y:S01]  /*1e10*/  LEA R4, P0, R2, R26.reuse, 0x1 ;  /* 0x0000001a02047211 */ /* 0x080fe200078008ff */
[----:B------:R0:W-:Y:S03]  /*1e20*/  STL [R1+0x3e4], R22 ;  /* 0x0003e41601007387 */ /* 0x0001e60000100800 */
[----:B------:R-:W-:Y:S01]  /*1e30*/  LEA R23, R0, R9, 0x1 ;  /* 0x0000000900177211 */ /* 0x000fe200078e08ff */
[----:B------:R1:W4:Y:S01]  /*1e40*/  LDG.E.U16 R21, desc[UR10][R6.64] ;  /* 0x0000000a06157981 */ /* 0x000322000c1e1500 */
[----:B------:R-:W-:Y:S02]  /*1e50*/  LEA.HI.X.SX32 R5, R2, R27, 0x1, P0 ;  /* 0x0000001b02057211 */ /* 0x000fe400000f0eff */
[----:B------:R-:W-:Y:S01]  /*1e60*/  LEA R2, P1, R19, R26, 0x1 ;  /* 0x0000001a13027211 */ /* 0x000fe200078208ff */
[----:B------:R5:W-:Y:S01]  /*1e70*/  STL [R1+0x1748], R16 ;  /* 0x0017481001007387 */ /* 0x000be20000100800 */
[----:B------:R-:W-:Y:S01]  /*1e80*/  IMAD R8, R0, 0x2, R23 ;  /* 0x0000000200087824 */ /* 0x000fe200078e0217 */
[----:B0-----:R-:W-:-:S02]  /*1e90*/  MOV R22, R15 ;  /* 0x0000000f00167202 */ /* 0x001fc40000000f00 */
[-C--:B-1----:R-:W-:Y:S02]  /*1ea0*/  LEA R6, P0, R20, R26.reuse, 0x1 ;  /* 0x0000001a14067211 */ /* 0x082fe400078008ff */
[-C--:B------:R-:W-:Y:S01]  /*1eb0*/  LEA.HI.X.SX32 R3, R19, R27.reuse, 0x1, P1 ;  /* 0x0000001b13037211 */ /* 0x080fe200008f0eff */
[----:B------:R-:W-:Y:S01]  /*1ec0*/  IMAD R19, R0, 0x2, R8 ;  /* 0x0000000200137824 */ /* 0x000fe200078e0208 */
[----:B------:R-:W-:Y:S01]  /*1ed0*/  LEA.HI.X.SX32 R7, R20, R27, 0x1, P0 ;  /* 0x0000001b14077211 */ /* 0x000fe200000f0eff */
[----:B-----5:R0:W5:Y:S04]  /*1ee0*/  LDG.E.U16 R16, desc[UR10][R4.64] ;  /* 0x0000000a04107981 */ /* 0x020168000c1e1500 */
[----:B------:R1:W5:Y:S04]  /*1ef0*/  LDG.E.U16 R29, desc[UR10][R6.64] ;  /* 0x0000000a061d7981 */ /* 0x000368000c1e1500 */
[----:B------:R2:W5:Y:S01]  /*1f00*/  LDG.E.U16 R25, desc[UR10][R2.64] ;  /* 0x0000000a02197981 */ /* 0x000562000c1e1500 */
[----:B0-----:R-:W-:-:S04]  /*1f10*/  LEA R4, P0, R18, R26, 0x1 ;  /* 0x0000001a12047211 */ /* 0x001fc800078008ff */
[----:B------:R-:W-:Y:S02]  /*1f20*/  LEA.HI.X.SX32 R5, R18, R27, 0x1, P0 ;  /* 0x0000001b12057211 */ /* 0x000fe400000f0eff */
[----:B-1----:R-:W-:-:S04]  /*1f30*/  LEA R6, P1, R17, R26, 0x1 ;  /* 0x0000001a11067211 */ /* 0x002fc800078208ff */
[----:B------:R-:W-:-:S05]  /*1f40*/  LEA.HI.X.SX32 R7, R17, R27, 0x1, P1 ;  /* 0x0000001b11077211 */ /* 0x000fca00008f0eff */
[----:B------:R-:W5:Y:S04]  /*1f50*/  LDG.E.U16 R17, desc[UR10][R6.64] ;  /* 0x0000000a06117981 */ /* 0x000f68000c1e1500 */
[----:B------:R0:W-:Y:S04]  /*1f60*/  STL [R1+0x3e0], R14 ;  /* 0x0003e00e01007387 */ /* 0x0001e80000100800 */
[----:B0-----:R-:W5:Y:S04]  /*1f70*/  LDL.LU R14, [R1+0x54] ;  /* 0x00005400010e7983 */ /* 0x001f680000300800 */
[----:B------:R-:W-:Y:S04]  /*1f80*/  STL [R1+0x1758], R9 ;  /* 0x0017580901007387 */ /* 0x000fe80000100800 */
[----:B------:R-:W-:Y:S04]  /*1f90*/  STL [R1+0x175c], R23 ;  /* 0x00175c1701007387 */ /* 0x000fe80000100800 */
[----:B------:R-:W5:Y:S04]  /*1fa0*/  LDL.LU R15, [R1+0x38] ;  /* 0x00003800010f7983 */ /* 0x000f680000300800 */
[----:B------:R0:W-:Y:S04]  /*1fb0*/  STL [R1+0x3dc], R13 ;  /* 0x0003dc0d01007387 */ /* 0x0001e80000100800 */
[----:B------:R1:W-:Y:S04]  /*1fc0*/  STL [R1+0x7c], R8 ;  /* 0x00007c0801007387 */ /* 0x0003e80000100800 */
[----:B0-----:R-:W5:Y:S04]  /*1fd0*/  LDL.LU R13, [R1+0x30] ;  /* 0x00003000010d7983 */ /* 0x001f680000300800 */
[----:B--2---:R3:W-:Y:S04]  /*1fe0*/  STL [R1+0x3d8], R10 ;  /* 0x0003d80a01007387 */ /* 0x0047e80000100800 */
[----:B------:R-:W-:Y:S04]  /*1ff0*/  STL [R1+0x1760], R19 ;  /* 0x0017601301007387 */ /* 0x000fe80000100800 */
[----:B------:R-:W2:Y:S04]  /*2000*/  LDL.LU R18, [R1+0x44] ;  /* 0x0000440001127983 */ /* 0x000ea80000300800 */
[----:B------:R-:W2:Y:S04]  /*2010*/  LDL.LU R20, [R1+0x2c] ;  /* 0x00002c0001147983 */ /* 0x000ea80000300800 */
[----:B------:R0:W-:Y:S01]  /*2020*/  STL [R1+0x3d4], R11 ;  /* 0x0003d40b01007387 */ /* 0x0001e20000100800 */
[----:B-1----:R-:W-:-:S02]  /*2030*/  LEA R8, R0, R19, 0x1 ;  /* 0x0000001300087211 */ /* 0x002fc400078e08ff */
[----:B---3--:R-:W-:-:S04]  /*2040*/  LEA R10, P0, R12, R26, 0x1 ;  /* 0x0000001a0c0a7211 */ /* 0x008fc800078008ff */
[----:B0-----:R-:W-:Y:S02]  /*2050*/  LEA.HI.X.SX32 R11, R12, R27, 0x1, P0 ;  /* 0x0000001b0c0b7211 */ /* 0x001fe400000f0eff */
[----:B------:R0:W3:Y:S04]  /*2060*/  LDG.E.U16 R12, desc[UR10][R4.64] ;  /* 0x0000000a040c7981 */ /* 0x0000e8000c1e1500 */
[----:B------:R1:W2:Y:S01]  /*2070*/  LDG.E.U16 R19, desc[UR10][R10.64] ;  /* 0x0000000a0a137981 */ /* 0x0002a2000c1e1500 */
[----:B------:R-:W-:Y:S01]  /*2080*/  LEA R2, P0, R24, R26, 0x1 ;  /* 0x0000001a18027211 */ /* 0x000fe200078008ff */
[----:B------:R-:W-:-:S03]  /*2090*/  IMAD.MOV.U32 R23, RZ, RZ, R22 ;  /* 0x000000ffff177224 */ /* 0x000fc600078e0016 */
[----:B------:R-:W-:Y:S01]  /*20a0*/  LEA.HI.X.SX32 R3, R24, R27, 0x1, P0 ;  /* 0x0000001b18037211 */ /* 0x000fe200000f0eff */
[----:B----4-:R4:W-:Y:S02]  /*20b0*/  STL [R1+0x3d0], R21 ;  /* 0x0003d01501007387 */ /* 0x0109e40000100800 */
[----:B----4-:R-:W-:-:S05]  /*20c0*/  IMAD R21, R0, 0x2, R8 ;  /* 0x0000000200157824 */ /* 0x010fca00078e0208 */
[----:B------:R-:W-:-:S05]  /*20d0*/  LEA R9, R0, R21, 0x1 ;  /* 0x0000001500097211 */ /* 0x000fca00078e08ff */
[----:B------:R4:W-:Y:S01]  /*20e0*/  STL [R1+0x70], R9 ;  /* 0x0000700901007387 */ /* 0x0009e20000100800 */
[----:B0-----:R-:W-:-:S03]  /*20f0*/  IMAD R4, R0, 0x2, R9 ;  /* 0x0000000200047824 */ /* 0x001fc600078e0209 */
[----:B----4-:R-:W4:Y:S04]  /*2100*/  LDL.LU R9, [R1+0x28] ;  /* 0x0000280001097983 */ /* 0x010f280000300800 */
[----:B-----5:R-:W-:Y:S04]  /*2110*/  STL [R1+0x3cc], R16 ;  /* 0x0003cc1001007387 */ /* 0x020fe80000100800 */
[----:B------:R0:W-:Y:S01]  /*2120*/  STL [R1+0x3c8], R29 ;  /* 0x0003c81d01007387 */ /* 0x0001e20000100800 */
[----:B------:R-:W-:-:S03]  /*2130*/  IMAD R22, R0, 0x2, R4 ;  /* 0x0000000200167824 */ /* 0x000fc600078e0204 */
[----:B0-----:R-:W5:Y:S04]  /*2140*/  LDL.LU R29, [R1+0x40] ;  /* 0x00004000011d7983 */ /* 0x001f680000300800 */
[----:B------:R0:W-:Y:S01]  /*2150*/  STL [R1+0x3c4], R25 ;  /* 0x0003c41901007387 */ /* 0x0001e20000100800 */
[----:B------:R-:W-:-:S03]  /*2160*/  IMAD R5, R0, 0x2, R22 ;  /* 0x0000000200057824 */ /* 0x000fc600078e0216 */
[----:B0-----:R-:W5:Y:S01]  /*2170*/  LDL.LU R25, [R1+0x24] ;  /* 0x0000240001197983 */ /* 0x001f620000300800 */
[----:B------:R-:W-:Y:S02]  /*2180*/  MOV R16, R28 ;  /* 0x0000001c00107202 */ /* 0x000fe40000000f00 */
[----:B------:R-:W-:-:S04]  /*2190*/  LEA R6, P0, R14, R26, 0x1 ;  /* 0x0000001a0e067211 */ /* 0x000fc800078008ff */
[----:B------:R-:W-:-:S05]  /*21a0*/  LEA.HI.X.SX32 R7, R14, R27, 0x1, P0 ;  /* 0x0000001b0e077211 */ /* 0x000fca00000f0eff */
[----:B------:R-:W5:Y:S01]  /*21b0*/  LDG.E.U16 R24, desc[UR10][R6.64] ;  /* 0x0000000a06187981 */ /* 0x000f62000c1e1500 */
[----:B-1----:R-:W-:-:S04]  /*21c0*/  LEA R10, P1, R15, R26, 0x1 ;  /* 0x0000001a0f0a7211 */ /* 0x002fc800078208ff */
[----:B------:R-:W-:Y:S01]  /*21d0*/  LEA.HI.X.SX32 R11, R15, R27, 0x1, P1 ;  /* 0x0000001b0f0b7211 */ /* 0x000fe200008f0eff */
[----:B---3--:R-:W-:Y:S04]  /*21e0*/  STL [R1+0x3c0], R12 ;  /* 0x0003c00c01007387 */ /* 0x008fe80000100800 */
[----:B--2---:R0:W-:Y:S04]  /*21f0*/  STL [R1+0x3bc], R19 ;  /* 0x0003bc1301007387 */ /* 0x0041e80000100800 */
[----:B0-----:R0:W2:Y:S01]  /*2200*/  LDG.E.U16 R19, desc[UR10][R2.64] ;  /* 0x0000000a02137981 */ /* 0x0010a2000c1e1500 */
[----:B------:R-:W-:-:S05]  /*2210*/  IMAD R12, R0, 0x2, R5 ;  /* 0x00000002000c7824 */ /* 0x000fca00078e0205 */
[----:B------:R-:W-:Y:S04]  /*2220*/  STL [R1+0x68], R12 ;  /* 0x0000680c01007387 */ /* 0x000fe80000100800 */
[----:B------:R-:W3:Y:S04]  /*2230*/  LDL.LU R28, [R1+0x20] ;  /* 0x00002000011c7983 */ /* 0x000ee80000300800 */
[----:B------:R1:W-:Y:S04]  /*2240*/  STL [R1+0x3b8], R17 ;  /* 0x0003b81101007387 */ /* 0x0003e80000100800 */
[----:B-1----:R1:W3:Y:S01]  /*2250*/  LDG.E.U16 R17, desc[UR10][R10.64] ;  /* 0x0000000a0a117981 */ /* 0x0022e2000c1e1500 */
[----:B0-----:R-:W-:-:S02]  /*2260*/  LEA R3, R0, R12, 0x1 ;  /* 0x0000000c00037211 */ /* 0x001fc400078e08ff */
[----:B------:R-:W-:-:S03]  /*2270*/  LEA R14, P0, R13, R26, 0x1 ;  /* 0x0000001a0d0e7211 */ /* 0x000fc600078008ff */
[----:B------:R-:W-:Y:S01]  /*2280*/  IMAD R7, R0, 0x2, R3 ;  /* 0x0000000200077824 */ /* 0x000fe200078e0203 */
[----:B------:R-:W-:-:S03]  /*2290*/  LEA.HI.X.SX32 R15, R13, R27, 0x1, P0 ;  /* 0x0000001b0d0f7211 */ /* 0x000fc600000f0eff */
[----:B------:R-:W-:Y:S01]  /*22a0*/  IMAD R6, R0, 0x2, R7 ;  /* 0x0000000200067824 */ /* 0x000fe200078e0207 */
[----:B------:R-:W-:-:S04]  /*22b0*/  LEA R12, P0, R18, R26, 0x1 ;  /* 0x0000001a120c7211 */ /* 0x000fc800078008ff */
[----:B------:R0:W-:Y:S01]  /*22c0*/  STL [R1+0x58], R6 ;  /* 0x0000580601007387 */ /* 0x0001e20000100800 */
[----:B------:R-:W-:Y:S02]  /*22d0*/  LEA.HI.X.SX32 R13, R18, R27, 0x1, P0 ;  /* 0x0000001b120d7211 */ /* 0x000fe400000f0eff */
[----:B------:R-:W-:Y:S02]  /*22e0*/  MOV R2, R23 ;  /* 0x0000001700027202 */ /* 0x000fe40000000f00 */
[----:B------:R4:W3:Y:S01]  /*22f0*/  LDG.E.U16 R23, desc[UR10][R14.64] ;  /* 0x0000000a0e177981 */ /* 0x0008e2000c1e1500 */
[----:B0-----:R-:W-:-:S04]  /*2300*/  IMAD R6, R0, 0x2, R6 ;  /* 0x0000000200067824 */ /* 0x001fc800078e0206 */
[----:B------:R-:W-:Y:S01]  /*2310*/  IMAD R18, R0, 0x2, R6 ;  /* 0x0000000200127824 */ /* 0x000fe200078e0206 */
[CC--:B-1----:R-:W-:Y:S02]  /*2320*/  LEA R10, P1, R20.reuse, R26.reuse, 0x1 ;  /* 0x0000001a140a7211 */ /* 0x0c2fe400078208ff */
[CC--:B----4-:R-:W-:Y:S02]  /*2330*/  LEA R14, P0, R9.reuse, R26.reuse, 0x1 ;  /* 0x0000001a090e7211 */ /* 0x0d0fe400078008ff */
[-C--:B------:R-:W-:Y:S02]  /*2340*/  LEA.HI.X.SX32 R11, R20, R27.reuse, 0x1, P1 ;  /* 0x0000001b140b7211 */ /* 0x080fe400008f0eff */
[----:B------:R-:W-:Y:S01]  /*2350*/  LEA.HI.X.SX32 R15, R9, R27, 0x1, P0 ;  /* 0x0000001b090f7211 */ /* 0x000fe200000f0eff */
[----:B--2---:R0:W-:Y:S04]  /*2360*/  STL [R1+0x3b4], R19 ;  /* 0x0003b41301007387 */ /* 0x0041e80000100800 */
[----:B0-----:R-:W2:Y:S04]  /*2370*/  LDL.LU R19, [R1+0x18] ;  /* 0x0000180001137983 */ /* 0x001ea80000300800 */
[----:B------:R0:W-:Y:S04]  /*2380*/  STL [R1+0x60], R6 ;  /* 0x0000600601007387 */ /* 0x0001e80000100800 */
[----:B0-----:R0:W4:Y:S04]  /*2390*/  LDG.E.U16 R6, desc[UR10][R12.64] ;  /* 0x0000000a0c067981 */ /* 0x001128000c1e1500 */
[----:B-----5:R1:W-:Y:S01]  /*23a0*/  STL [R1+0x3b0], R24 ;  /* 0x0003b01801007387 */ /* 0x0203e20000100800 */
[----:B0-----:R-:W-:-:S03]  /*23b0*/  LEA R12, P0, R29, R26, 0x1 ;  /* 0x0000001a1d0c7211 */ /* 0x001fc600078008ff */
[----:B-1----:R-:W5:Y:S04]  /*23c0*/  LDL.LU R24, [R1+0x14] ;  /* 0x0000140001187983 */ /* 0x002f680000300800 */
[----:B---3--:R0:W-:Y:S01]  /*23d0*/  STL [R1+0x3ac], R17 ;  /* 0x0003ac1101007387 */ /* 0x0081e20000100800 */
[----:B------:R-:W-:-:S03]  /*23e0*/  LEA.HI.X.SX32 R13, R29, R27, 0x1, P0 ;  /* 0x0000001b1d0d7211 */ /* 0x000fc600000f0eff */
[----:B------:R1:W3:Y:S04]  /*23f0*/  LDG.E.U16 R29, desc[UR10][R14.64] ;  /* 0x0000000a0e1d7981 */ /* 0x0002e8000c1e1500 */
[----:B------:R-:W2:Y:S04]  /*2400*/  LDG.E.U16 R12, desc[UR10][R12.64] ;  /* 0x0000000a0c0c7981 */ /* 0x000ea8000c1e1500 */
[----:B0-----:R0:W2:Y:S01]  /*2410*/  LDG.E.U16 R17, desc[UR10][R10.64] ;  /* 0x0000000a0a117981 */ /* 0x0010a2000c1e1500 */
[-C--:B-1----:R-:W-:Y:S02]  /*2420*/  LEA R14, P0, R28, R26.reuse, 0x1 ;  /* 0x0000001a1c0e7211 */ /* 0x082fe400078008ff */
[----:B0-----:R-:W-:-:S04]  /*2430*/  LEA R10, P1, R25, R26, 0x1 ;  /* 0x0000001a190a7211 */ /* 0x001fc800078208ff */
[-C--:B------:R-:W-:Y:S02]  /*2440*/  LEA.HI.X.SX32 R11, R25, R27.reuse, 0x1, P1 ;  /* 0x0000001b190b7211 */ /* 0x080fe400008f0eff */
[----:B------:R-:W-:-:S03]  /*2450*/  LEA.HI.X.SX32 R15, R28, R27, 0x1, P0 ;  /* 0x0000001b1c0f7211 */ /* 0x000fc600000f0eff */
[----:B------:R0:W5:Y:S04]  /*2460*/  LDG.E.U16 R13, desc[UR10][R10.64] ;  /* 0x0000000a0a0d7981 */ /* 0x000168000c1e1500 */
[----:B------:R1:W5:Y:S01]  /*2470*/  LDG.E.U16 R15, desc[UR10][R14.64] ;  /* 0x0000000a0e0f7981 */ /* 0x000362000c1e1500 */
[----:B0-----:R-:W-:Y:S01]  /*2480*/  IMAD.MOV.U32 R11, RZ, RZ, R2 ;  /* 0x000000ffff0b7224 */ /* 0x001fe200078e0002 */
[----:B------:R-:W-:-:S04]  /*2490*/  LEA R10, P0, R2, R26, 0x1 ;  /* 0x0000001a020a7211 */ /* 0x000fc800078008ff */
[----:B------:R-:W-:-:S06]  /*24a0*/  LEA.HI.X.SX32 R11, R11, R27, 0x1, P0 ;  /* 0x0000001b0b0b7211 */ /* 0x000fcc00000f0eff */
[----:B------:R-:W5:Y:S01]  /*24b0*/  LDG.E.U16 R11, desc[UR10][R10.64] ;  /* 0x0000000a0a0b7981 */ /* 0x000f62000c1e1500 */
[----:B------:R-:W-:-:S03]  /*24c0*/  LEA R20, R0, R18, 0x1 ;  /* 0x0000001200147211 */ /* 0x000fc600078e08ff */
[----:B------:R0:W-:Y:S04]  /*24d0*/  STL [R1+0x3a8], R23 ;  /* 0x0003a81701007387 */ /* 0x0001e80000100800 */
[----:B0-----:R-:W5:Y:S04]  /*24e0*/  LDL.LU R23, [R1+0x10] ;  /* 0x0000100001177983 */ /* 0x001f680000300800 */
[----:B----4-:R0:W-:Y:S02]  /*24f0*/  STL [R1+0x3a4], R6 ;  /* 0x0003a40601007387 */ /* 0x0101e40000100800 */
[----:B0-----:R-:W-:-:S05]  /*2500*/  IMAD R6, R0, 0x2, R20 ;  /* 0x0000000200067824 */ /* 0x001fca00078e0214 */
[----:B------:R0:W-:Y:S04]  /*2510*/  STL [R1+0x54], R6 ;  /* 0x0000540601007387 */ /* 0x0001e80000100800 */
[----:B------:R-:W4:Y:S01]  /*2520*/  LDL.LU R9, [R1+0xc] ;  /* 0x00000c0001097983 */ /* 0x000f220000300800 */
[----:B0-----:R-:W-:-:S05]  /*2530*/  IMAD R6, R0, 0x2, R6 ;  /* 0x0000000200067824 */ /* 0x001fca00078e0206 */
[----:B------:R-:W-:Y:S04]  /*2540*/  STL [R1+0x74], R6 ;  /* 0x0000740601007387 */ /* 0x000fe80000100800 */
[----:B--2---:R0:W-:Y:S04]  /*2550*/  STL [R1+0x3a0], R17 ;  /* 0x0003a01101007387 */ /* 0x0041e80000100800 */
[----:B---3--:R2:W-:Y:S01]  /*2560*/  STL [R1+0x39c], R29 ;  /* 0x00039c1d01007387 */ /* 0x0085e20000100800 */
[----:B0-----:R-:W-:-:S03]  /*2570*/  LEA R17, R0, R6, 0x1 ;  /* 0x0000000600117211 */ /* 0x001fc600078e08ff */
[----:B--2---:R-:W2:Y:S02]  /*2580*/  LDL.LU R29, [R1+0x34] ;  /* 0x00003400011d7983 */ /* 0x004ea40000300800 */
[C---:B------:R-:W-:Y:S02]  /*2590*/  IMAD R6, R0.reuse, 0x2, R17 ;  /* 0x0000000200067824 */ /* 0x040fe400078e0211 */
[----:B------:R-:W3:Y:S04]  /*25a0*/  LDL.LU R28, [R1+0x4] ;  /* 0x00000400011c7983 */ /* 0x000ee80000300800 */
[----:B------:R-:W2:Y:S01]  /*25b0*/  LDL.LU R25, [R1] ;  /* 0x0000000001197983 */ /* 0x000ea20000300800 */
[----:B------:R-:W-:-:S03]  /*25c0*/  LEA R2, R0, R6, 0x1 ;  /* 0x0000000600027211 */ /* 0x000fc600078e08ff */
[----:B-----5:R-:W-:Y:S04]  /*25d0*/  STL [R1+0x394], R13 ;  /* 0x0003940d01007387 */ /* 0x020fe80000100800 */
[----:B------:R0:W-:Y:S01]  /*25e0*/  STL [R1+0x398], R12 ;  /* 0x0003980c01007387 */ /* 0x0001e20000100800 */
[----:B-1----:R-:W-:-:S03]  /*25f0*/  LEA R14, P0, R24, R26, 0x1 ;  /* 0x0000001a180e7211 */ /* 0x002fc600078008ff */
[----:B------:R1:W-:Y:S01]  /*2600*/  STL [R1+0x50], R2 ;  /* 0x0000500201007387 */ /* 0x0003e20000100800 */
[----:B0-----:R-:W-:-:S04]  /*2610*/  LEA R12, P1, R19, R26, 0x1 ;  /* 0x0000001a130c7211 */ /* 0x001fc800078208ff */
[-C--:B------:R-:W-:Y:S01]  /*2620*/  LEA.HI.X.SX32 R13, R19, R27.reuse, 0x1, P1 ;  /* 0x0000001b130d7211 */ /* 0x080fe200008f0eff */
[----:B-1----:R-:W-:Y:S01]  /*2630*/  IMAD R2, R0, 0x2, R2 ;  /* 0x0000000200027824 */ /* 0x002fe200078e0202 */
[----:B------:R-:W5:Y:S04]  /*2640*/  LDL.LU R19, [R1+0x1760] ;  /* 0x0017600001137983 */ /* 0x000f680000300800 */
[----:B------:R0:W-:Y:S04]  /*2650*/  STL [R1+0x390], R15 ;  /* 0x0003900f01007387 */ /* 0x0001e80000100800 */
[----:B------:R1:W2:Y:S04]  /*2660*/  LDG.E.U16 R13, desc[UR10][R12.64] ;  /* 0x0000000a0c0d7981 */ /* 0x0002a8000c1e1500 */
[----:B------:R-:W-:Y:S01]  /*2670*/  STL [R1+0x6c], R2 ;  /* 0x00006c0201007387 */ /* 0x000fe20000100800 */
[----:B0-----:R-:W-:-:S03]  /*2680*/  LEA.HI.X.SX32 R15, R24, R27, 0x1, P0 ;  /* 0x0000001b180f7211 */ /* 0x001fc600000f0eff */
[----:B------:R0:W-:Y:S01]  /*2690*/  STL [R1+0x38c], R11 ;  /* 0x00038c0b01007387 */ /* 0x0001e20000100800 */
[----:B------:R-:W-:-:S03]  /*26a0*/  LEA R10, P0, R16, R26, 0x1 ;  /* 0x0000001a100a7211 */ /* 0x000fc600078008ff */
[----:B------:R4:W3:Y:S01]  /*26b0*/  LDG.E.U16 R15, desc[UR10][R14.64] ;  /* 0x0000000a0e0f7981 */ /* 0x0008e2000c1e1500 */
[----:B0-----:R-:W-:-:S05]  /*26c0*/  IMAD.MOV.U32 R11, RZ, RZ, R16 ;  /* 0x000000ffff0b7224 */ /* 0x001fca00078e0010 */
[----:B------:R-:W-:-:S06]  /*26d0*/  LEA.HI.X.SX32 R11, R11, R27, 0x1, P0 ;  /* 0x0000001b0b0b7211 */ /* 0x000fcc00000f0eff */
[----:B------:R-:W5:Y:S01]  /*26e0*/  LDG.E.U16 R11, desc[UR10][R10.64] ;  /* 0x0000000a0a0b7981 */ /* 0x000f62000c1e1500 */
[----:B------:R-:W-:-:S05]  /*26f0*/  IMAD R2, R0, 0x2, R2 ;  /* 0x0000000200027824 */ /* 0x000fca00078e0202 */
[----:B------:R-:W-:-:S05]  /*2700*/  LEA R24, R0, R2, 0x1 ;  /* 0x0000000200187211 */ /* 0x000fca00078e08ff */
[----:B------:R-:W-:Y:S01]  /*2710*/  IMAD R16, R0, 0x2, R24 ;  /* 0x0000000200107824 */ /* 0x000fe200078e0218 */
[-C--:B-1----:R-:W-:Y:S02]  /*2720*/  LEA R12, P1, R23, R26.reuse, 0x1 ;  /* 0x0000001a170c7211 */ /* 0x082fe400078208ff */
[----:B----4-:R-:W-:Y:S01]  /*2730*/  LEA R14, P0, R9, R26, 0x1 ;  /* 0x0000001a090e7211 */ /* 0x010fe200078008ff */
[----:B--2---:R0:W-:Y:S04]  /*2740*/  STL [R1+0x388], R13 ;  /* 0x0003880d01007387 */ /* 0x0041e80000100800 */
[----:B------:R1:W-:Y:S01]  /*2750*/  STL [R1+0x4c], R16 ;  /* 0x00004c1001007387 */ /* 0x0003e20000100800 */
[----:B0-----:R-:W-:-:S03]  /*2760*/  LEA.HI.X.SX32 R13, R23, R27, 0x1, P1 ;  /* 0x0000001b170d7211 */ /* 0x001fc600008f0eff */
[----:B------:R-:W2:Y:S01]  /*2770*/  LDL.LU R23, [R1+0x175c] ;  /* 0x00175c0001177983 */ /* 0x000ea20000300800 */
[----:B-1----:R-:W-:-:S03]  /*2780*/  LEA R16, R0, R16, 0x1 ;  /* 0x0000001000107211 */ /* 0x002fc600078e08ff */
[----:B---3--:R0:W-:Y:S04]  /*2790*/  STL [R1+0x384], R15 ;  /* 0x0003840f01007387 */ /* 0x0081e80000100800 */
[----:B------:R1:W-:Y:S01]  /*27a0*/  STL [R1+0x1f8], R16 ;  /* 0x0001f81001007387 */ /* 0x0003e20000100800 */
[----:B0-----:R-:W-:-:S03]  /*27b0*/  LEA.HI.X.SX32 R15, R9, R27, 0x1, P0 ;  /* 0x0000001b090f7211 */ /* 0x001fc600000f0eff */
[----:B------:R-:W3:Y:S01]  /*27c0*/  LDL.LU R9, [R1+0x1758] ;  /* 0x0017580001097983 */ /* 0x000ee20000300800 */
[----:B-1----:R-:W-:-:S03]  /*27d0*/  IMAD R16, R0, 0x2, R16 ;  /* 0x0000000200107824 */ /* 0x002fc600078e0210 */
[----:B------:R-:W4:Y:S04]  /*27e0*/  LDG.E.U16 R15, desc[UR10][R14.64] ;  /* 0x0000000a0e0f7981 */ /* 0x000f28000c1e1500 */
[----:B------:R-:W-:Y:S04]  /*27f0*/  STL [R1+0x1c], R16 ;  /* 0x00001c1001007387 */ /* 0x000fe80000100800 */
[----:B-----5:R0:W-:Y:S04]  /*2800*/  STL [R1+0x380], R11 ;  /* 0x0003800b01007387 */ /* 0x0201e80000100800 */
[----:B0-----:R0:W5:Y:S01]  /*2810*/  LDG.E.U16 R11, desc[UR10][R12.64] ;  /* 0x0000000a0c0b7981 */ /* 0x001162000c1e1500 */
[----:B------:R-:W-:-:S05]  /*2820*/  IMAD R10, R0, 0x2, R16 ;  /* 0x00000002000a7824 */ /* 0x000fca00078e0210 */
[----:B------:R-:W-:Y:S01]  /*2830*/  LEA R16, R0, R10, 0x1 ;  /* 0x0000000a00107211 */ /* 0x000fe200078e08ff */
[----:B------:R1:W-:Y:S01]  /*2840*/  STL [R1+0xc], R10 ;  /* 0x00000c0a01007387 */ /* 0x0003e20000100800 */
[----:B0-----:R-:W-:-:S04]  /*2850*/  LEA R12, P0, R29, R26, 0x1 ;  /* 0x0000001a1d0c7211 */ /* 0x001fc800078008ff */
[----:B------:R-:W-:Y:S02]  /*2860*/  LEA.HI.X.SX32 R13, R29, R27, 0x1, P0 ;  /* 0x0000001b1d0d7211 */ /* 0x000fe400000f0eff */
[----:B-1----:R-:W-:-:S03]  /*2870*/  LEA R10, P1, R28, R26, 0x1 ;  /* 0x0000001a1c0a7211 */ /* 0x002fc600078208ff */
[----:B------:R0:W2:Y:S04]  /*2880*/  LDG.E.U16 R12, desc[UR10][R12.64] ;  /* 0x0000000a0c0c7981 */ /* 0x0000a8000c1e1500 */
[----:B-----5:R1:W-:Y:S04]  /*2890*/  STL [R1+0x37c], R11 ;  /* 0x00037c0b01007387 */ /* 0x0203e80000100800 */
[----:B------:R-:W5:Y:S04]  /*28a0*/  LDL.LU R29, [R1+0x1754] ;  /* 0x00175400011d7983 */ /* 0x000f680000300800 */
[----:B------:R0:W-:Y:S01]  /*28b0*/  STL [R1+0x48], R16 ;  /* 0x0000481001007387 */ /* 0x0001e20000100800 */
[----:B-1----:R-:W-:-:S03]  /*28c0*/  LEA.HI.X.SX32 R11, R28, R27, 0x1, P1 ;  /* 0x0000001b1c0b7211 */ /* 0x002fc600008f0eff */
[----:B------:R-:W2:Y:S01]  /*28d0*/  LDL.LU R28, [R1+0x1750] ;  /* 0x00175000011c7983 */ /* 0x000ea20000300800 */
[----:B0-----:R-:W-:-:S03]  /*28e0*/  IMAD R16, R0, 0x2, R16 ;  /* 0x0000000200107824 */ /* 0x001fc600078e0210 */
[----:B----4-:R0:W-:Y:S04]  /*28f0*/  STL [R1+0x378], R15 ;  /* 0x0003780f01007387 */ /* 0x0101e80000100800 */
[----:B------:R1:W-:Y:S01]  /*2900*/  STL [R1+0x5c], R16 ;  /* 0x00005c1001007387 */ /* 0x0003e20000100800 */
[----:B------:R-:W-:-:S03]  /*2910*/  LEA R14, P0, R25, R26, 0x1 ;  /* 0x0000001a190e7211 */ /* 0x000fc600078008ff */
[----:B------:R4:W2:Y:S04]  /*2920*/  LDG.E.U16 R10, desc[UR10][R10.64] ;  /* 0x0000000a0a0a7981 */ /* 0x0008a8000c1e1500 */
[----:B0-----:R-:W2:Y:S01]  /*2930*/  LDL.LU R15, [R1+0x8] ;  /* 0x00000800010f7983 */ /* 0x001ea20000300800 */
[----:B-1----:R-:W-:Y:S01]  /*2940*/  IMAD R16, R0, 0x2, R16 ;  /* 0x0000000200107824 */ /* 0x002fe200078e0210 */
[----:B--2---:R-:W-:Y:S02]  /*2950*/  MOV R13, R15 ;  /* 0x0000000f000d7202 */ /* 0x004fe40000000f00 */
[----:B------:R-:W-:Y:S02]  /*2960*/  LEA.HI.X.SX32 R15, R25, R27, 0x1, P0 ;  /* 0x0000001b190f7211 */ /* 0x000fe400000f0eff */
[----:B------:R-:W2:Y:S04]  /*2970*/  LDL.LU R25, [R1+0x174c] ;  /* 0x00174c0001197983 */ /* 0x000ea80000300800 */
[----:B------:R-:W2:Y:S01]  /*2980*/  LDG.E.U16 R15, desc[UR10][R14.64] ;  /* 0x0000000a0e0f7981 */ /* 0x000ea2000c1e1500 */
[----:B----4-:R-:W-:-:S03]  /*2990*/  IMAD.MOV.U32 R11, RZ, RZ, R13 ;  /* 0x000000ffff0b7224 */ /* 0x010fc600078e000d */
[----:B------:R0:W-:Y:S02]  /*29a0*/  STL [R1+0x30], R16 ;  /* 0x0000301001007387 */ /* 0x0001e40000100800 */
[----:B------:R-:W-:Y:S02]  /*29b0*/  MOV R13, R11 ;  /* 0x0000000b000d7202 */ /* 0x000fe40000000f00 */
[----:B------:R1:W-:Y:S01]  /*29c0*/  STL [R1+0x374], R12 ;  /* 0x0003740c01007387 */ /* 0x0003e20000100800 */
[----:B0-----:R-:W-:Y:S01]  /*29d0*/  IMAD R16, R0, 0x2, R16 ;  /* 0x0000000200107824 */ /* 0x001fe200078e0210 */
[----:B-1----:R-:W-:-:S04]  /*29e0*/  LEA R12, P0, R11, R26, 0x1 ;  /* 0x0000001a0b0c7211 */ /* 0x002fc800078008ff */
[----:B------:R0:W-:Y:S04]  /*29f0*/  STL [R1+0x2c], R16 ;  /* 0x00002c1001007387 */ /* 0x0001e80000100800 */
[----:B------:R1:W-:Y:S01]  /*2a00*/  STL [R1+0x370], R10 ;  /* 0x0003700a01007387 */ /* 0x0003e20000100800 */
[----:B------:R-:W-:Y:S01]  /*2a10*/  LEA.HI.X.SX32 R13, R13, R27, 0x1, P0 ;  /* 0x0000001b0d0d7211 */ /* 0x000fe200000f0eff */
[----:B0-----:R-:W-:-:S04]  /*2a20*/  IMAD R16, R0, 0x2, R16 ;  /* 0x0000000200107824 */ /* 0x001fc800078e0210 */
[----:B------:R-:W4:Y:S01]  /*2a30*/  LDG.E.U16 R12, desc[UR10][R12.64] ;  /* 0x0000000a0c0c7981 */ /* 0x000f22000c1e1500 */
[----:B-1----:R-:W-:-:S03]  /*2a40*/  LEA R10, P1, R28, R26, 0x1 ;  /* 0x0000001a1c0a7211 */ /* 0x002fc600078208ff */
[----:B------:R0:W-:Y:S01]  /*2a50*/  STL [R1+0x44], R16 ;  /* 0x0000441001007387 */ /* 0x0001e20000100800 */
[----:B------:R-:W-:-:S05]  /*2a60*/  LEA.HI.X.SX32 R11, R28, R27, 0x1, P1 ;  /* 0x0000001b1c0b7211 */ /* 0x000fca00008f0eff */
[----:B------:R5:W3:Y:S01]  /*2a70*/  LDG.E.U16 R13, desc[UR10][R10.64] ;  /* 0x0000000a0a0d7981 */ /* 0x000ae2000c1e1500 */
[----:B0-----:R-:W-:-:S05]  /*2a80*/  IMAD R16, R0, 0x2, R16 ;  /* 0x0000000200107824 */ /* 0x001fca00078e0210 */
[----:B------:R-:W-:Y:S01]  /*2a90*/  LEA R28, R0, R16, 0x1 ;  /* 0x00000010001c7211 */ /* 0x000fe200078e08ff */
[----:B--2---:R-:W-:Y:S04]  /*2aa0*/  STL [R1+0x36c], R15 ;  /* 0x00036c0f01007387 */ /* 0x004fe80000100800 */
[----:B------:R0:W-:Y:S04]  /*2ab0*/  STL [R1+0x1f0], R16 ;  /* 0x0001f01001007387 */ /* 0x0001e80000100800 */
[----:B0-----:R-:W2:Y:S01]  /*2ac0*/  LDL.LU R16, [R1+0x1748] ;  /* 0x0017480001107983 */ /* 0x001ea20000300800 */
[----:B------:R-:W-:-:S03]  /*2ad0*/  LEA R14, P0, R25, R26, 0x1 ;  /* 0x0000001a190e7211 */ /* 0x000fc600078008ff */
[----:B------:R0:W-:Y:S01]  /*2ae0*/  STL [R1+0x28], R28 ;  /* 0x0000281c01007387 */ /* 0x0001e20000100800 */
[----:B------:R-:W-:Y:S01]  /*2af0*/  LEA.HI.X.SX32 R15, R25, R27, 0x1, P0 ;  /* 0x0000001b190f7211 */ /* 0x000fe200000f0eff */
[----:B0-----:R-:W-:-:S04]  /*2b00*/  IMAD R28, R0, 0x2, R28 ;  /* 0x00000002001c7824 */ /* 0x001fc800078e021c */
[----:B------:R-:W-:Y:S01]  /*2b10*/  IMAD R25, R0, 0x2, R28 ;  /* 0x0000000200197824 */ /* 0x000fe200078e021c */
[----:B------:R0:W-:Y:S04]  /*2b20*/  STL [R1+0x24], R28 ;  /* 0x0000241c01007387 */ /* 0x0001e80000100800 */
[----:B0-----:R0:W2:Y:S01]  /*2b30*/  LDG.E.U16 R28, desc[UR10][R14.64] ;  /* 0x0000000a0e1c7981 */ /* 0x0010a2000c1e1500 */
[----:B-----5:R-:W-:-:S03]  /*2b40*/  LEA R10, P0, R29, R26, 0x1 ;  /* 0x0000001a1d0a7211 */ /* 0x020fc600078008ff */
[----:B---3--:R-:W-:Y:S01]  /*2b50*/  STL [R1+0x364], R13 ;  /* 0x0003640d01007387 */ /* 0x008fe20000100800 */
[----:B------:R-:W-:-:S03]  /*2b60*/  LEA.HI.X.SX32 R11, R29, R27, 0x1, P0 ;  /* 0x0000001b1d0b7211 */ /* 0x000fc600000f0eff */
[----:B----4-:R-:W-:Y:S04]  /*2b70*/  STL [R1+0x368], R12 ;  /* 0x0003680c01007387 */ /* 0x010fe80000100800 */
[----:B------:R1:W3:Y:S04]  /*2b80*/  LDG.E.U16 R29, desc[UR10][R10.64] ;  /* 0x0000000a0a1d7981 */ /* 0x0002e8000c1e1500 */
[----:B------:R4:W-:Y:S01]  /*2b90*/  STL [R1+0x40], R25 ;  /* 0x0000401901007387 */ /* 0x0009e20000100800 */
[----:B0-----:R-:W-:Y:S02]  /*2ba0*/  LEA R14, P0, R9, R26, 0x1 ;  /* 0x0000001a090e7211 */ /* 0x001fe400078008ff */
[----:B----4-:R-:W-:-:S02]  /*2bb0*/  LEA R25, R0, R25, 0x1 ;  /* 0x0000001900197211 */ /* 0x010fc400078e08ff */
[----:B------:R-:W-:-:S03]  /*2bc0*/  LEA.HI.X.SX32 R15, R9, R27, 0x1, P0 ;  /* 0x0000001b090f7211 */ /* 0x000fc600000f0eff */
[----:B------:R0:W-:Y:S02]  /*2bd0*/  STL [R1+0x1e8], R25 ;  /* 0x0001e81901007387 */ /* 0x0001e40000100800 */
[----:B0-----:R-:W-:-:S05]  /*2be0*/  IMAD R25, R0, 0x2, R25 ;  /* 0x0000000200197824 */ /* 0x001fca00078e0219 */
[----:B------:R-:W-:Y:S01]  /*2bf0*/  STL [R1+0x20], R25 ;  /* 0x0000201901007387 */ /* 0x000fe20000100800 */
[----:B--2---:R-:W-:-:S04]  /*2c00*/  LEA R12, P1, R16, R26, 0x1 ;  /* 0x0000001a100c7211 */ /* 0x004fc800078208ff */
[----:B------:R-:W-:-:S05]  /*2c10*/  LEA.HI.X.SX32 R13, R16, R27, 0x1, P1 ;  /* 0x0000001b100d7211 */ /* 0x000fca00008f0eff */
[----:B------:R0:W2:Y:S04]  /*2c20*/  LDG.E.U16 R16, desc[UR10][R12.64] ;  /* 0x0000000a0c107981 */ /* 0x0000a8000c1e1500 */
[----:B------:R4:W-:Y:S04]  /*2c30*/  STL [R1+0x360], R28 ;  /* 0x0003601c01007387 */ /* 0x0009e80000100800 */
[----:B----4-:R4:W5:Y:S01]  /*2c40*/  LDG.E.U16 R28, desc[UR10][R14.64] ;  /* 0x0000000a0e1c7981 */ /* 0x010962000c1e1500 */
[-C--:B-1----:R-:W-:Y:S02]  /*2c50*/  LEA R10, P0, R23, R26.reuse, 0x1 ;  /* 0x0000001a170a7211 */ /* 0x082fe400078008ff */
[----:B0-----:R-:W-:Y:S01]  /*2c60*/  LEA R12, P1, R19, R26, 0x1 ;  /* 0x0000001a130c7211 */ /* 0x001fe200078208ff */
[----:B------:R-:W-:Y:S01]  /*2c70*/  IMAD R25, R0, 0x2, R25 ;  /* 0x0000000200197824 */ /* 0x000fe200078e0219 */
[----:B------:R-:W-:-:S02]  /*2c80*/  LEA.HI.X.SX32 R11, R23, R27, 0x1, P0 ;  /* 0x0000001b170b7211 */ /* 0x000fc400000f0eff */
[----:B------:R-:W-:Y:S02]  /*2c90*/  LEA.HI.X.SX32 R13, R19, R27, 0x1, P1 ;  /* 0x0000001b130d7211 */ /* 0x000fe400008f0eff */
[C---:B------:R-:W-:Y:S01]  /*2ca0*/  LEA R9, R0.reuse, R25, 0x1 ;  /* 0x0000001900097211 */ /* 0x040fe200078e08ff */
[----:B------:R0:W5:Y:S04]  /*2cb0*/  LDG.E.U16 R23, desc[UR10][R10.64] ;  /* 0x0000000a0a177981 */ /* 0x000168000c1e1500 */
[----:B------:R1:W5:Y:S01]  /*2cc0*/  LDG.E.U16 R19, desc[UR10][R12.64] ;  /* 0x0000000a0c137981 */ /* 0x000362000c1e1500 */
[----:B------:R-:W-:-:S05]  /*2cd0*/  IMAD R9, R0, 0x2, R9 ;  /* 0x0000000200097824 */ /* 0x000fca00078e0209 */
[----:B------:R0:W-:Y:S04]  /*2ce0*/  STL [R1+0x1dc], R9 ;  /* 0x0001dc0901007387 */ /* 0x0001e80000100800 */
[----:B---3--:R3:W-:Y:S01]  /*2cf0*/  STL [R1+0x35c], R29 ;  /* 0x00035c1d01007387 */ /* 0x0087e20000100800 */
[----:B0-----:R-:W-:-:S03]  /*2d00*/  IMAD R9, R0, 0x2, R9 ;  /* 0x0000000200097824 */ /* 0x001fc600078e0209 */
[----:B---3--:R-:W3:Y:S04]  /*2d10*/  LDL.LU R29, [R1+0x58] ;  /* 0x00005800011d7983 */ /* 0x008ee80000300800 */
[----:B------:R-:W-:Y:S01]  /*2d20*/  STL [R1+0x14], R9 ;  /* 0x0000140901007387 */ /* 0x000fe20000100800 */
[----:B----4-:R-:W-:-:S04]  /*2d30*/  LEA R14, P0, R8, R26, 0x1 ;  /* 0x0000001a080e7211 */ /* 0x010fc800078008ff */
[----:B------:R-:W-:Y:S02]  /*2d40*/  LEA.HI.X.SX32 R15, R8, R27, 0x1, P0 ;  /* 0x0000001b080f7211 */ /* 0x000fe400000f0eff */
[----:B------:R-:W-:Y:S01]  /*2d50*/  LEA R8, P0, R21, R26, 0x1 ;  /* 0x0000001a15087211 */ /* 0x000fe200078008ff */
[----:B--2---:R0:W-:Y:S02]  /*2d60*/  STL [R1+0x358], R16 ;  /* 0x0003581001007387 */ /* 0x0041e40000100800 */
[----:B0-----:R-:W-:-:S05]  /*2d70*/  LEA R16, R0, R9, 0x1 ;  /* 0x0000000900107211 */ /* 0x001fca00078e08ff */
[----:B------:R0:W-:Y:S01]  /*2d80*/  STL [R1+0x18], R16 ;  /* 0x0000181001007387 */ /* 0x0001e20000100800 */
[----:B------:R-:W-:Y:S01]  /*2d90*/  LEA.HI.X.SX32 R9, R21, R27, 0x1, P0 ;  /* 0x0000001b15097211 */ /* 0x000fe200000f0eff */
[----:B0-----:R-:W-:-:S05]  /*2da0*/  IMAD R16, R0, 0x2, R16 ;  /* 0x0000000200107824 */ /* 0x001fca00078e0210 */
[----:B------:R-:W-:Y:S04]  /*2db0*/  STL [R1+0x38], R16 ;  /* 0x0000381001007387 */ /* 0x000fe80000100800 */
[----:B-----5:R0:W-:Y:S04]  /*2dc0*/  STL [R1+0x354], R28 ;  /* 0x0003541c01007387 */ /* 0x0201e80000100800 */
[----:B0-----:R-:W2:Y:S04]  /*2dd0*/  LDG.E.U16 R28, desc[UR10][R14.64] ;  /* 0x0000000a0e1c7981 */ /* 0x001ea8000c1e1500 */
[----:B------:R0:W4:Y:S01]  /*2de0*/  LDG.E.U16 R15, desc[UR10][R8.64] ;  /* 0x0000000a080f7981 */ /* 0x000122000c1e1500 */
[----:B------:R-:W-:Y:S01]  /*2df0*/  IMAD R16, R0, 0x2, R16 ;  /* 0x0000000200107824 */ /* 0x000fe200078e0210 */
[----:B------:R-:W-:-:S04]  /*2e00*/  LEA R10, P1, R4, R26, 0x1 ;  /* 0x0000001a040a7211 */ /* 0x000fc800078208ff */
[----:B------:R5:W-:Y:S01]  /*2e10*/  STL [R1+0x1d4], R16 ;  /* 0x0001d41001007387 */ /* 0x000be20000100800 */
[----:B------:R-:W-:Y:S02]  /*2e20*/  LEA.HI.X.SX32 R11, R4, R27, 0x1, P1 ;  /* 0x0000001b040b7211 */ /* 0x000fe400008f0eff */
[----:B-----5:R-:W-:Y:S02]  /*2e30*/  LEA R16, R0, R16, 0x1 ;  /* 0x0000001000107211 */ /* 0x020fe400078e08ff */
[----:B-1----:R-:W-:-:S03]  /*2e40*/  LEA R12, P0, R22, R26, 0x1 ;  /* 0x0000001a160c7211 */ /* 0x002fc600078008ff */
[----:B------:R-:W-:Y:S04]  /*2e50*/  STL [R1+0x10], R16 ;  /* 0x0000101001007387 */ /* 0x000fe80000100800 */
[----:B------:R1:W-:Y:S01]  /*2e60*/  STL [R1+0x350], R23 ;  /* 0x0003501701007387 */ /* 0x0003e20000100800 */
[-C--:B------:R-:W-:Y:S01]  /*2e70*/  LEA.HI.X.SX32 R13, R22, R27.reuse, 0x1, P0 ;  /* 0x0000001b160d7211 */ /* 0x080fe200000f0eff */
[----:B------:R-:W-:Y:S01]  /*2e80*/  IMAD R4, R0, 0x2, R16 ;  /* 0x0000000200047824 */ /* 0x000fe200078e0210 */
[C---:B0-----:R-:W-:Y:S01]  /*2e90*/  LEA R8, P0, R5.reuse, R26, 0x1 ;  /* 0x0000001a05087211 */ /* 0x041fe200078008ff */
[----:B-1----:R-:W5:Y:S04]  /*2ea0*/  LDL.LU R23, [R1+0x54] ;  /* 0x0000540001177983 */ /* 0x002f680000300800 */
[----:B------:R0:W-:Y:S01]  /*2eb0*/  STL [R1+0x34c], R19 ;  /* 0x00034c1301007387 */ /* 0x0001e20000100800 */
[----:B------:R-:W-:-:S03]  /*2ec0*/  LEA.HI.X.SX32 R9, R5, R27, 0x1, P0 ;  /* 0x0000001b05097211 */ /* 0x000fc600000f0eff */
[----:B------:R-:W5:Y:S04]  /*2ed0*/  LDG.E.U16 R22, desc[UR10][R12.64] ;  /* 0x0000000a0c167981 */ /* 0x000f68000c1e1500 */
[----:B0-----:R0:W5:Y:S01]  /*2ee0*/  LDG.E.U16 R19, desc[UR10][R10.64] ;  /* 0x0000000a0a137981 */ /* 0x001162000c1e1500 */
[----:B------:R-:W-:-:S03]  /*2ef0*/  IMAD R14, R0, 0x2, R4 ;  /* 0x00000002000e7824 */ /* 0x000fc600078e0204 */
[----:B------:R1:W-:Y:S04]  /*2f00*/  STL [R1+0x8], R4 ;  /* 0x0000080401007387 */ /* 0x0003e80000100800 */
[----:B------:R-:W5:Y:S04]  /*2f10*/  LDG.E.U16 R21, desc[UR10][R8.64] ;  /* 0x0000000a08157981 */ /* 0x000f68000c1e1500 */
[----:B------:R3:W-:Y:S01]  /*2f20*/  STL [R1+0x34], R14 ;  /* 0x0000340e01007387 */ /* 0x0007e20000100800 */
[-C--:B0-----:R-:W-:Y:S02]  /*2f30*/  LEA R10, P0, R7, R26.reuse, 0x1 ;  /* 0x0000001a070a7211 */ /* 0x081fe400078008ff */
[----:B-1----:R-:W-:-:S02]  /*2f40*/  LEA R4, P1, R3, R26, 0x1 ;  /* 0x0000001a03047211 */ /* 0x002fc400078208ff */
[----:B---3--:R-:W-:-:S05]  /*2f50*/  LEA R14, R0, R14, 0x1 ;  /* 0x0000000e000e7211 */ /* 0x008fca00078e08ff */
[----:B------:R0:W-:Y:S01]  /*2f60*/  STL [R1+0x1d0], R14 ;  /* 0x0001d00e01007387 */ /* 0x0001e20000100800 */
[-C--:B------:R-:W-:Y:S02]  /*2f70*/  LEA.HI.X.SX32 R5, R3, R27.reuse, 0x1, P1 ;  /* 0x0000001b03057211 */ /* 0x080fe400008f0eff */
[----:B------:R-:W-:Y:S02]  /*2f80*/  LEA.HI.X.SX32 R11, R7, R27, 0x1, P0 ;  /* 0x0000001b070b7211 */ /* 0x000fe400000f0eff */
[----:B------:R-:W-:Y:S01]  /*2f90*/  LEA R12, P0, R29, R26, 0x1 ;  /* 0x0000001a1d0c7211 */ /* 0x000fe200078008ff */
[----:B------:R1:W3:Y:S01]  /*2fa0*/  LDG.E.U16 R7, desc[UR10][R4.64] ;  /* 0x0000000a04077981 */ /* 0x0002e2000c1e1500 */
[----:B0-----:R-:W-:-:S04]  /*2fb0*/  IMAD R14, R0, 0x2, R14 ;  /* 0x00000002000e7824 */ /* 0x001fc800078e020e */
[----:B------:R-:W-:Y:S01]  /*2fc0*/  IMAD R16, R0, 0x2, R14 ;  /* 0x0000000200107824 */ /* 0x000fe200078e020e */
[----:B------:R0:W-:Y:S01]  /*2fd0*/  STL [R1], R14 ;  /* 0x0000000e01007387 */ /* 0x0001e20000100800 */
[----:B------:R-:W-:-:S05]  /*2fe0*/  LEA.HI.X.SX32 R13, R29, R27, 0x1, P0 ;  /* 0x0000001b1d0d7211 */ /* 0x000fca00000f0eff */
[----:B0-----:R-:W3:Y:S04]  /*2ff0*/  LDG.E.U16 R14, desc[UR10][R12.64] ;  /* 0x0000000a0c0e7981 */ /* 0x001ee8000c1e1500 */
[----:B--2---:R0:W-:Y:S04]  /*3000*/  STL [R1+0x348], R28 ;  /* 0x0003481c01007387 */ /* 0x0041e80000100800 */
[----:B0-----:R-:W2:Y:S04]  /*3010*/  LDL.LU R28, [R1+0x50] ;  /* 0x00005000011c7983 */ /* 0x001ea80000300800 */
[----:B------:R-:W-:Y:S04]  /*3020*/  STL [R1+0x1734], R16 ;  /* 0x0017341001007387 */ /* 0x000fe80000100800 */
[----:B----4-:R0:W-:Y:S04]  /*3030*/  STL [R1+0x344], R15 ;  /* 0x0003440f01007387 */ /* 0x0101e80000100800 */
[----:B0-----:R5:W4:Y:S01]  /*3040*/  LDG.E.U16 R15, desc[UR10][R10.64] ;  /* 0x0000000a0a0f7981 */ /* 0x001b22000c1e1500 */
[----:B------:R-:W-:-:S02]  /*3050*/  LEA R3, R0, R16, 0x1 ;  /* 0x0000001000037211 */ /* 0x000fc400078e08ff */
[----:B-1----:R-:W-:-:S03]  /*3060*/  LEA R4, P1, R18, R26, 0x1 ;  /* 0x0000001a12047211 */ /* 0x002fc600078208ff */
[----:B------:R-:W-:Y:S01]  /*3070*/  IMAD R3, R0, 0x2, R3 ;  /* 0x0000000200037824 */ /* 0x000fe200078e0203 */
[----:B------:R-:W-:-:S03]  /*3080*/  LEA.HI.X.SX32 R5, R18, R27, 0x1, P1 ;  /* 0x0000001b12057211 */ /* 0x000fc600008f0eff */
[----:B------:R-:W-:Y:S01]  /*3090*/  IMAD R18, R0, 0x2, R3 ;  /* 0x0000000200127824 */ /* 0x000fe200078e0203 */
[----:B------:R-:W-:Y:S01]  /*30a0*/  STL [R1+0x1c8], R3 ;  /* 0x0001c80301007387 */ /* 0x000fe20000100800 */
[----:B------:R-:W-:-:S03]  /*30b0*/  LEA R8, P0, R20, R26, 0x1 ;  /* 0x0000001a14087211 */ /* 0x000fc600078008ff */
[----:B------:R0:W4:Y:S01]  /*30c0*/  LDG.E.U16 R13, desc[UR10][R4.64] ;  /* 0x0000000a040d7981 */ /* 0x000122000c1e1500 */
[----:B------:R-:W-:Y:S02]  /*30d0*/  LEA.HI.X.SX32 R9, R20, R27, 0x1, P0 ;  /* 0x0000001b14097211 */ /* 0x000fe400000f0eff */
[----:B-----5:R-:W-:-:S03]  /*30e0*/  LEA R10, P0, R23, R26, 0x1 ;  /* 0x0000001a170a7211 */ /* 0x020fc600078008ff */
[----:B------:R1:W5:Y:S01]  /*30f0*/  LDG.E.U16 R12, desc[UR10][R8.64] ;  /* 0x0000000a080c7981 */ /* 0x000362000c1e1500 */
[----:B------:R-:W-:-:S03]  /*3100*/  LEA.HI.X.SX32 R11, R23, R27, 0x1, P0 ;  /* 0x0000001b170b7211 */ /* 0x000fc600000f0eff */
[----:B------:R0:W-:Y:S02]  /*3110*/  STL [R1+0x340], R19 ;  /* 0x0003401301007387 */ /* 0x0001e40000100800 */
[C---:B0-----:R-:W-:Y:S02]  /*3120*/  LEA R19, R0.reuse, R18, 0x1 ;  /* 0x0000001200137211 */ /* 0x041fe400078e08ff */
[----:B------:R-:W-:Y:S03]  /*3130*/  STL [R1+0x172c], R18 ;  /* 0x00172c1201007387 */ /* 0x000fe60000100800 */
[C---:B------:R-:W-:Y:S01]  /*3140*/  IMAD R29, R0.reuse, 0x2, R19 ;  /* 0x00000002001d7824 */ /* 0x040fe200078e0213 */
[----:B------:R-:W-:Y:S04]  /*3150*/  STL [R1+0x1730], R19 ;  /* 0x0017301301007387 */ /* 0x000fe80000100800 */
[----:B------:R-:W-:Y:S04]  /*3160*/  STL [R1+0x33c], R22 ;  /* 0x00033c1601007387 */ /* 0x000fe80000100800 */
[----:B------:R-:W-:Y:S04]  /*3170*/  STL [R1+0x1738], R29 ;  /* 0x0017381d01007387 */ /* 0x000fe80000100800 */
[----:B------:R-:W5:Y:S01]  /*3180*/  LDL.LU R20, [R1+0x4c] ;  /* 0x00004c0001147983 */ /* 0x000f620000300800 */
[----:B------:R-:W-:-:S03]  /*3190*/  IMAD R3, R0, 0x2, R29 ;  /* 0x0000000200037824 */ /* 0x000fc600078e021d */
[----:B------:R0:W-:Y:S01]  /*31a0*/  STL [R1+0x338], R21 ;  /* 0x0003381501007387 */ /* 0x0001e20000100800 */
[----:B------:R-:W-:-:S03]  /*31b0*/  LEA R4, P1, R17, R26, 0x1 ;  /* 0x0000001a11047211 */ /* 0x000fc600078208ff */
[----:B0-----:R0:W5:Y:S01]  /*31c0*/  LDG.E.U16 R21, desc[UR10][R10.64] ;  /* 0x0000000a0a157981 */ /* 0x001162000c1e1500 */
[----:B------:R-:W-:-:S03]  /*31d0*/  LEA.HI.X.SX32 R5, R17, R27, 0x1, P1 ;  /* 0x0000001b11057211 */ /* 0x000fc600008f0eff */
[----:B------:R0:W-:Y:S01]  /*31e0*/  STL [R1+0x1c0], R3 ;  /* 0x0001c00301007387 */ /* 0x0001e20000100800 */
[----:B------:R-:W-:-:S03]  /*31f0*/  LEA R17, R0, R3, 0x1 ;  /* 0x0000000300117211 */ /* 0x000fc600078e08ff */
[----:B------:R-:W5:Y:S01]  /*3200*/  LDL.LU R23, [R1+0x1c] ;  /* 0x00001c0001177983 */ /* 0x000f620000300800 */
[----:B-1----:R-:W-:-:S03]  /*3210*/  LEA R8, P0, R6, R26, 0x1 ;  /* 0x0000001a06087211 */ /* 0x002fc600078008ff */
[----:B------:R1:W5:Y:S01]  /*3220*/  LDG.E.U16 R5, desc[UR10][R4.64] ;  /* 0x0000000a04057981 */ /* 0x000362000c1e1500 */
[----:B0-----:R-:W-:Y:S01]  /*3230*/  IMAD R3, R0, 0x2, R17 ;  /* 0x0000000200037824 */ /* 0x001fe200078e0211 */
[----:B------:R-:W-:Y:S02]  /*3240*/  LEA.HI.X.SX32 R9, R6, R27, 0x1, P0 ;  /* 0x0000001b06097211 */ /* 0x000fe400000f0eff */
[----:B---3--:R0:W-:Y:S04]  /*3250*/  STL [R1+0x334], R7 ;  /* 0x0003340701007387 */ /* 0x0081e80000100800 */
[----:B------:R-:W3:Y:S04]  /*3260*/  LDL.LU R22, [R1+0xc] ;  /* 0x00000c0001167983 */ /* 0x000ee80000300800 */
[----:B------:R0:W-:Y:S01]  /*3270*/  STL [R1+0x1728], R17 ;  /* 0x0017281101007387 */ /* 0x0001e20000100800 */
[----:B------:R-:W-:Y:S01]  /*3280*/  LEA R10, P1, R2, R26, 0x1 ;  /* 0x0000001a020a7211 */ /* 0x000fe200078208ff */
[----:B-1----:R-:W-:-:S02]  /*3290*/  IMAD R4, R0, 0x2, R3 ;  /* 0x0000000200047824 */ /* 0x002fc400078e0203 */
[----:B------:R1:W3:Y:S01]  /*32a0*/  LDG.E.U16 R18, desc[UR10][R8.64] ;  /* 0x0000000a08127981 */ /* 0x0002e2000c1e1500 */
[----:B------:R-:W-:Y:S02]  /*32b0*/  LEA.HI.X.SX32 R11, R2, R27, 0x1, P1 ;  /* 0x0000001b020b7211 */ /* 0x000fe400008f0eff */
[----:B--2---:R-:W-:-:S04]  /*32c0*/  LEA R6, P0, R28, R26, 0x1 ;  /* 0x0000001a1c067211 */ /* 0x004fc800078008ff */
[----:B0-----:R-:W-:Y:S01]  /*32d0*/  LEA.HI.X.SX32 R7, R28, R27, 0x1, P0 ;  /* 0x0000001b1c077211 */ /* 0x001fe200000f0eff */
[----:B----4-:R-:W-:Y:S04]  /*32e0*/  STL [R1+0x330], R15 ;  /* 0x0003300f01007387 */ /* 0x010fe80000100800 */
[----:B------:R0:W-:Y:S04]  /*32f0*/  STL [R1+0x173c], R3 ;  /* 0x00173c0301007387 */ /* 0x0001e80000100800 */
[----:B------:R-:W2:Y:S04]  /*3300*/  LDL.LU R17, [R1+0x48] ;  /* 0x0000480001117983 */ /* 0x000ea80000300800 */
[----:B------:R4:W-:Y:S04]  /*3310*/  STL [R1+0x32c], R14 ;  /* 0x00032c0e01007387 */ /* 0x0009e80000100800 */
[----:B------:R-:W2:Y:S01]  /*3320*/  LDL.LU R29, [R1+0x30] ;  /* 0x00003000011d7983 */ /* 0x000ea20000300800 */
[----:B0-----:R-:W-:-:S02]  /*3330*/  LEA R3, R0, R4, 0x1 ;  /* 0x0000000400037211 */ /* 0x001fc400078e08ff */
[C---:B----4-:R-:W-:Y:S01]  /*3340*/  LEA R14, P0, R24.reuse, R26, 0x1 ;  /* 0x0000001a180e7211 */ /* 0x050fe200078008ff */
[----:B------:R0:W-:Y:S03]  /*3350*/  STL [R1+0x1740], R4 ;  /* 0x0017400401007387 */ /* 0x0001e60000100800 */
[----:B------:R-:W-:-:S05]  /*3360*/  LEA.HI.X.SX32 R15, R24, R27, 0x1, P0 ;  /* 0x0000001b180f7211 */ /* 0x000fca00000f0eff */
[----:B------:R-:W4:Y:S04]  /*3370*/  LDG.E.U16 R9, desc[UR10][R14.64] ;  /* 0x0000000a0e097981 */ /* 0x000f28000c1e1500 */
[----:B0-----:R0:W4:Y:S04]  /*3380*/  LDG.E.U16 R4, desc[UR10][R6.64] ;  /* 0x0000000a06047981 */ /* 0x001128000c1e1500 */
[----:B------:R5:W4:Y:S01]  /*3390*/  LDG.E.U16 R7, desc[UR10][R10.64] ;  /* 0x0000000a0a077981 */ /* 0x000b22000c1e1500 */
[----:B-1----:R-:W-:-:S03]  /*33a0*/  IMAD R8, R0, 0x2, R3 ;  /* 0x0000000200087824 */ /* 0x002fc600078e0203 */
[----:B------:R-:W-:Y:S01]  /*33b0*/  STL [R1+0x328], R13 ;  /* 0x0003280d01007387 */ /* 0x000fe20000100800 */
[----:B0-----:R-:W-:-:S03]  /*33c0*/  IMAD R6, R0, 0x2, R8 ;  /* 0x0000000200067824 */ /* 0x001fc600078e0208 */
[----:B------:R-:W-:Y:S04]  /*33d0*/  STL [R1+0x130], R3 ;  /* 0x0001300301007387 */ /* 0x000fe80000100800 */
[----:B------:R-:W4:Y:S04]  /*33e0*/  LDL.LU R28, [R1+0x2c] ;  /* 0x00002c00011c7983 */ /* 0x000f280000300800 */
[----:B-----5:R0:W-:Y:S04]  /*33f0*/  STL [R1+0x324], R12 ;  /* 0x0003240c01007387 */ /* 0x0201e80000100800 */
[----:B------:R-:W-:Y:S04]  /*3400*/  STL [R1+0x1744], R8 ;  /* 0x0017440801007387 */ /* 0x000fe80000100800 */
[----:B------:R-:W5:Y:S04]  /*3410*/  LDL.LU R19, [R1+0x44] ;  /* 0x0000440001137983 */ /* 0x000f680000300800 */
[----:B------:R-:W5:Y:S04]  /*3420*/  LDL.LU R16, [R1+0x28] ;  /* 0x0000280001107983 */ /* 0x000f680000300800 */
[----:B------:R1:W-:Y:S01]  /*3430*/  STL [R1+0x320], R21 ;  /* 0x0003201501007387 */ /* 0x0003e20000100800 */
[----:B0-----:R-:W-:-:S02]  /*3440*/  LEA R12, P0, R20, R26, 0x1 ;  /* 0x0000001a140c7211 */ /* 0x001fc400078008ff */
[----:B-1----:R-:W-:Y:S02]  /*3450*/  LEA R21, R0, R6, 0x1 ;  /* 0x0000000600157211 */ /* 0x002fe400078e08ff */
[----:B------:R-:W-:-:S03]  /*3460*/  LEA R10, P1, R23, R26, 0x1 ;  /* 0x0000001a170a7211 */ /* 0x000fc600078208ff */
[----:B------:R-:W-:Y:S01]  /*3470*/  IMAD R2, R0, 0x2, R21 ;  /* 0x0000000200027824 */ /* 0x000fe200078e0215 */
[----:B------:R-:W-:-:S03]  /*3480*/  LEA.HI.X.SX32 R13, R20, R27, 0x1, P0 ;  /* 0x0000001b140d7211 */ /* 0x000fc600000f0eff */
[----:B------:R-:W-:Y:S01]  /*3490*/  IMAD R20, R0, 0x2, R2 ;  /* 0x0000000200147824 */ /* 0x000fe200078e0202 */
[----:B------:R-:W-:Y:S01]  /*34a0*/  LEA.HI.X.SX32 R11, R23, R27, 0x1, P1 ;  /* 0x0000001b170b7211 */ /* 0x000fe200008f0eff */
[----:B------:R2:W5:Y:S04]  /*34b0*/  LDG.E.U16 R8, desc[UR10][R12.64] ;  /* 0x0000000a0c087981 */ /* 0x000568000c1e1500 */
[----:B------:R-:W5:Y:S04]  /*34c0*/  LDL.LU R23, [R1+0x24] ;  /* 0x0000240001177983 */ /* 0x000f680000300800 */
[----:B------:R0:W-:Y:S01]  /*34d0*/  STL [R1+0x31c], R5 ;  /* 0x00031c0501007387 */ /* 0x0001e20000100800 */
[----:B---3--:R-:W-:-:S03]  /*34e0*/  LEA R14, P0, R22, R26, 0x1 ;  /* 0x0000001a160e7211 */ /* 0x008fc600078008ff */
[----:B------:R1:W3:Y:S01]  /*34f0*/  LDG.E.U16 R3, desc[UR10][R10.64] ;  /* 0x0000000a0a037981 */ /* 0x0002e2000c1e1500 */
[----:B0-----:R-:W-:-:S03]  /*3500*/  LEA R5, R0, R20, 0x1 ;  /* 0x0000001400057211 */ /* 0x001fc600078e08ff */
[----:B------:R0:W-:Y:S01]  /*3510*/  STL [R1+0x1b8], R2 ;  /* 0x0001b80201007387 */ /* 0x0001e20000100800 */
[----:B------:R-:W-:Y:S01]  /*3520*/  LEA.HI.X.SX32 R15, R22, R27, 0x1, P0 ;  /* 0x0000001b160f7211 */ /* 0x000fe200000f0eff */
[C---:B------:R-:W-:Y:S02]  /*3530*/  IMAD R24, R0.reuse, 0x2, R5 ;  /* 0x0000000200187824 */ /* 0x040fe400078e0205 */
[----:B------:R1:W-:Y:S02]  /*3540*/  STL [R1+0x318], R18 ;  /* 0x0003181201007387 */ /* 0x0003e40000100800 */
[----:B0-----:R-:W-:Y:S02]  /*3550*/  IMAD R2, R0, 0x2, R24 ;  /* 0x0000000200027824 */ /* 0x001fe400078e0218 */
[----:B-1----:R-:W3:Y:S04]  /*3560*/  LDL.LU R18, [R1+0x40] ;  /* 0x0000400001127983 */ /* 0x002ee80000300800 */
[----:B------:R-:W3:Y:S01]  /*3570*/  LDL.LU R22, [R1+0x20] ;  /* 0x0000200001167983 */ /* 0x000ee20000300800 */
[----:B--2---:R-:W-:-:S04]  /*3580*/  LEA R12, P0, R17, R26, 0x1 ;  /* 0x0000001a110c7211 */ /* 0x004fc800078008ff */
[----:B------:R-:W-:Y:S02]  /*3590*/  LEA.HI.X.SX32 R13, R17, R27, 0x1, P0 ;  /* 0x0000001b110d7211 */ /* 0x000fe400000f0eff */
[----:B------:R-:W-:-:S04]  /*35a0*/  LEA R10, P1, R29, R26, 0x1 ;  /* 0x0000001a1d0a7211 */ /* 0x000fc800078208ff */
[----:B------:R-:W-:-:S05]  /*35b0*/  LEA.HI.X.SX32 R11, R29, R27, 0x1, P1 ;  /* 0x0000001b1d0b7211 */ /* 0x000fca00008f0eff */
[----:B------:R-:W2:Y:S04]  /*35c0*/  LDG.E.U16 R17, desc[UR10][R10.64] ;  /* 0x0000000a0a117981 */ /* 0x000ea8000c1e1500 */
[----:B----4-:R0:W-:Y:S04]  /*35d0*/  STL [R1+0x314], R4 ;  /* 0x0003140401007387 */ /* 0x0101e80000100800 */
[----:B------:R-:W-:Y:S04]  /*35e0*/  STL [R1+0x140], R2 ;  /* 0x0001400201007387 */ /* 0x000fe80000100800 */
[----:B0-----:R0:W4:Y:S04]  /*35f0*/  LDG.E.U16 R4, desc[UR10][R14.64] ;  /* 0x0000000a0e047981 */ /* 0x001128000c1e1500 */
[----:B------:R-:W-:Y:S04]  /*3600*/  STL [R1+0x310], R7 ;  /* 0x0003100701007387 */ /* 0x000fe80000100800 */
[----:B------:R1:W-:Y:S04]  /*3610*/  STL [R1+0x30c], R9 ;  /* 0x00030c0901007387 */ /* 0x0003e80000100800 */
[----:B-1----:R1:W2:Y:S01]  /*3620*/  LDG.E.U16 R9, desc[UR10][R12.64] ;  /* 0x0000000a0c097981 */ /* 0x0022a2000c1e1500 */
[----:B------:R-:W-:-:S02]  /*3630*/  LEA R7, R0, R2, 0x1 ;  /* 0x0000000200077211 */ /* 0x000fc400078e08ff */
[----:B0-----:R-:W-:-:S03]  /*3640*/  LEA R14, P0, R28, R26, 0x1 ;  /* 0x0000001a1c0e7211 */ /* 0x001fc600078008ff */
[----:B------:R-:W-:Y:S01]  /*3650*/  IMAD R2, R0, 0x2, R7 ;  /* 0x0000000200027824 */ /* 0x000fe200078e0207 */
[----:B------:R-:W-:-:S03]  /*3660*/  LEA.HI.X.SX32 R15, R28, R27, 0x1, P0 ;  /* 0x0000001b1c0f7211 */ /* 0x000fc600000f0eff */
[----:B------:R-:W-:Y:S01]  /*3670*/  IMAD R28, R0, 0x2, R2 ;  /* 0x00000002001c7824 */ /* 0x000fe200078e0202 */
[CC--:B-----5:R-:W-:Y:S01]  /*3680*/  LEA R10, P0, R19.reuse, R26.reuse, 0x1 ;  /* 0x0000001a130a7211 */ /* 0x0e0fe200078008ff */
[----:B------:R0:W5:Y:S03]  /*3690*/  LDG.E.U16 R29, desc[UR10][R14.64] ;  /* 0x0000000a0e1d7981 */ /* 0x000166000c1e1500 */
[----:B------:R-:W-:Y:S02]  /*36a0*/  LEA.HI.X.SX32 R11, R19, R27, 0x1, P0 ;  /* 0x0000001b130b7211 */ /* 0x000fe400000f0eff */
[----:B-1----:R-:W-:-:S04]  /*36b0*/  LEA R12, P1, R16, R26, 0x1 ;  /* 0x0000001a100c7211 */ /* 0x002fc800078208ff */
[----:B------:R-:W-:-:S05]  /*36c0*/  LEA.HI.X.SX32 R13, R16, R27, 0x1, P1 ;  /* 0x0000001b100d7211 */ /* 0x000fca00008f0eff */
[----:B------:R-:W5:Y:S04]  /*36d0*/  LDG.E.U16 R19, desc[UR10][R12.64] ;  /* 0x0000000a0c137981 */ /* 0x000f68000c1e1500 */
[----:B------:R1:W-:Y:S04]  /*36e0*/  STL [R1+0x308], R8 ;  /* 0x0003080801007387 */ /* 0x0003e80000100800 */
[----:B-1----:R-:W5:Y:S04]  /*36f0*/  LDL.LU R8, [R1+0x14] ;  /* 0x0000140001087983 */ /* 0x002f680000300800 */
[----:B---3--:R1:W-:Y:S01]  /*3700*/  STL [R1+0x304], R3 ;  /* 0x0003040301007387 */ /* 0x0083e20000100800 */
[----:B0-----:R-:W-:-:S02]  /*3710*/  LEA R14, P0, R23, R26, 0x1 ;  /* 0x0000001a170e7211 */ /* 0x001fc400078008ff */
[----:B-1----:R-:W-:Y:S02]  /*3720*/  LEA R3, R0, R28, 0x1 ;  /* 0x0000001c00037211 */ /* 0x002fe400078e08ff */
[----:B------:R-:W-:Y:S01]  /*3730*/  LEA.HI.X.SX32 R15, R23, R27, 0x1, P0 ;  /* 0x0000001b170f7211 */ /* 0x000fe200000f0eff */
[----:B----4-:R0:W-:Y:S04]  /*3740*/  STL [R1+0x300], R4 ;  /* 0x0003000401007387 */ /* 0x0101e80000100800 */
[----:B0-----:R-:W3:Y:S04]  /*3750*/  LDL.LU R4, [R1+0x18] ;  /* 0x0000180001047983 */ /* 0x001ee80000300800 */
[----:B------:R-:W-:Y:S04]  /*3760*/  STL [R1+0x138], R3 ;  /* 0x0001380301007387 */ /* 0x000fe80000100800 */
[----:B--2---:R-:W-:Y:S04]  /*3770*/  STL [R1+0x2fc], R9 ;  /* 0x0002fc0901007387 */ /* 0x004fe80000100800 */
[----:B------:R0:W-:Y:S04]  /*3780*/  STL [R1+0x2f8], R17 ;  /* 0x0002f81101007387 */ /* 0x0001e80000100800 */
[----:B0-----:R0:W2:Y:S02]  /*3790*/  LDG.E.U16 R17, desc[UR10][R10.64] ;  /* 0x0000000a0a117981 */ /* 0x0010a4000c1e1500 */
[----:B0-----:R-:W-:-:S04]  /*37a0*/  LEA R10, P0, R18, R26, 0x1 ;  /* 0x0000001a120a7211 */ /* 0x001fc800078008ff */
[----:B------:R-:W-:Y:S02]  /*37b0*/  LEA.HI.X.SX32 R11, R18, R27, 0x1, P0 ;  /* 0x0000001b120b7211 */ /* 0x000fe400000f0eff */
[----:B------:R0:W4:Y:S04]  /*37c0*/  LDG.E.U16 R18, desc[UR10][R14.64] ;  /* 0x0000000a0e127981 */ /* 0x000128000c1e1500 */
[----:B------:R-:W3:Y:S01]  /*37d0*/  LDG.E.U16 R11, desc[UR10][R10.64] ;  /* 0x0000000a0a0b7981 */ /* 0x000ee2000c1e1500 */
[----:B------:R-:W-:-:S03]  /*37e0*/  IMAD R9, R0, 0x2, R3 ;  /* 0x0000000200097824 */ /* 0x000fc600078e0203 */
[----:B------:R-:W3:Y:S01]  /*37f0*/  LDL.LU R3, [R1+0x38] ;  /* 0x0000380001037983 */ /* 0x000ee20000300800 */
[----:B------:R-:W-:-:S05]  /*3800*/  IMAD R23, R0, 0x2, R9 ;  /* 0x0000000200177824 */ /* 0x000fca00078e0209 */
[----:B------:R-:W-:Y:S01]  /*3810*/  LEA R16, R0, R23, 0x1 ;  /* 0x0000001700107211 */ /* 0x000fe200078e08ff */
[----:B-----5:R1:W-:Y:S01]  /*3820*/  STL [R1+0x2f4], R29 ;  /* 0x0002f41d01007387 */ /* 0x0203e20000100800 */
[----:B------:R-:W-:-:S03]  /*3830*/  LEA R12, P1, R22, R26, 0x1 ;  /* 0x0000001a160c7211 */ /* 0x000fc600078208ff */
[----:B-1----:R-:W5:Y:S04]  /*3840*/  LDL.LU R29, [R1+0x10] ;  /* 0x00001000011d7983 */ /* 0x002f680000300800 */
[----:B------:R-:W-:Y:S01]  /*3850*/  STL [R1+0xc], R16 ;  /* 0x00000c1001007387 */ /* 0x000fe20000100800 */
[----:B------:R-:W-:Y:S02]  /*3860*/  LEA.HI.X.SX32 R13, R22, R27, 0x1, P1 ;  /* 0x0000001b160d7211 */ /* 0x000fe400008f0eff */
[----:B0-----:R-:W-:-:S04]  /*3870*/  LEA R14, P0, R25, R26, 0x1 ;  /* 0x0000001a190e7211 */ /* 0x001fc800078008ff */
[----:B------:R-:W-:Y:S01]  /*3880*/  LEA.HI.X.SX32 R15, R25, R27, 0x1, P0 ;  /* 0x0000001b190f7211 */ /* 0x000fe200000f0eff */
[----:B------:R0:W5:Y:S05]  /*3890*/  LDG.E.U16 R13, desc[UR10][R12.64] ;  /* 0x0000000a0c0d7981 */ /* 0x00016a000c1e1500 */
[----:B------:R1:W5:Y:S04]  /*38a0*/  LDG.E.U16 R15, desc[UR10][R14.64] ;  /* 0x0000000a0e0f7981 */ /* 0x000368000c1e1500 */
[----:B--2---:R2:W-:Y:S02]  /*38b0*/  STL [R1+0x2f0], R17 ;  /* 0x0002f01101007387 */ /* 0x0045e40000100800 */
[----:B--2---:R-:W-:-:S02]  /*38c0*/  IMAD R17, R0, 0x2, R16 ;  /* 0x0000000200117824 */ /* 0x004fc400078e0210 */
[----:B------:R-:W2:Y:S02]  /*38d0*/  LDL.LU R16, [R1+0x8] ;  /* 0x0000080001107983 */ /* 0x000ea40000300800 */
[C---:B------:R-:W-:Y:S02]  /*38e0*/  IMAD R22, R0.reuse, 0x2, R17 ;  /* 0x0000000200167824 */ /* 0x040fe400078e0211 */
[----:B------:R-:W-:Y:S04]  /*38f0*/  STL [R1+0x134], R17 ;  /* 0x0001341101007387 */ /* 0x000fe80000100800 */
[----:B------:R0:W-:Y:S04]  /*3900*/  STL [R1+0x2ec], R19 ;  /* 0x0002ec1301007387 */ /* 0x0001e80000100800 */
[----:B0-----:R-:W2:Y:S04]  /*3910*/  LDL.LU R19, [R1+0x34] ;  /* 0x0000340001137983 */ /* 0x001ea80000300800 */
[----:B------:R-:W2:Y:S04]  /*3920*/  LDL.LU R17, [R1] ;  /* 0x0000000001117983 */ /* 0x000ea80000300800 */
[----:B----4-:R0:W-:Y:S04]  /*3930*/  STL [R1+0x2e8], R18 ;  /* 0x0002e81201007387 */ /* 0x0101e80000100800 */
[----:B---3--:R3:W-:Y:S01]  /*3940*/  STL [R1+0x2e4], R11 ;  /* 0x0002e40b01007387 */ /* 0x0087e20000100800 */
[----:B0-----:R-:W-:-:S04]  /*3950*/  LEA R18, R0, R25, 0x1 ;  /* 0x0000001900127211 */ /* 0x001fc800078e08ff */
[----:B------:R-:W-:Y:S01]  /*3960*/  LEA R10, P0, R18, R26, 0x1 ;  /* 0x0000001a120a7211 */ /* 0x000fe200078008ff */
[----:B---3--:R-:W-:-:S05]  /*3970*/  IMAD.MOV.U32 R11, RZ, RZ, R18 ;  /* 0x000000ffff0b7224 */ /* 0x008fca00078e0012 */
[----:B------:R-:W-:-:S06]  /*3980*/  LEA.HI.X.SX32 R11, R11, R27, 0x1, P0 ;  /* 0x0000001b0b0b7211 */ /* 0x000fcc00000f0eff */
[----:B------:R-:W3:Y:S01]  /*3990*/  LDG.E.U16 R11, desc[UR10][R10.64] ;  /* 0x0000000a0a0b7981 */ /* 0x000ee2000c1e1500 */
[----:B------:R-:W-:Y:S01]  /*39a0*/  IMAD R25, R0, 0x2, R22 ;  /* 0x0000000200197824 */ /* 0x000fe200078e0216 */
[----:B------:R-:W-:-:S04]  /*39b0*/  LEA R12, P1, R8, R26, 0x1 ;  /* 0x0000001a080c7211 */ /* 0x000fc800078208ff */
[----:B------:R-:W-:Y:S01]  /*39c0*/  LEA R18, R0, R25, 0x1 ;  /* 0x0000001900127211 */ /* 0x000fe200078e08ff */
[----:B-----5:R0:W-:Y:S04]  /*39d0*/  STL [R1+0x2e0], R13 ;  /* 0x0002e00d01007387 */ /* 0x0201e80000100800 */
[----:B------:R4:W-:Y:S01]  /*39e0*/  STL [R1+0x1c], R18 ;  /* 0x00001c1201007387 */ /* 0x0009e20000100800 */
[----:B-1----:R-:W-:Y:S02]  /*39f0*/  LEA R14, P0, R4, R26, 0x1 ;  /* 0x0000001a040e7211 */ /* 0x002fe400078008ff */
[----:B0-----:R-:W-:Y:S02]  /*3a00*/  LEA.HI.X.SX32 R13, R8, R27, 0x1, P1 ;  /* 0x0000001b080d7211 */ /* 0x001fe400008f0eff */
[----:B------:R-:W5:Y:S01]  /*3a10*/  LDL.LU R8, [R1+0x1744] ;  /* 0x0017440001087983 */ /* 0x000f620000300800 */
[----:B----4-:R-:W-:-:S03]  /*3a20*/  IMAD R18, R0, 0x2, R18 ;  /* 0x0000000200127824 */ /* 0x010fc600078e0212 */
[----:B------:R0:W-:Y:S04]  /*3a30*/  STL [R1+0x2dc], R15 ;  /* 0x0002dc0f01007387 */ /* 0x0001e80000100800 */
[----:B------:R1:W-:Y:S01]  /*3a40*/  STL [R1+0x1a4], R18 ;  /* 0x0001a41201007387 */ /* 0x0003e20000100800 */
[----:B0-----:R-:W-:-:S03]  /*3a50*/  LEA.HI.X.SX32 R15, R4, R27, 0x1, P0 ;  /* 0x0000001b040f7211 */ /* 0x001fc600000f0eff */
[----:B------:R-:W4:Y:S01]  /*3a60*/  LDL.LU R4, [R1+0x1740] ;  /* 0x0017400001047983 */ /* 0x000f220000300800 */
[----:B-1----:R-:W-:-:S03]  /*3a70*/  IMAD R18, R0, 0x2, R18 ;  /* 0x0000000200127824 */ /* 0x002fc600078e0212 */
[----:B------:R-:W4:Y:S04]  /*3a80*/  LDG.E.U16 R15, desc[UR10][R14.64] ;  /* 0x0000000a0e0f7981 */ /* 0x000f28000c1e1500 */
[----:B------:R-:W-:Y:S04]  /*3a90*/  STL [R1+0x14], R18 ;  /* 0x0000141201007387 */ /* 0x000fe80000100800 */
[----:B---3--:R0:W-:Y:S04]  /*3aa0*/  STL [R1+0x2d8], R11 ;  /* 0x0002d80b01007387 */ /* 0x0081e80000100800 */
[----:B0-----:R0:W3:Y:S02]  /*3ab0*/  LDG.E.U16 R11, desc[UR10][R12.64] ;  /* 0x0000000a0c0b7981 */ /* 0x0010e4000c1e1500 */
[----:B0-----:R-:W-:-:S04]  /*3ac0*/  LEA R12, P0, R3, R26, 0x1 ;  /* 0x0000001a030c7211 */ /* 0x001fc800078008ff */
[----:B------:R-:W-:-:S06]  /*3ad0*/  LEA.HI.X.SX32 R13, R3, R27, 0x1, P0 ;  /* 0x0000001b030d7211 */ /* 0x000fcc00000f0eff */
[----:B------:R0:W4:Y:S01]  /*3ae0*/  LDG.E.U16 R13, desc[UR10][R12.64] ;  /* 0x0000000a0c0d7981 */ /* 0x000122000c1e1500 */
[----:B------:R-:W-:-:S05]  /*3af0*/  LEA R10, R0, R18, 0x1 ;  /* 0x00000012000a7211 */ /* 0x000fca00078e08ff */
[----:B------:R-:W-:Y:S01]  /*3b00*/  IMAD R18, R0, 0x2, R10 ;  /* 0x0000000200127824 */ /* 0x000fe200078e020a */
[----:B------:R1:W-:Y:S01]  /*3b10*/  STL [R1+0x18], R10 ;  /* 0x0000180a01007387 */ /* 0x0003e20000100800 */
[-C--:B--2---:R-:W-:Y:S02]  /*3b20*/  LEA R14, P0, R16, R26.reuse, 0x1 ;  /* 0x0000001a100e7211 */ /* 0x084fe400078008ff */
[C---:B-1----:R-:W-:Y:S01]  /*3b30*/  LEA R10, P1, R29.reuse, R26, 0x1 ;  /* 0x0000001a1d0a7211 */ /* 0x042fe200078208ff */
[----:B---3--:R1:W-:Y:S04]  /*3b40*/  STL [R1+0x2d4], R11 ;  /* 0x0002d40b01007387 */ /* 0x0083e80000100800 */
[----:B------:R-:W2:Y:S04]  /*3b50*/  LDL.LU R3, [R1+0x173c] ;  /* 0x00173c0001037983 */ /* 0x000ea80000300800 */
[----:B------:R3:W-:Y:S01]  /*3b60*/  STL [R1+0x20], R18 ;  /* 0x0000201201007387 */ /* 0x0007e20000100800 */
[----:B-1----:R-:W-:-:S03]  /*3b70*/  LEA.HI.X.SX32 R11, R29, R27, 0x1, P1 ;  /* 0x0000001b1d0b7211 */ /* 0x002fc600008f0eff */
[----:B------:R-:W2:Y:S01]  /*3b80*/  LDL.LU R29, [R1+0x1738] ;  /* 0x00173800011d7983 */ /* 0x000ea20000300800 */
[----:B---3--:R-:W-:-:S03]  /*3b90*/  IMAD R18, R0, 0x2, R18 ;  /* 0x0000000200127824 */ /* 0x008fc600078e0212 */
[----:B----4-:R1:W-:Y:S04]  /*3ba0*/  STL [R1+0x2d0], R15 ;  /* 0x0002d00f01007387 */ /* 0x0103e80000100800 */
[----:B------:R3:W-:Y:S04]  /*3bb0*/  STL [R1+0x13c], R18 ;  /* 0x00013c1201007387 */ /* 0x0007e80000100800 */
[----:B------:R4:W2:Y:S01]  /*3bc0*/  LDG.E.U16 R11, desc[UR10][R10.64] ;  /* 0x0000000a0a0b7981 */ /* 0x0008a2000c1e1500 */
[----:B-1----:R-:W-:Y:S02]  /*3bd0*/  LEA.HI.X.SX32 R15, R16, R27, 0x1, P0 ;  /* 0x0000001b100f7211 */ /* 0x002fe400000f0eff */
[----:B---3--:R-:W-:Y:S01]  /*3be0*/  LEA R18, R0, R18, 0x1 ;  /* 0x0000001200127211 */ /* 0x008fe200078e08ff */
[----:B------:R-:W3:Y:S01]  /*3bf0*/  LDL.LU R16, [R1+0x1734] ;  /* 0x0017340001107983 */ /* 0x000ee20000300800 */
[----:B0-----:R-:W-:-:S03]  /*3c00*/  LEA R12, P0, R19, R26, 0x1 ;  /* 0x0000001a130c7211 */ /* 0x001fc600078008ff */
[----:B------:R-:W-:Y:S04]  /*3c10*/  STL [R1+0x10], R18 ;  /* 0x0000101201007387 */ /* 0x000fe80000100800 */
[----:B------:R0:W-:Y:S04]  /*3c20*/  STL [R1+0x2cc], R13 ;  /* 0x0002cc0d01007387 */ /* 0x0001e80000100800 */
[----:B------:R1:W5:Y:S01]  /*3c30*/  LDG.E.U16 R15, desc[UR10][R14.64] ;  /* 0x0000000a0e0f7981 */ /* 0x000362000c1e1500 */
[----:B0-----:R-:W-:-:S05]  /*3c40*/  LEA.HI.X.SX32 R13, R19, R27, 0x1, P0 ;  /* 0x0000001b130d7211 */ /* 0x001fca00000f0eff */
[----:B------:R0:W5:Y:S01]  /*3c50*/  LDG.E.U16 R12, desc[UR10][R12.64] ;  /* 0x0000000a0c0c7981 */ /* 0x000162000c1e1500 */
[----:B------:R-:W-:-:S05]  /*3c60*/  IMAD R18, R0, 0x2, R18 ;  /* 0x0000000200127824 */ /* 0x000fca00078e0212 */
[----:B------:R0:W-:Y:S01]  /*3c70*/  STL [R1+0x38], R18 ;  /* 0x0000381201007387 */ /* 0x0001e20000100800 */
[C---:B----4-:R-:W-:Y:S01]  /*3c80*/  LEA R10, P1, R17.reuse, R26, 0x1 ;  /* 0x0000001a110a7211 */ /* 0x050fe200078208ff */
[C---:B0-----:R-:W-:Y:S02]  /*3c90*/  IMAD R18, R0.reuse, 0x2, R18 ;  /* 0x0000000200127824 */ /* 0x041fe400078e0212 */
[----:B--2---:R0:W-:Y:S04]  /*3ca0*/  STL [R1+0x2c8], R11 ;  /* 0x0002c80b01007387 */ /* 0x0041e80000100800 */
[----:B------:R-:W2:Y:S04]  /*3cb0*/  LDL.LU R19, [R1+0x1730] ;  /* 0x0017300001137983 */ /* 0x000ea80000300800 */
[----:B------:R4:W-:Y:S01]  /*3cc0*/  STL [R1+0x3c], R18 ;  /* 0x00003c1201007387 */ /* 0x0009e20000100800 */
[----:B0-----:R-:W-:Y:S01]  /*3cd0*/  LEA.HI.X.SX32 R11, R17, R27, 0x1, P1 ;  /* 0x0000001b110b7211 */ /* 0x001fe200008f0eff */
[C---:B---3--:R-:W-:Y:S01]  /*3ce0*/  IMAD R17, R0.reuse, 0x2, R16 ;  /* 0x0000000200117824 */ /* 0x048fe200078e0210 */
[----:B----4-:R-:W-:-:S02]  /*3cf0*/  LEA R18, R0, R18, 0x1 ;  /* 0x0000001200127211 */ /* 0x010fc400078e08ff */
[----:B-1----:R-:W-:-:S03]  /*3d00*/  LEA R14, P0, R16, R26, 0x1 ;  /* 0x0000001a100e7211 */ /* 0x002fc600078008ff */
[----:B------:R0:W-:Y:S01]  /*3d10*/  STL [R1+0x148], R18 ;  /* 0x0001481201007387 */ /* 0x0001e20000100800 */
[----:B------:R-:W-:-:S03]  /*3d20*/  IMAD R0, R0, 0x2, R18 ;  /* 0x0000000200007824 */ /* 0x000fc600078e0212 */
[----:B-----5:R1:W-:Y:S01]  /*3d30*/  STL [R1+0x2c4], R15 ;  /* 0x0002c40f01007387 */ /* 0x0203e20000100800 */
[----:B------:R-:W-:-:S03]  /*3d40*/  MOV R13, R17 ;  /* 0x00000011000d7202 */ /* 0x000fc60000000f00 */
[----:B0-----:R-:W3:Y:S04]  /*3d50*/  LDL.LU R18, [R1+0x172c] ;  /* 0x00172c0001127983 */ /* 0x001ee80000300800 */
[----:B------:R0:W-:Y:S01]  /*3d60*/  STL [R1+0x2c0], R12 ;  /* 0x0002c00c01007387 */ /* 0x0001e20000100800 */
[----:B-1----:R-:W-:Y:S02]  /*3d70*/  LEA.HI.X.SX32 R15, R16, R27, 0x1, P0 ;  /* 0x0000001b100f7211 */ /* 0x002fe400000f0eff */
[----:B------:R-:W1:Y:S04]  /*3d80*/  LDC R16, c[0x0][0x3b8] ;  /* 0x0000ee00ff107b82 */ /* 0x000e680000000800 */
[----:B------:R-:W4:Y:S04]  /*3d90*/  LDG.E.U16 R15, desc[UR10][R14.64] ;  /* 0x0000000a0e0f7981 */ /* 0x000f28000c1e1500 */
[----:B0-----:R0:W5:Y:S02]  /*3da0*/  LDG.E.U16 R12, desc[UR10][R10.64] ;  /* 0x0000000a0a0c7981 */ /* 0x001164000c1e1500 */
[----:B0-----:R-:W-:Y:S01]  /*3db0*/  IMAD.MOV.U32 R11, RZ, RZ, R13 ;  /* 0x000000ffff0b7224 */ /* 0x001fe200078e000d */
[----:B------:R-:W-:-:S04]  /*3dc0*/  LEA R10, P0, R13, R26, 0x1 ;  /* 0x0000001a0d0a7211 */ /* 0x000fc800078008ff */
[----:B------:R-:W-:-:S06]  /*3dd0*/  LEA.HI.X.SX32 R11, R11, R27, 0x1, P0 ;  /* 0x0000001b0b0b7211 */ /* 0x000fcc00000f0eff */
[----:B------:R0:W4:Y:S01]  /*3de0*/  LDG.E.U16 R11, desc[UR10][R10.64] ;  /* 0x0000000a0a0b7981 */ /* 0x000122000c1e1500 */
[----:B-1----:R-:W-:-:S05]  /*3df0*/  IMAD R17, R16, 0x2, R0 ;  /* 0x0000000210117824 */ /* 0x002fca00078e0200 */
[----:B------:R1:W-:Y:S02]  /*3e00*/  STL [R1+0x30], R17 ;  /* 0x0000301101007387 */ /* 0x0003e40000100800 */
[----:B-1----:R-:W-:Y:S02]  /*3e10*/  LEA R17, R16, R17, 0x1 ;  /* 0x0000001110117211 */ /* 0x002fe400078e08ff */
[-C--:B--2---:R-:W-:Y:S01]  /*3e20*/  LEA R14, P0, R19, R26.reuse, 0x1 ;  /* 0x0000001a130e7211 */ /* 0x084fe200078008ff */
[----:B-----5:R3:W-:Y:S04]  /*3e30*/  STL [R1+0x2bc], R12 ;  /* 0x0002bc0c01007387 */ /* 0x0207e80000100800 */
[----:B------:R1:W-:Y:S01]  /*3e40*/  STL [R1+0x48], R17 ;  /* 0x0000481101007387 */ /* 0x0003e20000100800 */
[----:B---3--:R-:W-:Y:S01]  /*3e50*/  LEA R12, P1, R18, R26, 0x1 ;  /* 0x0000001a120c7211 */ /* 0x008fe200078208ff */
[----:B-1----:R-:W-:-:S03]  /*3e60*/  IMAD R17, R16, 0x2, R17 ;  /* 0x0000000210117824 */ /* 0x002fc600078e0211 */
[----:B------:R-:W-:Y:S01]  /*3e70*/  LEA.HI.X.SX32 R13, R18, R27, 0x1, P1 ;  /* 0x0000001b120d7211 */ /* 0x000fe200008f0eff */
[----:B----4-:R1:W-:Y:S01]  /*3e80*/  STL [R1+0x2b8], R15 ;  /* 0x0002b80f01007387 */ /* 0x0103e20000100800 */
[----:B------:R-:W-:-:S03]  /*3e90*/  IMAD R16, R16, 0x2, R17 ;  /* 0x0000000210107824 */ /* 0x000fc600078e0211 */
[----:B------:R2:W-:Y:S04]  /*3ea0*/  STL [R1+0x144], R17 ;  /* 0x0001441101007387 */ /* 0x0005e80000100800 */
[----:B------:R-:W3:Y:S01]  /*3eb0*/  LDG.E.U16 R13, desc[UR10][R12.64] ;  /* 0x0000000a0c0d7981 */ /* 0x000ee2000c1e1500 */
[----:B-1----:R-:W-:-:S03]  /*3ec0*/  LEA.HI.X.SX32 R15, R19, R27, 0x1, P0 ;  /* 0x0000001b130f7211 */ /* 0x002fc600000f0eff */
[----:B--2---:R-:W2:Y:S01]  /*3ed0*/  LDL.LU R17, [R1+0x1728] ;  /* 0x0017280001117983 */ /* 0x004ea20000300800 */
[C---:B0-----:R-:W-:Y:S01]  /*3ee0*/  LEA R10, P0, R29.reuse, R26, 0x1 ;  /* 0x0000001a1d0a7211 */ /* 0x041fe200078008ff */
[----:B------:R-:W0:Y:S02]  /*3ef0*/  LDC R19, c[0x0][0x3b8] ;  /* 0x0000ee00ff137b82 */ /* 0x000e240000000800 */
[----:B------:R1:W-:Y:S02]  /*3f00*/  STL [R1+0x2b4], R11 ;  /* 0x0002b40b01007387 */ /* 0x0003e40000100800 */
[----:B-1----:R-:W-:Y:S02]  /*3f10*/  LEA.HI.X.SX32 R11, R29, R27, 0x1, P0 ;  /* 0x0000001b1d0b7211 */ /* 0x002fe400000f0eff */
[----:B------:R1:W4:Y:S04]  /*3f20*/  LDG.E.U16 R29, desc[UR10][R14.64] ;  /* 0x0000000a0e1d7981 */ /* 0x000328000c1e1500 */
[----:B------:R-:W5:Y:S01]  /*3f30*/  LDG.E.U16 R11, desc[UR10][R10.64] ;  /* 0x0000000a0a0b7981 */ /* 0x000f62000c1e1500 */
[----:B0-----:R-:W-:-:S05]  /*3f40*/  LEA R18, R19, R16, 0x1 ;  /* 0x0000001013127211 */ /* 0x001fca00078e08ff */
[----:B------:R0:W-:Y:S02]  /*3f50*/  STL [R1+0x28], R18 ;  /* 0x0000281201007387 */ /* 0x0001e40000100800 */
[----:B0-----:R-:W-:Y:S01]  /*3f60*/  IMAD R18, R19, 0x2, R18 ;  /* 0x0000000213127824 */ /* 0x001fe200078e0212 */
[----:B-1----:R-:W-:-:S04]  /*3f70*/  LEA R14, P0, R3, R26, 0x1 ;  /* 0x0000001a030e7211 */ /* 0x002fc800078008ff */
[----:B------:R-:W-:Y:S01]  /*3f80*/  LEA.HI.X.SX32 R15, R3, R27, 0x1, P0 ;  /* 0x0000001b030f7211 */ /* 0x000fe200000f0eff */
[----:B---3--:R0:W-:Y:S04]  /*3f90*/  STL [R1+0x2b0], R13 ;  /* 0x0002b00d01007387 */ /* 0x0081e80000100800 */
[----:B------:R1:W-:Y:S01]  /*3fa0*/  STL [R1+0x44], R18 ;  /* 0x0000441201007387 */ /* 0x0003e20000100800 */
[----:B--2---:R-:W-:-:S04]  /*3fb0*/  LEA R12, P1, R17, R26, 0x1 ;  /* 0x0000001a110c7211 */ /* 0x004fc800078208ff */
[----:B0-----:R-:W-:Y:S01]  /*3fc0*/  LEA.HI.X.SX32 R13, R17, R27, 0x1, P1 ;  /* 0x0000001b110d7211 */ /* 0x001fe200008f0eff */
[----:B-1----:R-:W-:-:S05]  /*3fd0*/  IMAD R18, R19, 0x2, R18 ;  /* 0x0000000213127824 */ /* 0x002fca00078e0212 */
[----:B------:R-:W-:Y:S04]  /*3fe0*/  STL [R1+0x194], R18 ;  /* 0x0001941201007387 */ /* 0x000fe80000100800 */
[----:B----4-:R0:W-:Y:S01]  /*3ff0*/  STL [R1+0x2ac], R29 ;  /* 0x0002ac1d01007387 */ /* 0x0101e20000100800 */
[----:B------:R-:W-:-:S03]  /*4000*/  LEA R17, R19, R18, 0x1 ;  /* 0x0000001213117211 */ /* 0x000fc600078e08ff */
[----:B0-----:R0:W2:Y:S02]  /*4010*/  LDG.E.U16 R29, desc[UR10][R12.64] ;  /* 0x0000000a0c1d7981 */ /* 0x0010a4000c1e1500 */
[C---:B------:R-:W-:Y:S02]  /*4020*/  IMAD R18, R19.reuse, 0x2, R17 ;  /* 0x0000000213127824 */ /* 0x040fe400078e0211 */
[----:B-----5:R-:W-:Y:S02]  /*4030*/  STL [R1+0x2a8], R11 ;  /* 0x0002a80b01007387 */ /* 0x020fe40000100800 */
[----:B------:R-:W-:Y:S02]  /*4040*/  IMAD R3, R19, 0x2, R18 ;  /* 0x0000000213037824 */ /* 0x000fe400078e0212 */
[----:B------:R1:W-:Y:S04]  /*4050*/  STL [R1+0x8], R18 ;  /* 0x0000081201007387 */ /* 0x0003e80000100800 */
[----:B-1----:R1:W3:Y:S01]  /*4060*/  LDG.E.U16 R18, desc[UR10][R14.64] ;  /* 0x0000000a0e127981 */ /* 0x0022e2000c1e1500 */
[----:B------:R-:W-:-:S03]  /*4070*/  LEA R10, P0, R4, R26, 0x1 ;  /* 0x0000001a040a7211 */ /* 0x000fc600078008ff */
[----:B------:R4:W-:Y:S01]  /*4080*/  STL [R1+0x40], R3 ;  /* 0x0000400301007387 */ /* 0x0009e20000100800 */
[----:B------:R-:W-:Y:S02]  /*4090*/  LEA.HI.X.SX32 R11, R4, R27, 0x1, P0 ;  /* 0x0000001b040b7211 */ /* 0x000fe400000f0eff */
[----:B----4-:R-:W-:Y:S02]  /*40a0*/  LEA R3, R19, R3, 0x1 ;  /* 0x0000000313037211 */ /* 0x010fe400078e08ff */
[----:B0-----:R-:W-:-:S03]  /*40b0*/  LEA R12, P1, R8, R26, 0x1 ;  /* 0x0000001a080c7211 */ /* 0x001fc600078208ff */
[----:B------:R0:W-:Y:S01]  /*40c0*/  STL [R1+0x14c], R3 ;  /* 0x00014c0301007387 */ /* 0x0001e20000100800 */
[----:B------:R-:W-:Y:S02]  /*40d0*/  LEA.HI.X.SX32 R13, R8, R27, 0x1, P1 ;  /* 0x0000001b080d7211 */ /* 0x000fe400008f0eff */
[----:B-1----:R-:W-:Y:S01]  /*40e0*/  LEA R14, P0, R6, R26, 0x1 ;  /* 0x0000001a060e7211 */ /* 0x002fe200078008ff */
[----:B0-----:R-:W-:-:S04]  /*40f0*/  IMAD R3, R19, 0x2, R3 ;  /* 0x0000000213037824 */ /* 0x001fc800078e0203 */
[C---:B------:R-:W-:Y:S01]  /*4100*/  IMAD R4, R19.reuse, 0x2, R3 ;  /* 0x0000000213047824 */ /* 0x040fe200078e0203 */
[----:B------:R-:W-:Y:S02]  /*4110*/  LEA.HI.X.SX32 R15, R6, R27, 0x1, P0 ;  /* 0x0000001b060f7211 */ /* 0x000fe400000f0eff */
[----:B------:R-:W4:Y:S04]  /*4120*/  LDG.E.U16 R6, desc[UR10][R12.64] ;  /* 0x0000000a0c067981 */ /* 0x000f28000c1e1500 */
[----:B--2---:R0:W-:Y:S04]  /*4130*/  STL [R1+0x2a4], R29 ;  /* 0x0002a41d01007387 */ /* 0x0041e80000100800 */
[----:B0-----:R0:W2:Y:S04]  /*4140*/  LDG.E.U16 R29, desc[UR10][R10.64] ;  /* 0x0000000a0a1d7981 */ /* 0x0010a8000c1e1500 */
[----:B------:R1:W-:Y:S02]  /*4150*/  STL [R1+0x4], R4 ;  /* 0x0000040401007387 */ /* 0x0003e40000100800 */
[----:B-1----:R-:W-:-:S05]  /*4160*/  LEA R4, R19, R4, 0x1 ;  /* 0x0000000413047211 */ /* 0x002fca00078e08ff */
[----:B------:R-:W-:Y:S04]  /*4170*/  STL [R1+0x34], R4 ;  /* 0x0000340401007387 */ /* 0x000fe80000100800 */
[----:B---3--:R1:W-:Y:S04]  /*4180*/  STL [R1+0x2a0], R18 ;  /* 0x0002a01201007387 */ /* 0x0083e80000100800 */
[----:B-1----:R1:W3:Y:S01]  /*4190*/  LDG.E.U16 R18, desc[UR10][R14.64] ;  /* 0x0000000a0e127981 */ /* 0x0022e2000c1e1500 */
[----:B------:R-:W-:Y:S01]  /*41a0*/  IMAD R4, R19, 0x2, R4 ;  /* 0x0000000213047824 */ /* 0x000fe200078e0204 */
[----:B0-----:R-:W-:-:S04]  /*41b0*/  LEA R10, P0, R21, R26, 0x1 ;  /* 0x0000001a150a7211 */ /* 0x001fc800078008ff */
[----:B------:R0:W-:Y:S01]  /*41c0*/  STL [R1+0x150], R4 ;  /* 0x0001500401007387 */ /* 0x0001e20000100800 */
[-C--:B------:R-:W-:Y:S02]  /*41d0*/  LEA.HI.X.SX32 R11, R21, R27.reuse, 0x1, P0 ;  /* 0x0000001b150b7211 */ /* 0x080fe400000f0eff */
[-C--:B-1----:R-:W-:Y:S02]  /*41e0*/  LEA R14, P0, R5, R26.reuse, 0x1 ;  /* 0x0000001a050e7211 */ /* 0x082fe400078008ff */
[C---:B------:R-:W-:Y:S01]  /*41f0*/  LEA R12, P1, R20.reuse, R26, 0x1 ;  /* 0x0000001a140c7211 */ /* 0x040fe200078208ff */
[----:B------:R1:W5:Y:S01]  /*4200*/  LDG.E.U16 R8, desc[UR10][R10.64] ;  /* 0x0000000a0a087981 */ /* 0x000362000c1e1500 */
[----:B0-----:R-:W-:Y:S01]  /*4210*/  IMAD R4, R19, 0x2, R4 ;  /* 0x0000000213047824 */ /* 0x001fe200078e0204 */
[-C--:B------:R-:W-:Y:S02]  /*4220*/  LEA.HI.X.SX32 R15, R5, R27.reuse, 0x1, P0 ;  /* 0x0000001b050f7211 */ /* 0x080fe400000f0eff */
[----:B------:R-:W-:-:S02]  /*4230*/  LEA.HI.X.SX32 R13, R20, R27, 0x1, P1 ;  /* 0x0000001b140d7211 */ /* 0x000fc400008f0eff */
[----:B-1----:R-:W-:-:S03]  /*4240*/  LEA R10, P0, R24, R26, 0x1 ;  /* 0x0000001a180a7211 */ /* 0x002fc600078008ff */
[----:B------:R0:W5:Y:S01]  /*4250*/  LDG.E.U16 R21, desc[UR10][R12.64] ;  /* 0x0000000a0c157981 */ /* 0x000162000c1e1500 */
[----:B------:R-:W-:-:S03]  /*4260*/  LEA.HI.X.SX32 R11, R24, R27, 0x1, P0 ;  /* 0x0000001b180b7211 */ /* 0x000fc600000f0eff */
[----:B--2---:R1:W-:Y:S02]  /*4270*/  STL [R1+0x29c], R29 ;  /* 0x00029c1d01007387 */ /* 0x0043e40000100800 */
[----:B-1----:R-:W-:-:S05]  /*4280*/  LEA R29, R19, R4, 0x1 ;  /* 0x00000004131d7211 */ /* 0x002fca00078e08ff */
[----:B------:R-:W-:Y:S01]  /*4290*/  IMAD R5, R19, 0x2, R29 ;  /* 0x0000000213057824 */ /* 0x000fe200078e021d */
[----:B------:R1:W-:Y:S04]  /*42a0*/  STL [R1+0x1720], R29 ;  /* 0x0017201d01007387 */ /* 0x0003e80000100800 */
[----:B----4-:R2:W-:Y:S04]  /*42b0*/  STL [R1+0x298], R6 ;  /* 0x0002980601007387 */ /* 0x0105e80000100800 */
[----:B------:R4:W-:Y:S04]  /*42c0*/  STL [R1+0x2c], R5 ;  /* 0x00002c0501007387 */ /* 0x0009e80000100800 */
[----:B-1----:R-:W5:Y:S01]  /*42d0*/  LDG.E.U16 R29, desc[UR10][R14.64] ;  /* 0x0000000a0e1d7981 */ /* 0x002f62000c1e1500 */
[----:B--2---:R-:W-:Y:S01]  /*42e0*/  LEA R6, P1, R7, R26, 0x1 ;  /* 0x0000001a07067211 */ /* 0x004fe200078208ff */
[----:B----4-:R-:W-:-:S03]  /*42f0*/  IMAD R5, R19, 0x2, R5 ;  /* 0x0000000213057824 */ /* 0x010fc600078e0205 */
[----:B------:R-:W-:Y:S02]  /*4300*/  LEA.HI.X.SX32 R7, R7, R27, 0x1, P1 ;  /* 0x0000001b07077211 */ /* 0x000fe400008f0eff */
[----:B------:R-:W-:Y:S04]  /*4310*/  STL [R1+0x154], R5 ;  /* 0x0001540501007387 */ /* 0x000fe80000100800 */
[----:B---3--:R1:W-:Y:S04]  /*4320*/  STL [R1+0x294], R18 ;  /* 0x0002941201007387 */ /* 0x0083e80000100800 */
[----:B------:R-:W2:Y:S04]  /*4330*/  LDG.E.U16 R20, desc[UR10][R6.64] ;  /* 0x0000000a06147981 */ /* 0x000ea8000c1e1500 */
[----:B-1----:R1:W3:Y:S01]  /*4340*/  LDG.E.U16 R18, desc[UR10][R10.64] ;  /* 0x0000000a0a127981 */ /* 0x0022e2000c1e1500 */
[----:B0-----:R-:W-:-:S02]  /*4350*/  LEA R12, P0, R2, R26, 0x1 ;  /* 0x0000001a020c7211 */ /* 0x001fc400078008ff */
[C---:B------:R-:W-:Y:S02]  /*4360*/  LEA R5, R19.reuse, R5, 0x1 ;  /* 0x0000000513057211 */ /* 0x040fe400078e08ff */
[----:B------:R-:W-:Y:S02]  /*4370*/  LEA.HI.X.SX32 R13, R2, R27, 0x1, P0 ;  /* 0x0000001b020d7211 */ /* 0x000fe400000f0eff */
[----:B------:R-:W4:Y:S01]  /*4380*/  LDL.LU R2, [R1+0xc] ;  /* 0x00000c0001027983 */ /* 0x000f220000300800 */
[----:B------:R-:W-:-:S03]  /*4390*/  IMAD R24, R19, 0x2, R5 ;  /* 0x0000000213187824 */ /* 0x000fc600078e0205 */
[----:B------:R-:W4:Y:S01]  /*43a0*/  LDL.LU R15, [R1+0x1c] ;  /* 0x00001c00010f7983 */ /* 0x000f220000300800 */
[C---:B-1----:R-:W-:Y:S01]  /*43b0*/  IMAD R10, R19.reuse, 0x2, R24 ;  /* 0x00000002130a7824 */ /* 0x042fe200078e0218 */
[C---:B------:R-:W-:Y:S02]  /*43c0*/  LEA R6, P0, R28.reuse, R26, 0x1 ;  /* 0x0000001a1c067211 */ /* 0x040fe400078008ff */
[----:B------:R0:W-:Y:S02]  /*43d0*/  STL [R1+0x1724], R24 ;  /* 0x0017241801007387 */ /* 0x0001e40000100800 */
[----:B------:R-:W-:Y:S02]  /*43e0*/  LEA R14, R19, R10, 0x1 ;  /* 0x0000000a130e7211 */ /* 0x000fe400078e08ff */
[----:B------:R-:W4:Y:S01]  /*43f0*/  LDG.E.U16 R13, desc[UR10][R12.64] ;  /* 0x0000000a0c0d7981 */ /* 0x000f22000c1e1500 */
[----:B------:R-:W-:-:S03]  /*4400*/  LEA.HI.X.SX32 R7, R28, R27, 0x1, P0 ;  /* 0x0000001b1c077211 */ /* 0x000fc600000f0eff */
[----:B0-----:R-:W4:Y:S04]  /*4410*/  LDL.LU R24, [R1+0x14] ;  /* 0x0000140001187983 */ /* 0x001f280000300800 */
[----:B-----5:R0:W-:Y:S04]  /*4420*/  STL [R1+0x290], R8 ;  /* 0x0002900801007387 */ /* 0x0201e80000100800 */
[----:B------:R1:W-:Y:S04]  /*4430*/  STL [R1+0x24], R10 ;  /* 0x0000240a01007387 */ /* 0x0003e80000100800 */
[----:B------:R5:W-:Y:S01]  /*4440*/  STL [R1+0x28c], R21 ;  /* 0x00028c1501007387 */ /* 0x000be20000100800 */
[----:B0-----:R-:W-:-:S03]  /*4450*/  LEA R8, P1, R9, R26, 0x1 ;  /* 0x0000001a09087211 */ /* 0x001fc600078208ff */
[----:B------:R-:W4:Y:S01]  /*4460*/  LDG.E.U16 R7, desc[UR10][R6.64] ;  /* 0x0000000a06077981 */ /* 0x000f22000c1e1500 */
[----:B-1----:R-:W-:-:S03]  /*4470*/  LEA R10, P0, R23, R26, 0x1 ;  /* 0x0000001a170a7211 */ /* 0x002fc600078008ff */
[----:B-----5:R-:W5:Y:S04]  /*4480*/  LDL.LU R21, [R1+0x18] ;  /* 0x0000180001157983 */ /* 0x020f680000300800 */
[----:B------:R0:W-:Y:S01]  /*4490*/  STL [R1+0x180], R14 ;  /* 0x0001800e01007387 */ /* 0x0001e20000100800 */
[-C--:B------:R-:W-:Y:S02]  /*44a0*/  LEA.HI.X.SX32 R9, R9, R27.reuse, 0x1, P1 ;  /* 0x0000001b09097211 */ /* 0x080fe400008f0eff */
[----:B------:R-:W-:-:S03]  /*44b0*/  LEA.HI.X.SX32 R11, R23, R27, 0x1, P0 ;  /* 0x0000001b170b7211 */ /* 0x000fc600000f0eff */
[----:B------:R4:W5:Y:S01]  /*44c0*/  LDG.E.U16 R23, desc[UR10][R8.64] ;  /* 0x0000000a08177981 */ /* 0x000962000c1e1500 */
[----:B0-----:R-:W-:-:S03]  /*44d0*/  IMAD R14, R19, 0x2, R14 ;  /* 0x00000002130e7824 */ /* 0x001fc600078e020e */
[----:B------:R0:W-:Y:S04]  /*44e0*/  STL [R1+0x288], R29 ;  /* 0x0002881d01007387 */ /* 0x0001e80000100800 */
[----:B0-----:R-:W5:Y:S04]  /*44f0*/  LDL.LU R29, [R1+0x20] ;  /* 0x00002000011d7983 */ /* 0x001f680000300800 */
[----:B---3--:R0:W-:Y:S04]  /*4500*/  STL [R1+0x284], R18 ;  /* 0x0002841201007387 */ /* 0x0081e80000100800 */
[----:B--2---:R1:W-:Y:S01]  /*4510*/  STL [R1+0x280], R20 ;  /* 0x0002801401007387 */ /* 0x0043e20000100800 */
[----:B0-----:R-:W-:-:S03]  /*4520*/  IMAD R18, R19, 0x2, R14 ;  /* 0x0000000213127824 */ /* 0x001fc600078e020e */
[----:B-1----:R-:W2:Y:S02]  /*4530*/  LDL.LU R20, [R1+0x10] ;  /* 0x0000100001147983 */ /* 0x002ea40000300800 */
[----:B------:R-:W-:Y:S02]  /*4540*/  LEA R28, R19, R18, 0x1 ;  /* 0x00000012131c7211 */ /* 0x000fe400078e08ff */
[----:B------:R0:W-:Y:S04]  /*4550*/  STL [R1+0x171c], R18 ;  /* 0x00171c1201007387 */ /* 0x0001e80000100800 */
[----:B0-----:R-:W3:Y:S01]  /*4560*/  LDG.E.U16 R18, desc[UR10][R10.64] ;  /* 0x0000000a0a127981 */ /* 0x001ee2000c1e1500 */
[-C--:B----4-:R-:W-:Y:S02]  /*4570*/  LEA R8, P0, R2, R26.reuse, 0x1 ;  /* 0x0000001a02087211 */ /* 0x090fe400078008ff */
[----:B------:R-:W-:-:S02]  /*4580*/  LEA R12, P1, R22, R26, 0x1 ;  /* 0x0000001a160c7211 */ /* 0x000fc400078208ff */
[-C--:B------:R-:W-:Y:S01]  /*4590*/  LEA.HI.X.SX32 R9, R2, R27.reuse, 0x1, P0 ;  /* 0x0000001b02097211 */ /* 0x080fe200000f0eff */
[----:B------:R0:W-:Y:S05]  /*45a0*/  STL [R1+0x27c], R13 ;  /* 0x00027c0d01007387 */ /* 0x0001ea0000100800 */
[----:B------:R-:W4:Y:S01]  /*45b0*/  LDG.E.U16 R9, desc[UR10][R8.64] ;  /* 0x0000000a08097981 */ /* 0x000f22000c1e1500 */
[----:B0-----:R-:W-:Y:S01]  /*45c0*/  LEA.HI.X.SX32 R13, R22, R27, 0x1, P1 ;  /* 0x0000001b160d7211 */ /* 0x001fe200008f0eff */
[----:B------:R-:W-:Y:S01]  /*45d0*/  IMAD R2, R19, 0x2, R28 ;  /* 0x0000000213027824 */ /* 0x000fe200078e021c */
[----:B------:R-:W-:-:S03]  /*45e0*/  LEA R6, P0, R25, R26, 0x1 ;  /* 0x0000001a19067211 */ /* 0x000fc600078008ff */
[----:B------:R0:W2:Y:S04]  /*45f0*/  LDG.E.U16 R22, desc[UR10][R12.64] ;  /* 0x0000000a0c167981 */ /* 0x0000a8000c1e1500 */
[----:B------:R1:W-:Y:S04]  /*4600*/  STL [R1+0x278], R7 ;  /* 0x0002780701007387 */ /* 0x0003e80000100800 */
[----:B------:R-:W-:Y:S01]  /*4610*/  STL [R1+0x178], R2 ;  /* 0x0001780201007387 */ /* 0x000fe20000100800 */
[----:B-1----:R-:W-:-:S03]  /*4620*/  LEA.HI.X.SX32 R7, R25, R27, 0x1, P0 ;  /* 0x0000001b19077211 */ /* 0x002fc600000f0eff */
[----:B-----5:R-:W-:Y:S01]  /*4630*/  STL [R1+0x274], R23 ;  /* 0x0002741701007387 */ /* 0x020fe20000100800 */
[----:B------:R-:W1:Y:S03]  /*4640*/  LDC R25, c[0x0][0x3b8] ;  /* 0x0000ee00ff197b82 */ /* 0x000e660000000800 */
[----:B---3--:R3:W-:Y:S04]  /*4650*/  STL [R1+0x270], R18 ;  /* 0x0002701201007387 */ /* 0x0087e80000100800 */
[----:B---3--:R3:W5:Y:S01]  /*4660*/  LDG.E.U16 R18, desc[UR10][R6.64] ;  /* 0x0000000a06127981 */ /* 0x008762000c1e1500 */
[----:B------:R-:W-:Y:S01]  /*4670*/  IMAD R2, R19, 0x2, R2 ;  /* 0x0000000213027824 */ /* 0x000fe200078e0202 */
[----:B0-----:R-:W-:-:S04]  /*4680*/  LEA R12, P0, R15, R26, 0x1 ;  /* 0x0000001a0f0c7211 */ /* 0x001fc800078008ff */
[----:B-1----:R-:W-:Y:S02]  /*4690*/  LEA R19, R25, R2, 0x1 ;  /* 0x0000000219137211 */ /* 0x002fe400078e08ff */
[----:B------:R-:W-:-:S03]  /*46a0*/  LEA.HI.X.SX32 R13, R15, R27, 0x1, P0 ;  /* 0x0000001b0f0d7211 */ /* 0x000fc600000f0eff */
[----:B------:R-:W-:-:S04]  /*46b0*/  IMAD R23, R25, 0x2, R19 ;  /* 0x0000000219177824 */ /* 0x000fc800078e0213 */
[----:B------:R-:W-:Y:S01]  /*46c0*/  IMAD R15, R25, 0x2, R23 ;  /* 0x00000002190f7824 */ /* 0x000fe200078e0217 */
[CC--:B------:R-:W-:Y:S02]  /*46d0*/  LEA R10, P1, R24.reuse, R26.reuse, 0x1 ;  /* 0x0000001a180a7211 */ /* 0x0c0fe400078208ff */
[----:B------:R-:W-:Y:S02]  /*46e0*/  LEA R8, P0, R21, R26, 0x1 ;  /* 0x0000001a15087211 */ /* 0x000fe400078008ff */
[----:B---3--:R-:W-:Y:S01]  /*46f0*/  LEA R7, R25, R15, 0x1 ;  /* 0x0000000f19077211 */ /* 0x008fe200078e08ff */
[----:B----4-:R0:W-:Y:S01]  /*4700*/  STL [R1+0x26c], R9 ;  /* 0x00026c0901007387 */ /* 0x0101e20000100800 */
[----:B------:R-:W-:-:S03]  /*4710*/  LEA.HI.X.SX32 R11, R24, R27, 0x1, P1 ;  /* 0x0000001b180b7211 */ /* 0x000fc600008f0eff */
[----:B------:R1:W-:Y:S04]  /*4720*/  STL [R1+0x170], R15 ;  /* 0x0001700f01007387 */ /* 0x0003e80000100800 */
[----:B------:R-:W3:Y:S01]  /*4730*/  LDG.E.U16 R24, desc[UR10][R12.64] ;  /* 0x0000000a0c187981 */ /* 0x000ee2000c1e1500 */
[----:B0-----:R-:W-:Y:S01]  /*4740*/  LEA.HI.X.SX32 R9, R21, R27, 0x1, P0 ;  /* 0x0000001b15097211 */ /* 0x001fe200000f0eff */
[C---:B------:R-:W-:Y:S02]  /*4750*/  IMAD R21, R25.reuse, 0x2, R7 ;  /* 0x0000000219157824 */ /* 0x040fe400078e0207 */
[----:B--2---:R0:W-:Y:S04]  /*4760*/  STL [R1+0x268], R22 ;  /* 0x0002681601007387 */ /* 0x0041e80000100800 */
[----:B-1----:R1:W2:Y:S01]  /*4770*/  LDG.E.U16 R15, desc[UR10][R10.64] ;  /* 0x0000000a0a0f7981 */ /* 0x0022a2000c1e1500 */
[----:B0-----:R-:W-:Y:S01]  /*4780*/  IMAD R22, R25, 0x2, R21 ;  /* 0x0000000219167824 */ /* 0x001fe200078e0215 */
[----:B-1----:R-:W-:-:S04]  /*4790*/  LEA R10, P0, R29, R26, 0x1 ;  /* 0x0000001a1d0a7211 */ /* 0x002fc800078008ff */
[----:B------:R-:W-:Y:S02]  /*47a0*/  LEA R6, R25, R22, 0x1 ;  /* 0x0000001619067211 */ /* 0x000fe400078e08ff */
[----:B------:R-:W-:Y:S02]  /*47b0*/  LEA.HI.X.SX32 R11, R29, R27, 0x1, P0 ;  /* 0x0000001b1d0b7211 */ /* 0x000fe400000f0eff */
[----:B------:R0:W4:Y:S04]  /*47c0*/  LDG.E.U16 R29, desc[UR10][R8.64] ;  /* 0x0000000a081d7981 */ /* 0x000128000c1e1500 */
[----:B------:R-:W-:Y:S04]  /*47d0*/  STL [R1+0x168], R6 ;  /* 0x0001680601007387 */ /* 0x000fe80000100800 */
[----:B-----5:R1:W-:Y:S04]  /*47e0*/  STL [R1+0x264], R18 ;  /* 0x0002641201007387 */ /* 0x0203e80000100800 */
[----:B-1----:R1:W5:Y:S01]  /*47f0*/  LDG.E.U16 R18, desc[UR10][R10.64] ;  /* 0x0000000a0a127981 */ /* 0x002362000c1e1500 */
[----:B------:R-:W-:Y:S01]  /*4800*/  LEA R12, P1, R20, R26, 0x1 ;  /* 0x0000001a140c7211 */ /* 0x000fe200078208ff */
[----:B------:R-:W-:-:S03]  /*4810*/  IMAD R6, R25, 0x2, R6 ;  /* 0x0000000219067824 */ /* 0x000fc600078e0206 */
[----:B------:R-:W-:Y:S01]  /*4820*/  LEA.HI.X.SX32 R13, R20, R27, 0x1, P1 ;  /* 0x0000001b140d7211 */ /* 0x000fe200008f0eff */
[----:B------:R-:W-:Y:S01]  /*4830*/  IMAD R20, R25, 0x2, R6 ;  /* 0x0000000219147824 */ /* 0x000fe200078e0206 */
[----:B0-----:R-:W-:-:S04]  /*4840*/  LEA R8, P0, R0, R26, 0x1 ;  /* 0x0000001a00087211 */ /* 0x001fc800078008ff */
[----:B------:R-:W-:Y:S02]  /*4850*/  LEA.HI.X.SX32 R9, R0, R27, 0x1, P0 ;  /* 0x0000001b00097211 */ /* 0x000fe400000f0eff */
[----:B-1----:R-:W-:Y:S01]  /*4860*/  LEA R10, P0, R16, R26, 0x1 ;  /* 0x0000001a100a7211 */ /* 0x002fe200078008ff */
[----:B---3--:R0:W-:Y:S04]  /*4870*/  STL [R1+0x260], R24 ;  /* 0x0002601801007387 */ /* 0x0081e80000100800 */
[----:B--2---:R1:W-:Y:S04]  /*4880*/  STL [R1+0x25c], R15 ;  /* 0x00025c0f01007387 */ /* 0x0043e80000100800 */
[----:B0-----:R0:W2:Y:S01]  /*4890*/  LDG.E.U16 R24, desc[UR10][R12.64] ;  /* 0x0000000a0c187981 */ /* 0x0010a2000c1e1500 */
[----:B-1----:R-:W-:-:S02]  /*48a0*/  LEA R15, R25, R20, 0x1 ;  /* 0x00000014190f7211 */ /* 0x002fc400078e08ff */
[----:B------:R-:W-:-:S03]  /*48b0*/  LEA.HI.X.SX32 R11, R16, R27, 0x1, P0 ;  /* 0x0000001b100b7211 */ /* 0x000fc600000f0eff */
[----:B------:R-:W-:Y:S01]  /*48c0*/  IMAD R0, R25, 0x2, R15 ;  /* 0x0000000219007824 */ /* 0x000fe200078e020f */
[----:B----4-:R1:W-:Y:S04]  /*48d0*/  STL [R1+0x258], R29 ;  /* 0x0002581d01007387 */ /* 0x0103e80000100800 */
[----:B------:R-:W-:Y:S04]  /*48e0*/  STL [R1+0x160], R0 ;  /* 0x0001600001007387 */ /* 0x000fe80000100800 */
[----:B-1----:R1:W3:Y:S04]  /*48f0*/  LDG.E.U16 R29, desc[UR10][R8.64] ;  /* 0x0000000a081d7981 */ /* 0x0022e8000c1e1500 */
[----:B-----5:R4:W-:Y:S04]  /*4900*/  STL [R1+0x254], R18 ;  /* 0x0002541201007387 */ /* 0x0209e80000100800 */
[----:B----4-:R4:W5:Y:S01]  /*4910*/  LDG.E.U16 R18, desc[UR10][R10.64] ;  /* 0x0000000a0a127981 */ /* 0x010962000c1e1500 */
[-C--:B0-----:R-:W-:Y:S01]  /*4920*/  LEA R12, P1, R17, R26.reuse, 0x1 ;  /* 0x0000001a110c7211 */ /* 0x081fe200078208ff */
[----:B-1----:R-:W-:Y:S01]  /*4930*/  IMAD R8, R25, 0x2, R0 ;  /* 0x0000000219087824 */ /* 0x002fe200078e0200 */
[----:B------:R-:W-:-:S02]  /*4940*/  LEA R16, P0, R3, R26, 0x1 ;  /* 0x0000001a03107211 */ /* 0x000fc400078008ff */
[-C--:B------:R-:W-:Y:S02]  /*4950*/  LEA.HI.X.SX32 R13, R17, R27.reuse, 0x1, P1 ;  /* 0x0000001b110d7211 */ /* 0x080fe400008f0eff */
[----:B------:R-:W-:Y:S02]  /*4960*/  LEA.HI.X.SX32 R17, R3, R27, 0x1, P0 ;  /* 0x0000001b03117211 */ /* 0x000fe400000f0eff */
[----:B------:R-:W-:Y:S02]  /*4970*/  LEA R3, R25, R8, 0x1 ;  /* 0x0000000819037211 */ /* 0x000fe400078e08ff */
[----:B----4-:R-:W-:-:S03]  /*4980*/  LEA R10, P0, R4, R26, 0x1 ;  /* 0x0000001a040a7211 */ /* 0x010fc600078008ff */
[C---:B------:R-:W-:Y:S01]  /*4990*/  IMAD R9, R25.reuse, 0x2, R3 ;  /* 0x0000000219097824 */ /* 0x040fe200078e0203 */
[-C--:B------:R-:W-:Y:S01]  /*49a0*/  LEA.HI.X.SX32 R11, R4, R27.reuse, 0x1, P0 ;  /* 0x0000001b040b7211 */ /* 0x080fe200000f0eff */
[----:B--2---:R0:W-:Y:S02]  /*49b0*/  STL [R1+0x250], R24 ;  /* 0x0002501801007387 */ /* 0x0041e40000100800 */
[C---:B------:R-:W-:Y:S02]  /*49c0*/  IMAD R0, R25.reuse, 0x2, R9 ;  /* 0x0000000219007824 */ /* 0x040fe400078e0209 */
[----:B0-----:R0:W2:Y:S03]  /*49d0*/  LDG.E.U16 R24, desc[UR10][R12.64] ;  /* 0x0000000a0c187981 */ /* 0x0010a6000c1e1500 */
[----:B------:R-:W-:Y:S02]  /*49e0*/  LEA R4, R25, R0, 0x1 ;  /* 0x0000000019047211 */ /* 0x000fe400078e08ff */
[CC--:B0-----:R-:W-:Y:S01]  /*49f0*/  LEA R12, P1, R5.reuse, R26.reuse, 0x1 ;  /* 0x0000001a050c7211 */ /* 0x0c1fe200078208ff */
[----:B---3--:R0:W-:Y:S03]  /*4a00*/  STL [R1+0x24c], R29 ;  /* 0x00024c1d01007387 */ /* 0x0081e60000100800 */
[----:B------:R-:W-:Y:S01]  /*4a10*/  LEA.HI.X.SX32 R13, R5, R27, 0x1, P1 ;  /* 0x0000001b050d7211 */ /* 0x000fe200008f0eff */
[----:B------:R1:W-:Y:S04]  /*4a20*/  STL [R1+0x15c], R0 ;  /* 0x00015c0001007387 */ /* 0x0003e80000100800 */
[----:B0-----:R0:W3:Y:S04]  /*4a30*/  LDG.E.U16 R29, desc[UR10][R16.64] ;  /* 0x0000000a101d7981 */ /* 0x0010e8000c1e1500 */
[----:B-1----:R1:W4:Y:S01]  /*4a40*/  LDG.E.U16 R0, desc[UR10][R10.64] ;  /* 0x0000000a0a007981 */ /* 0x002322000c1e1500 */
[----:B0-----:R-:W-:-:S04]  /*4a50*/  LEA R16, P0, R14, R26, 0x1 ;  /* 0x0000001a0e107211 */ /* 0x001fc800078008ff */
[----:B------:R-:W-:Y:S02]  /*4a60*/  LEA.HI.X.SX32 R17, R14, R27, 0x1, P0 ;  /* 0x0000001b0e117211 */ /* 0x000fe400000f0eff */
[----:B-1----:R-:W-:-:S04]  /*4a70*/  LEA R10, P0, R2, R26, 0x1 ;  /* 0x0000001a020a7211 */ /* 0x002fc800078008ff */
[----:B------:R-:W-:Y:S02]  /*4a80*/  LEA.HI.X.SX32 R11, R2, R27, 0x1, P0 ;  /* 0x0000001b020b7211 */ /* 0x000fe400000f0eff */
[----:B------:R0:W4:Y:S04]  /*4a90*/  LDG.E.U16 R2, desc[UR10][R16.64] ;  /* 0x0000000a10027981 */ /* 0x000128000c1e1500 */
[----:B------:R-:W4:Y:S01]  /*4aa0*/  LDG.E.U16 R10, desc[UR10][R10.64] ;  /* 0x0000000a0a0a7981 */ /* 0x000f22000c1e1500 */
[----:B0-----:R-:W-:-:S04]  /*4ab0*/  LEA R16, P0, R6, R26, 0x1 ;  /* 0x0000001a06107211 */ /* 0x001fc800078008ff */
[----:B------:R-:W-:-:S06]  /*4ac0*/  LEA.HI.X.SX32 R17, R6, R27, 0x1, P0 ;  /* 0x0000001b06117211 */ /* 0x000fcc00000f0eff */
[----:B------:R-:W4:Y:S04]  /*4ad0*/  LDG.E.U16 R17, desc[UR10][R16.64] ;  /* 0x0000000a10117981 */ /* 0x000f28000c1e1500 */
[----:B-----5:R0:W-:Y:S04]  /*4ae0*/  STL [R1+0x248], R18 ;  /* 0x0002481201007387 */ /* 0x0201e80000100800 */
[----:B0-----:R0:W5:Y:S02]  /*4af0*/  LDG.E.U16 R18, desc[UR10][R12.64] ;  /* 0x0000000a0c127981 */ /* 0x001164000c1e1500 */
[----:B0-----:R-:W-:-:S04]  /*4b00*/  LEA R12, P1, R7, R26, 0x1 ;  /* 0x0000001a070c7211 */ /* 0x001fc800078208ff */
[----:B------:R-:W-:-:S05]  /*4b10*/  LEA.HI.X.SX32 R13, R7, R27, 0x1, P1 ;  /* 0x0000001b070d7211 */ /* 0x000fca00008f0eff */
[----:B------:R0:W5:Y:S02]  /*4b20*/  LDG.E.U16 R11, desc[UR10][R12.64] ;  /* 0x0000000a0c0b7981 */ /* 0x000164000c1e1500 */
[----:B0-----:R-:W-:-:S04]  /*4b30*/  LEA R12, P0, R8, R26, 0x1 ;  /* 0x0000001a080c7211 */ /* 0x001fc800078008ff */
[----:B------:R-:W-:-:S06]  /*4b40*/  LEA.HI.X.SX32 R13, R8, R27, 0x1, P0 ;  /* 0x0000001b080d7211 */ /* 0x000fcc00000f0eff */
[----:B------:R-:W5:Y:S01]  /*4b50*/  LDG.E.U16 R13, desc[UR10][R12.64] ;  /* 0x0000000a0c0d7981 */ /* 0x000f62000c1e1500 */
[----:B------:R-:W-:-:S03]  /*4b60*/  IMAD R5, R25, 0x2, R4 ;  /* 0x0000000219057824 */ /* 0x000fc600078e0204 */
[----:B--2---:R0:W-:Y:S01]  /*4b70*/  STL [R1+0x244], R24 ;  /* 0x0002441801007387 */ /* 0x0041e20000100800 */
[----:B------:R-:W-:-:S03]  /*4b80*/  IMAD R14, R25, 0x2, R5 ;  /* 0x00000002190e7824 */ /* 0x000fc600078e0205 */
[----:B0-----:R-:W2:Y:S04]  /*4b90*/  LDL.LU R24, [R1+0x3c] ;  /* 0x00003c0001187983 */ /* 0x001ea80000300800 */
[----:B---3--:R0:W-:Y:S04]  /*4ba0*/  STL [R1+0x240], R29 ;  /* 0x0002401d01007387 */ /* 0x0081e80000100800 */
[----:B0-----:R-:W3:Y:S04]  /*4bb0*/  LDL.LU R29, [R1+0x30] ;  /* 0x00003000011d7983 */ /* 0x001ee80000300800 */
[----:B----4-:R0:W-:Y:S02]  /*4bc0*/  STL [R1+0x23c], R0 ;  /* 0x00023c0001007387 */ /* 0x0101e40000100800 */
[----:B0-----:R-:W-:-:S05]  /*4bd0*/  LEA R0, R25, R14, 0x1 ;  /* 0x0000000e19007211 */ /* 0x001fca00078e08ff */
[----:B------:R-:W-:-:S05]  /*4be0*/  IMAD R7, R25, 0x2, R0 ;  /* 0x0000000219077824 */ /* 0x000fca00078e0200 */
[----:B------:R-:W-:Y:S01]  /*4bf0*/  LEA R16, P0, R7, R26, 0x1 ;  /* 0x0000001a07107211 */ /* 0x000fe200078008ff */
[----:B-----5:R0:W-:Y:S04]  /*4c00*/  STL [R1+0x238], R18 ;  /* 0x0002381201007387 */ /* 0x0201e80000100800 */
[----:B0-----:R-:W4:Y:S04]  /*4c10*/  LDL.LU R18, [R1+0x28] ;  /* 0x0000280001127983 */ /* 0x001f280000300800 */
[----:B------:R0:W-:Y:S04]  /*4c20*/  STL [R1+0x234], R2 ;  /* 0x0002340201007387 */ /* 0x0001e80000100800 */
[----:B------:R-:W-:Y:S04]  /*4c30*/  STL [R1+0x22c], R11 ;  /* 0x00022c0b01007387 */ /* 0x000fe80000100800 */
[----:B------:R1:W-:Y:S01]  /*4c40*/  STL [R1+0x230], R10 ;  /* 0x0002300a01007387 */ /* 0x0003e20000100800 */
[----:B0-----:R-:W-:-:S03]  /*4c50*/  IMAD R2, R25, 0x2, R7 ;  /* 0x0000000219027824 */ /* 0x001fc600078e0207 */
[----:B------:R-:W5:Y:S01]  /*4c60*/  LDL.LU R8, [R1+0x4] ;  /* 0x0000040001087983 */ /* 0x000f620000300800 */
[----:B-1----:R-:W-:-:S03]  /*4c70*/  LEA R10, P1, R4, R26, 0x1 ;  /* 0x0000001a040a7211 */ /* 0x002fc600078208ff */
[----:B------:R0:W-:Y:S01]  /*4c80*/  STL [R1+0x228], R17 ;  /* 0x0002281101007387 */ /* 0x0001e20000100800 */
[-C--:B------:R-:W-:Y:S02]  /*4c90*/  LEA.HI.X.SX32 R11, R4, R27.reuse, 0x1, P1 ;  /* 0x0000001b040b7211 */ /* 0x080fe400008f0eff */
[----:B------:R-:W1:Y:S04]  /*4ca0*/  LDC R4, c[0x0][0x3b8] ;  /* 0x0000ee00ff047b82 */ /* 0x000e680000000800 */
[----:B------:R-:W2:Y:S01]  /*4cb0*/  LDG.E.U16 R11, desc[UR10][R10.64] ;  /* 0x0000000a0a0b7981 */ /* 0x000ea2000c1e1500 */
[----:B0-----:R-:W-:-:S03]  /*4cc0*/  LEA.HI.X.SX32 R17, R7, R27, 0x1, P0 ;  /* 0x0000001b07117211 */ /* 0x001fc600000f0eff */
[----:B------:R-:W3:Y:S04]  /*4cd0*/  LDL.LU R7, [R1+0x8] ;  /* 0x0000080001077983 */ /* 0x000ee80000300800 */
[----:B------:R0:W-:Y:S04]  /*4ce0*/  STL [R1+0x224], R13 ;  /* 0x0002240d01007387 */ /* 0x0001e80000100800 */
[----:B------:R-:W3:Y:S04]  /*4cf0*/  LDG.E.U16 R17, desc[UR10][R16.64] ;  /* 0x0000000a10117981 */ /* 0x000ee8000c1e1500 */
[----:B0-----:R-:W4:Y:S01]  /*4d00*/  LDL.LU R13, [R1+0x38] ;  /* 0x00003800010d7983 */ /* 0x001f220000300800 */
[----:B------:R-:W-:-:S05]  /*4d10*/  LEA R6, R25, R2, 0x1 ;  /* 0x0000000219067211 */ /* 0x000fca00078e08ff */
[----:B------:R-:W-:-:S04]  /*4d20*/  IMAD R25, R25, 0x2, R6 ;  /* 0x0000000219197824 */ /* 0x000fc800078e0206 */
[----:B-1----:R-:W-:-:S05]  /*4d30*/  IMAD R4, R4, 0x2, R25 ;  /* 0x0000000204047824 */ /* 0x002fca00078e0219 */
[CC--:B------:R-:W-:Y:S01]  /*4d40*/  LEA R12, P1, R4.reuse, R26.reuse, 0x1 ;  /* 0x0000001a040c7211 */ /* 0x0c0fe200078208ff */
[----:B--2---:R0:W-:Y:S04]  /*4d50*/  STL [R1+0x220], R11 ;  /* 0x0002200b01007387 */ /* 0x0041e80000100800 */
[----:B---3--:R1:W-:Y:S01]  /*4d60*/  STL [R1+0x21c], R17 ;  /* 0x00021c1101007387 */ /* 0x0083e20000100800 */
[----:B----4-:R-:W-:Y:S02]  /*4d70*/  LEA R10, P0, R13, R26, 0x1 ;  /* 0x0000001a0d0a7211 */ /* 0x010fe400078008ff */
[----:B0-----:R-:W-:Y:S02]  /*4d80*/  MOV R11, R13 ;  /* 0x0000000d000b7202 */ /* 0x001fe40000000f00 */
[----:B------:R-:W-:-:S02]  /*4d90*/  LEA.HI.X.SX32 R13, R4, R27, 0x1, P1 ;  /* 0x0000001b040d7211 */ /* 0x000fc400008f0eff */
[----:B------:R-:W-:-:S03]  /*4da0*/  LEA.HI.X.SX32 R11, R11, R27, 0x1, P0 ;  /* 0x0000001b0b0b7211 */ /* 0x000fc600000f0eff */
[----:B-1----:R0:W2:Y:S04]  /*4db0*/  LDG.E.U16 R17, desc[UR10][R12.64] ;  /* 0x0000000a0c117981 */ /* 0x0020a8000c1e1500 */
[----:B------:R-:W3:Y:S01]  /*4dc0*/  LDG.E.U16 R11, desc[UR10][R10.64] ;  /* 0x0000000a0a0b7981 */ /* 0x000ee2000c1e1500 */
[-C--:B------:R-:W-:Y:S02]  /*4dd0*/  LEA R16, P0, R24, R26.reuse, 0x1 ;  /* 0x0000001a18107211 */ /* 0x080fe400078008ff */
[----:B0-----:R-:W-:-:S04]  /*4de0*/  LEA R12, P1, R29, R26, 0x1 ;  /* 0x0000001a1d0c7211 */ /* 0x001fc800078208ff */
[----:B------:R-:W-:-:S06]  /*4df0*/  LEA.HI.X.SX32 R13, R29, R27, 0x1, P1 ;  /* 0x0000001b1d0d7211 */ /* 0x000fcc00008f0eff */
[----:B------:R-:W4:Y:S04]  /*4e00*/  LDG.E.U16 R13, desc[UR10][R12.64] ;  /* 0x0000000a0c0d7981 */ /* 0x000f28000c1e1500 */
[----:B--2---:R0:W-:Y:S02]  /*4e10*/  STL [R1+0x218], R17 ;  /* 0x0002181101007387 */ /* 0x0041e40000100800 */
[----:B0-----:R-:W-:Y:S02]  /*4e20*/  LEA.HI.X.SX32 R17, R24, R27, 0x1, P0 ;  /* 0x0000001b18117211 */ /* 0x001fe400000f0eff */
[----:B------:R-:W2:Y:S04]  /*4e30*/  LDL.LU R24, [R1+0x1724] ;  /* 0x0017240001187983 */ /* 0x000ea80000300800 */
[----:B------:R-:W2:Y:S04]  /*4e40*/  LDL.LU R29, [R1+0x1720] ;  /* 0x00172000011d7983 */ /* 0x000ea80000300800 */
[----:B---3--:R0:W-:Y:S04]  /*4e50*/  STL [R1+0x214], R11 ;  /* 0x0002140b01007387 */ /* 0x0081e80000100800 */
[----:B0-----:R0:W3:Y:S01]  /*4e60*/  LDG.E.U16 R11, desc[UR10][R16.64] ;  /* 0x0000000a100b7981 */ /* 0x0010e2000c1e1500 */
[----:B------:R-:W-:-:S02]  /*4e70*/  LEA R10, P0, R18, R26, 0x1 ;  /* 0x0000001a120a7211 */ /* 0x000fc400078008ff */
[----:B0-----:R-:W-:-:S04]  /*4e80*/  LEA R16, P1, R7, R26, 0x1 ;  /* 0x0000001a07107211 */ /* 0x001fc800078208ff */
[-C--:B------:R-:W-:Y:S01]  /*4e90*/  LEA.HI.X.SX32 R17, R7, R27.reuse, 0x1, P1 ;  /* 0x0000001b07117211 */ /* 0x080fe200008f0eff */
[----:B---3--:R0:W-:Y:S02]  /*4ea0*/  STL [R1+0x210], R11 ;  /* 0x0002100b01007387 */ /* 0x0081e40000100800 */
[----:B0-----:R-:W-:Y:S02]  /*4eb0*/  LEA.HI.X.SX32 R11, R18, R27, 0x1, P0 ;  /* 0x0000001b120b7211 */ /* 0x001fe400000f0eff */
[----:B------:R-:W3:Y:S04]  /*4ec0*/  LDL.LU R18, [R1+0x171c] ;  /* 0x00171c0001127983 */ /* 0x000ee80000300800 */
[----:B------:R2:W3:Y:S01]  /*4ed0*/  LDG.E.U16 R7, desc[UR10][R10.64] ;  /* 0x0000000a0a077981 */ /* 0x0004e2000c1e1500 */
[----:B-----5:R-:W-:-:S03]  /*4ee0*/  LEA R12, P0, R8, R26, 0x1 ;  /* 0x0000001a080c7211 */ /* 0x020fc600078008ff */
[----:B----4-:R0:W-:Y:S01]  /*4ef0*/  STL [R1+0x20c], R13 ;  /* 0x00020c0d01007387 */ /* 0x0101e20000100800 */
[C---:B--2---:R-:W-:Y:S02]  /*4f00*/  LEA R10, P1, R29.reuse, R26, 0x1 ;  /* 0x0000001a1d0a7211 */ /* 0x044fe400078208ff */
[-C--:B0-----:R-:W-:Y:S02]  /*4f10*/  LEA.HI.X.SX32 R13, R8, R27.reuse, 0x1, P0 ;  /* 0x0000001b080d7211 */ /* 0x081fe400000f0eff */
[----:B------:R0:W2:Y:S01]  /*4f20*/  LDG.E.U16 R8, desc[UR10][R16.64] ;  /* 0x0000000a10087981 */ /* 0x0000a2000c1e1500 */
[----:B------:R-:W-:-:S05]  /*4f30*/  LEA.HI.X.SX32 R11, R29, R27, 0x1, P1 ;  /* 0x0000001b1d0b7211 */ /* 0x000fca00008f0eff */
[----:B------:R-:W4:Y:S04]  /*4f40*/  LDG.E.U16 R29, desc[UR10][R10.64] ;  /* 0x0000000a0a1d7981 */ /* 0x000f28000c1e1500 */
[----:B---3--:R1:W-:Y:S04]  /*4f50*/  STL [R1+0x208], R7 ;  /* 0x0002080701007387 */ /* 0x0083e80000100800 */
[----:B-1----:R1:W3:Y:S01]  /*4f60*/  LDG.E.U16 R7, desc[UR10][R12.64] ;  /* 0x0000000a0c077981 */ /* 0x0022e2000c1e1500 */
[----:B0-----:R-:W-:-:S04]  /*4f70*/  LEA R16, P0, R24, R26, 0x1 ;  /* 0x0000001a18107211 */ /* 0x001fc800078008ff */
[----:B------:R-:W-:Y:S02]  /*4f80*/  LEA.HI.X.SX32 R17, R24, R27, 0x1, P0 ;  /* 0x0000001b18117211 */ /* 0x000fe400000f0eff */
[----:B-1----:R-:W-:-:S04]  /*4f90*/  LEA R12, P1, R18, R26, 0x1 ;  /* 0x0000001a120c7211 */ /* 0x002fc800078208ff */
[-C--:B------:R-:W-:Y:S02]  /*4fa0*/  LEA.HI.X.SX32 R13, R18, R27.reuse, 0x1, P1 ;  /* 0x0000001b120d7211 */ /* 0x080fe400008f0eff */
[-C--:B------:R-:W-:Y:S02]  /*4fb0*/  LEA R18, P0, R19, R26.reuse, 0x1 ;  /* 0x0000001a13127211 */ /* 0x080fe400078008ff */
[-C--:B------:R-:W-:Y:S01]  /*4fc0*/  LEA R10, P1, R21, R26.reuse, 0x1 ;  /* 0x0000001a150a7211 */ /* 0x080fe200078208ff */
[----:B--2---:R0:W-:Y:S01]  /*4fd0*/  STL [R1+0x204], R8 ;  /* 0x0002040801007387 */ /* 0x0041e20000100800 */
[-C--:B------:R-:W-:Y:S02]  /*4fe0*/  LEA.HI.X.SX32 R19, R19, R27.reuse, 0x1, P0 ;  /* 0x0000001b13137211 */ /* 0x080fe400000f0eff */
[----:B------:R-:W-:Y:S01]  /*4ff0*/  LEA.HI.X.SX32 R11, R21, R27, 0x1, P1 ;  /* 0x0000001b150b7211 */ /* 0x000fe200008f0eff */
[----:B------:R-:W2:Y:S04]  /*5000*/  LDL.LU R24, [R1+0x34] ;  /* 0x0000340001187983 */ /* 0x000ea80000300800 */
[----:B------:R-:W5:Y:S04]  /*5010*/  LDG.E.U16 R13, desc[UR10][R12.64] ;  /* 0x0000000a0c0d7981 */ /* 0x000f68000c1e1500 */
[----:B0-----:R0:W2:Y:S02]  /*5020*/  LDG.E.U16 R8, desc[UR10][R16.64] ;  /* 0x0000000a10087981 */ /* 0x0010a4000c1e1500 */
[----:B0-----:R-:W-:-:S04]  /*5030*/  LEA R16, P0, R20, R26, 0x1 ;  /* 0x0000001a14107211 */ /* 0x001fc800078008ff */
[----:B------:R-:W-:Y:S02]  /*5040*/  LEA.HI.X.SX32 R17, R20, R27, 0x1, P0 ;  /* 0x0000001b14117211 */ /* 0x000fe400000f0eff */
[----:B------:R0:W5:Y:S04]  /*5050*/  LDG.E.U16 R20, desc[UR10][R10.64] ;  /* 0x0000000a0a147981 */ /* 0x000168000c1e1500 */
[----:B---3--:R1:W-:Y:S04]  /*5060*/  STL [R1+0x200], R7 ;  /* 0x0002000701007387 */ /* 0x0083e80000100800 */
[----:B-1----:R-:W3:Y:S04]  /*5070*/  LDL.LU R7, [R1+0x2c] ;  /* 0x00002c0001077983 */ /* 0x002ee80000300800 */
[----:B------:R-:W3:Y:S04]  /*5080*/  LDL.LU R21, [R1+0x40] ;  /* 0x0000400001157983 */ /* 0x000ee80000300800 */
[----:B----4-:R1:W-:Y:S04]  /*5090*/  STL [R1+0x1fc], R29 ;  /* 0x0001fc1d01007387 */ /* 0x0103e80000100800 */
[----:B-1----:R-:W4:Y:S04]  /*50a0*/  LDG.E.U16 R29, desc[UR10][R18.64] ;  /* 0x0000000a121d7981 */ /* 0x002f28000c1e1500 */
[----:B------:R-:W3:Y:S04]  /*50b0*/  LDL.LU R18, [R1+0x48] ;  /* 0x0000480001127983 */ /* 0x000ee80000300800 */
[----:B------:R-:W3:Y:S04]  /*50c0*/  LDL.LU R19, [R1+0x44] ;  /* 0x0000440001137983 */ /* 0x000ee80000300800 */
[----:B--2---:R1:W-:Y:S04]  /*50d0*/  STL [R1+0x1f4], R8 ;  /* 0x0001f40801007387 */ /* 0x0043e80000100800 */
[----:B-1----:R-:W2:Y:S04]  /*50e0*/  LDL.LU R8, [R1+0x24] ;  /* 0x0000240001087983 */ /* 0x002ea80000300800 */
[----:B-----5:R1:W-:Y:S01]  /*50f0*/  STL [R1+0x1ec], R13 ;  /* 0x0001ec0d01007387 */ /* 0x0203e20000100800 */
[----:B------:R-:W-:-:S02]  /*5100*/  LEA R12, P0, R3, R26, 0x1 ;  /* 0x0000001a030c7211 */ /* 0x000fc400078008ff */
[----:B0-----:R-:W-:Y:S02]  /*5110*/  LEA R10, P1, R5, R26, 0x1 ;  /* 0x0000001a050a7211 */ /* 0x001fe400078208ff */
[-C--:B-1----:R-:W-:Y:S02]  /*5120*/  LEA.HI.X.SX32 R13, R3, R27.reuse, 0x1, P0 ;  /* 0x0000001b030d7211 */ /* 0x082fe400000f0eff */
[----:B------:R-:W-:-:S03]  /*5130*/  LEA.HI.X.SX32 R11, R5, R27, 0x1, P1 ;  /* 0x0000001b050b7211 */ /* 0x000fc600008f0eff */
[----:B------:R-:W5:Y:S04]  /*5140*/  LDG.E.U16 R5, desc[UR10][R12.64] ;  /* 0x0000000a0c057981 */ /* 0x000f68000c1e1500 */
[----:B----4-:R0:W-:Y:S04]  /*5150*/  STL [R1+0x1e4], R29 ;  /* 0x0001e41d01007387 */ /* 0x0101e80000100800 */
[----:B------:R1:W-:Y:S01]  /*5160*/  STL [R1+0x1e0], R20 ;  /* 0x0001e01401007387 */ /* 0x0003e20000100800 */
[----:B0-----:R-:W0:Y:S03]  /*5170*/  LDC R29, c[0x0][0x3b8] ;  /* 0x0000ee00ff1d7b82 */ /* 0x001e260000000800 */
[----:B-1----:R1:W4:Y:S02]  /*5180*/  LDG.E.U16 R20, desc[UR10][R16.64] ;  /* 0x0000000a10147981 */ /* 0x002324000c1e1500 */
[----:B-1----:R-:W-:-:S04]  /*5190*/  LEA R16, P0, R2, R26, 0x1 ;  /* 0x0000001a02107211 */ /* 0x002fc800078008ff */
[----:B------:R-:W-:-:S05]  /*51a0*/  LEA.HI.X.SX32 R17, R2, R27, 0x1, P0 ;  /* 0x0000001b02117211 */ /* 0x000fca00000f0eff */
[----:B------:R-:W2:Y:S01]  /*51b0*/  LDG.E.U16 R16, desc[UR10][R16.64] ;  /* 0x0000000a10107981 */ /* 0x000ea2000c1e1500 */
[----:B0-----:R-:W-:-:S05]  /*51c0*/  IMAD R4, R29, 0x2, R4 ;  /* 0x000000021d047824 */ /* 0x001fca00078e0204 */
[----:B------:R-:W-:-:S04]  /*51d0*/  LEA R2, P1, R4, R26, 0x1 ;  /* 0x0000001a04027211 */ /* 0x000fc800078208ff */
[----:B------:R-:W-:-:S05]  /*51e0*/  LEA.HI.X.SX32 R3, R4, R27, 0x1, P1 ;  /* 0x0000001b04037211 */ /* 0x000fca00008f0eff */
[----:B------:R-:W2:Y:S04]  /*51f0*/  LDG.E.U16 R17, desc[UR10][R2.64] ;  /* 0x0000000a02117981 */ /* 0x000ea8000c1e1500 */
[----:B----4-:R0:W-:Y:S04]  /*5200*/  STL [R1+0x1d8], R20 ;  /* 0x0001d81401007387 */ /* 0x0101e80000100800 */
[----:B0-----:R3:W4:Y:S02]  /*5210*/  LDG.E.U16 R20, desc[UR10][R10.64] ;  /* 0x0000000a0a147981 */ /* 0x001724000c1e1500 */
[----:B---3--:R-:W-:-:S04]  /*5220*/  LEA R10, P0, R18, R26, 0x1 ;  /* 0x0000001a120a7211 */ /* 0x008fc800078008ff */
[-C--:B------:R-:W-:Y:S01]  /*5230*/  LEA.HI.X.SX32 R11, R18, R27.reuse, 0x1, P0 ;  /* 0x0000001b120b7211 */ /* 0x080fe200000f0eff */
[----:B-----5:R0:W-:Y:S04]  /*5240*/  STL [R1+0x1cc], R5 ;  /* 0x0001cc0501007387 */ /* 0x0201e80000100800 */
[----:B0-----:R0:W3:Y:S01]  /*5250*/  LDG.E.U16 R5, desc[UR10][R10.64] ;  /* 0x0000000a0a057981 */ /* 0x0010e2000c1e1500 */
[-C--:B------:R-:W-:Y:S02]  /*5260*/  LEA R12, P0, R19, R26.reuse, 0x1 ;  /* 0x0000001a130c7211 */ /* 0x080fe400078008ff */
[----:B------:R-:W-:Y:S02]  /*5270*/  LEA R2, P1, R21, R26, 0x1 ;  /* 0x0000001a15027211 */ /* 0x000fe400078208ff */
[----:B------:R-:W-:-:S02]  /*5280*/  LEA.HI.X.SX32 R13, R19, R27, 0x1, P0 ;  /* 0x0000001b130d7211 */ /* 0x000fc400000f0eff */
[----:B------:R-:W-:Y:S02]  /*5290*/  LEA.HI.X.SX32 R3, R21, R27, 0x1, P1 ;  /* 0x0000001b15037211 */ /* 0x000fe400008f0eff */
[----:B0-----:R-:W-:-:S03]  /*52a0*/  LEA R10, P0, R24, R26, 0x1 ;  /* 0x0000001a180a7211 */ /* 0x001fc600078008ff */
[----:B------:R2:W5:Y:S01]  /*52b0*/  LDG.E.U16 R18, desc[UR10][R2.64] ;  /* 0x0000000a02127981 */ /* 0x000562000c1e1500 */
[----:B------:R-:W-:-:S05]  /*52c0*/  LEA.HI.X.SX32 R11, R24, R27, 0x1, P0 ;  /* 0x0000001b180b7211 */ /* 0x000fca00000f0eff */
[----:B------:R-:W3:Y:S01]  /*52d0*/  LDG.E.U16 R19, desc[UR10][R10.64] ;  /* 0x0000000a0a137981 */ /* 0x000ee2000c1e1500 */
[----:B--2---:R-:W-:-:S04]  /*52e0*/  LEA R2, P0, R8, R26, 0x1 ;  /* 0x0000001a08027211 */ /* 0x004fc800078008ff */
[----:B------:R-:W-:Y:S01]  /*52f0*/  LEA.HI.X.SX32 R3, R8, R27, 0x1, P0 ;  /* 0x0000001b08037211 */ /* 0x000fe200000f0eff */
[----:B----4-:R0:W-:Y:S04]  /*5300*/  STL [R1+0x1c4], R20 ;  /* 0x0001c41401007387 */ /* 0x0101e80000100800 */
[----:B0-----:R0:W2:Y:S02]  /*5310*/  LDG.E.U16 R20, desc[UR10][R12.64] ;  /* 0x0000000a0c147981 */ /* 0x0010a4000c1e1500 */
[----:B0-----:R-:W-:-:S04]  /*5320*/  LEA R12, P1, R7, R26, 0x1 ;  /* 0x0000001a070c7211 */ /* 0x001fc800078208ff */
[----:B------:R-:W-:Y:S02]  /*5330*/  LEA.HI.X.SX32 R13, R7, R27, 0x1, P1 ;  /* 0x0000001b070d7211 */ /* 0x000fe400008f0eff */
[----:B------:R-:W-:-:S03]  /*5340*/  LEA R10, P1, R28, R26, 0x1 ;  /* 0x0000001a1c0a7211 */ /* 0x000fc600078208ff */
[----:B------:R0:W4:Y:S01]  /*5350*/  LDG.E.U16 R7, desc[UR10][R12.64] ;  /* 0x0000000a0c077981 */ /* 0x000122000c1e1500 */
[----:B------:R-:W-:-:S03]  /*5360*/  LEA.HI.X.SX32 R11, R28, R27, 0x1, P1 ;  /* 0x0000001b1c0b7211 */ /* 0x000fc600008f0eff */
[----:B------:R1:W4:Y:S04]  /*5370*/  LDG.E.U16 R28, desc[UR10][R2.64] ;  /* 0x0000000a021c7981 */ /* 0x000328000c1e1500 */
[----:B------:R-:W-:Y:S01]  /*5380*/  STL [R1+0x1b4], R17 ;  /* 0x0001b41101007387 */ /* 0x000fe20000100800 */
[----:B0-----:R-:W-:-:S03]  /*5390*/  LEA R12, P0, R23, R26, 0x1 ;  /* 0x0000001a170c7211 */ /* 0x001fc600078008ff */
[----:B------:R-:W-:Y:S04]  /*53a0*/  STL [R1+0x1bc], R16 ;  /* 0x0001bc1001007387 */ /* 0x000fe80000100800 */
[----:B---3--:R0:W-:Y:S01]  /*53b0*/  STL [R1+0x1b0], R5 ;  /* 0x0001b00501007387 */ /* 0x0081e20000100800 */
[----:B------:R-:W-:-:S05]  /*53c0*/  LEA.HI.X.SX32 R13, R23, R27, 0x1, P0 ;  /* 0x0000001b170d7211 */ /* 0x000fca00000f0eff */
[----:B------:R-:W3:Y:S04]  /*53d0*/  LDG.E.U16 R21, desc[UR10][R12.64] ;  /* 0x0000000a0c157981 */ /* 0x000ee8000c1e1500 */
[----:B0-----:R0:W3:Y:S01]  /*53e0*/  LDG.E.U16 R5, desc[UR10][R10.64] ;  /* 0x0000000a0a057981 */ /* 0x0010e2000c1e1500 */
[CC--:B------:R-:W-:Y:S02]  /*53f0*/  LEA R16, P1, R22.reuse, R26.reuse, 0x1 ;  /* 0x0000001a16107211 */ /* 0x0c0fe400078208ff */
[C---:B-1----:R-:W-:Y:S02]  /*5400*/  LEA R2, P0, R15.reuse, R26, 0x1 ;  /* 0x0000001a0f027211 */ /* 0x042fe400078008ff */
[-C--:B------:R-:W-:Y:S01]  /*5410*/  LEA.HI.X.SX32 R17, R22, R27.reuse, 0x1, P1 ;  /* 0x0000001b16117211 */ /* 0x080fe200008f0eff */
[----:B------:R-:W3:Y:S01]  /*5420*/  LDL.LU R13, [R1+0xc4] ;  /* 0x0000c400010d7983 */ /* 0x000ee20000300800 */
[----:B------:R-:W-:-:S03]  /*5430*/  LEA.HI.X.SX32 R3, R15, R27, 0x1, P0 ;  /* 0x0000001b0f037211 */ /* 0x000fc600000f0eff */
[----:B------:R-:W3:Y:S04]  /*5440*/  LDG.E.U16 R12, desc[UR10][R16.64] ;  /* 0x0000000a100c7981 */ /* 0x000ee8000c1e1500 */
[----:B------:R1:W3:Y:S01]  /*5450*/  LDG.E.U16 R24, desc[UR10][R2.64] ;  /* 0x0000000a02187981 */ /* 0x0002e2000c1e1500 */
[----:B------:R-:W-:-:S03]  /*5460*/  LEA R8, P0, R9, R26, 0x1 ;  /* 0x0000001a09087211 */ /* 0x000fc600078008ff */
[----:B------:R-:W3:Y:S01]  /*5470*/  LDL.LU R22, [R1+0xc0] ;  /* 0x0000c00001167983 */ /* 0x000ee20000300800 */
[-C--:B------:R-:W-:Y:S02]  /*5480*/  LEA.HI.X.SX32 R9, R9, R27.reuse, 0x1, P0 ;  /* 0x0000001b09097211 */ /* 0x080fe400000f0eff */
[-C--:B0-----:R-:W-:Y:S01]  /*5490*/  LEA R10, P0, R14, R26.reuse, 0x1 ;  /* 0x0000001a0e0a7211 */ /* 0x081fe200078008ff */
[----:B------:R-:W3:Y:S01]  /*54a0*/  LDL.LU R23, [R1+0xb8] ;  /* 0x0000b80001177983 */ /* 0x000ee20000300800 */
[----:B-1----:R-:W-:Y:S02]  /*54b0*/  LEA R2, P1, R6, R26, 0x1 ;  /* 0x0000001a06027211 */ /* 0x002fe400078208ff */
[-C--:B------:R-:W-:Y:S01]  /*54c0*/  LEA.HI.X.SX32 R11, R14, R27.reuse, 0x1, P0 ;  /* 0x0000001b0e0b7211 */ /* 0x080fe200000f0eff */
[----:B------:R-:W3:Y:S01]  /*54d0*/  LDG.E.U16 R8, desc[UR10][R8.64] ;  /* 0x0000000a08087981 */ /* 0x000ee2000c1e1500 */
[----:B------:R-:W-:-:S06]  /*54e0*/  LEA.HI.X.SX32 R3, R6, R27, 0x1, P1 ;  /* 0x0000001b06037211 */ /* 0x000fcc00008f0eff */
[----:B------:R-:W3:Y:S04]  /*54f0*/  LDG.E.U16 R3, desc[UR10][R2.64] ;  /* 0x0000000a02037981 */ /* 0x000ee8000c1e1500 */
[----:B------:R0:W3:Y:S04]  /*5500*/  LDG.E.U16 R9, desc[UR10][R10.64] ;  /* 0x0000000a0a097981 */ /* 0x0000e8000c1e1500 */
[----:B--2---:R1:W-:Y:S04]  /*5510*/  STL [R1+0x1ac], R20 ;  /* 0x0001ac1401007387 */ /* 0x0043e80000100800 */
[----:B-1----:R-:W2:Y:S04]  /*5520*/  LDL.LU R20, [R1+0xbc] ;  /* 0x0000bc0001147983 */ /* 0x002ea80000300800 */
[----:B-----5:R1:W-:Y:S04]  /*5530*/  STL [R1+0x1a8], R18 ;  /* 0x0001a81201007387 */ /* 0x0203e80000100800 */
[----:B-1----:R-:W5:Y:S04]  /*5540*/  LDL.LU R18, [R1+0xb4] ;  /* 0x0000b40001127983 */ /* 0x002f680000300800 */
[----:B------:R1:W-:Y:S04]  /*5550*/  STL [R1+0x1a0], R19 ;  /* 0x0001a01301007387 */ /* 0x0003e80000100800 */
[----:B-1----:R-:W5:Y:S04]  /*5560*/  LDL.LU R19, [R1+0xb0] ;  /* 0x0000b00001137983 */ /* 0x002f680000300800 */
[----:B----4-:R1:W-:Y:S04]  /*5570*/  STL [R1+0x19c], R7 ;  /* 0x00019c0701007387 */ /* 0x0103e80000100800 */
[----:B-1----:R-:W4:Y:S04]  /*5580*/  LDL.LU R7, [R1+0xa8] ;  /* 0x0000a80001077983 */ /* 0x002f280000300800 */
[----:B------:R1:W-:Y:S02]  /*5590*/  STL [R1+0x198], R28 ;  /* 0x0001981c01007387 */ /* 0x0003e40000100800 */
[----:B-1----:R-:W-:-:S02]  /*55a0*/  IMAD R28, R29, 0x2, R4 ;  /* 0x000000021d1c7824 */ /* 0x002fc400078e0204 */
[----:B---3--:R1:W-:Y:S03]  /*55b0*/  STL [R1+0x190], R5 ;  /* 0x0001900501007387 */ /* 0x0083e60000100800 */
[----:B------:R-:W-:-:S04]  /*55c0*/  LEA R4, P0, R28, R26, 0x1 ;  /* 0x0000001a1c047211 */ /* 0x000fc800078008ff */
[----:B-1----:R-:W-:Y:S01]  /*55d0*/  LEA.HI.X.SX32 R5, R28, R27, 0x1, P0 ;  /* 0x0000001b1c057211 */ /* 0x002fe200000f0eff */
[----:B------:R1:W-:Y:S04]  /*55e0*/  STL [R1+0x18c], R21 ;  /* 0x00018c1501007387 */ /* 0x0003e80000100800 */
[----:B------:R3:W4:Y:S04]  /*55f0*/  LDG.E.U16 R6, desc[UR10][R4.64] ;  /* 0x0000000a04067981 */ /* 0x000728000c1e1500 */
[----:B-1----:R-:W4:Y:S04]  /*5600*/  LDL.LU R21, [R1+0xac] ;  /* 0x0000ac0001157983 */ /* 0x002f280000300800 */
[----:B------:R-:W4:Y:S04]  /*5610*/  LDL.LU R14, [R1+0xa4] ;  /* 0x0000a400010e7983 */ /* 0x000f280000300800 */
[----:B------:R-:W4:Y:S04]  /*5620*/  LDL.LU R16, [R1+0xa0] ;  /* 0x0000a00001107983 */ /* 0x000f280000300800 */
[----:B------:R-:W4:Y:S04]  /*5630*/  LDL.LU R17, [R1+0x9c] ;  /* 0x00009c0001117983 */ /* 0x000f280000300800 */
[----:B------:R-:W4:Y:S04]  /*5640*/  LDL.LU R15, [R1+0x98] ;  /* 0x00009800010f7983 */ /* 0x000f280000300800 */
[----:B------:R1:W-:Y:S01]  /*5650*/  STL [R1+0x188], R12 ;  /* 0x0001880c01007387 */ /* 0x0003e20000100800 */
[----:B------:R-:W-:-:S03]  /*5660*/  LEA R28, R29, R28, 0x1 ;  /* 0x0000001c1d1c7211 */ /* 0x000fc600078e08ff */
[----:B-1----:R-:W4:Y:S04]  /*5670*/  LDL.LU R12, [R1+0x94] ;  /* 0x00009400010c7983 */ /* 0x002f280000300800 */
[----:B------:R1:W-:Y:S04]  /*5680*/  STL [R1+0x184], R24 ;  /* 0x0001841801007387 */ /* 0x0003e80000100800 */
[----:B-1----:R-:W4:Y:S04]  /*5690*/  LDL.LU R24, [R1+0x90] ;  /* 0x0000900001187983 */ /* 0x002f280000300800 */
[----:B------:R-:W4:Y:S01]  /*56a0*/  LDL.LU R29, [R1+0x8c] ;  /* 0x00008c00011d7983 */ /* 0x000f220000300800 */
[----:B0-----:R-:W-:-:S03]  /*56b0*/  LEA R10, P0, R13, R26, 0x1 ;  /* 0x0000001a0d0a7211 */ /* 0x001fc600078008ff */
[----:B------:R-:W-:Y:S01]  /*56c0*/  STL [R1+0x174], R9 ;  /* 0x0001740901007387 */ /* 0x000fe20000100800 */
[----:B------:R-:W-:-:S03]  /*56d0*/  LEA R2, P2, R23, R26, 0x1 ;  /* 0x0000001a17027211 */ /* 0x000fc600078408ff */
[----:B------:R0:W-:Y:S01]  /*56e0*/  STL [R1+0x17c], R8 ;  /* 0x00017c0801007387 */ /* 0x0001e20000100800 */
[----:B------:R-:W-:-:S03]  /*56f0*/  LEA.HI.X.SX32 R11, R13, R27, 0x1, P0 ;  /* 0x0000001b0d0b7211 */ /* 0x000fc600000f0eff */
[----:B------:R1:W-:Y:S01]  /*5700*/  STL [R1+0x16c], R3 ;  /* 0x00016c0301007387 */ /* 0x0003e20000100800 */
[----:B0-----:R-:W-:-:S03]  /*5710*/  LEA R8, P1, R22, R26, 0x1 ;  /* 0x0000001a16087211 */ /* 0x001fc600078208ff */
[----:B------:R2:W-:Y:S01]  /*5720*/  STL.64 [R1+0x128], R10 ;  /* 0x0001280a01007387 */ /* 0x0005e20000100a00 */
[-C--:B------:R-:W-:Y:S02]  /*5730*/  LEA.HI.X.SX32 R9, R22, R27.reuse, 0x1, P1 ;  /* 0x0000001b16097211 */ /* 0x080fe400008f0eff */
[----:B-1----:R-:W-:-:S03]  /*5740*/  LEA.HI.X.SX32 R3, R23, R27, 0x1, P2 ;  /* 0x0000001b17037211 */ /* 0x002fc600010f0eff */
[----:B------:R5:W-:Y:S04]  /*5750*/  STL.64 [R1+0x120], R8 ;  /* 0x0001200801007387 */ /* 0x000be80000100a00 */
[----:B------:R4:W-:Y:S04]  /*5760*/  STL.64 [R1+0x118], R2 ;  /* 0x0001180201007387 */ /* 0x0009e80000100a00 */
[----:B------:R-:W4:Y:S04]  /*5770*/  LDL.LU R13, [R1+0x88] ;  /* 0x00008800010d7983 */ /* 0x000f280000300800 */
[----:B------:R-:W4:Y:S04]  /*5780*/  LDL.LU R22, [R1+0x84] ;  /* 0x0000840001167983 */ /* 0x000f280000300800 */
[----:B------:R-:W4:Y:S01]  /*5790*/  LDL.LU R23, [R1+0x80] ;  /* 0x0000800001177983 */ /* 0x000f220000300800 */
[----:B--2---:R-:W-:-:S04]  /*57a0*/  LEA R10, P0, R20, R26, 0x1 ;  /* 0x0000001a140a7211 */ /* 0x004fc800078008ff */
[----:B------:R-:W-:-:S05]  /*57b0*/  LEA.HI.X.SX32 R11, R20, R27, 0x1, P0 ;  /* 0x0000001b140b7211 */ /* 0x000fca00000f0eff */
[----:B------:R-:W-:Y:S04]  /*57c0*/  STL.64 [R1+0x110], R10 ;  /* 0x0001100a01007387 */ /* 0x000fe80000100a00 */
[----:B------:R-:W2:Y:S01]  /*57d0*/  LDL.LU R20, [R1+0x78] ;  /* 0x0000780001147983 */ /* 0x000ea20000300800 */
[----:B-----5:R-:W-:-:S04]  /*57e0*/  LEA R8, P1, R18, R26, 0x1 ;  /* 0x0000001a12087211 */ /* 0x020fc800078208ff */
[----:B------:R-:W-:Y:S02]  /*57f0*/  LEA.HI.X.SX32 R9, R18, R27, 0x1, P1 ;  /* 0x0000001b12097211 */ /* 0x000fe400008f0eff */
[----:B---3--:R-:W-:-:S04]  /*5800*/  LEA R4, P2, R19, R26, 0x1 ;  /* 0x0000001a13047211 */ /* 0x008fc800078408ff */
[----:B------:R-:W-:Y:S02]  /*5810*/  LEA.HI.X.SX32 R5, R19, R27, 0x1, P2 ;  /* 0x0000001b13057211 */ /* 0x000fe400010f0eff */
[----:B----4-:R-:W-:-:S04]  /*5820*/  LEA R2, P3, R7, R26, 0x1 ;  /* 0x0000001a07027211 */ /* 0x010fc800078608ff */
[----:B------:R-:W-:Y:S01]  /*5830*/  LEA.HI.X.SX32 R3, R7, R27, 0x1, P3 ;  /* 0x0000001b07037211 */ /* 0x000fe200018f0eff */
[----:B------:R0:W-:Y:S04]  /*5840*/  STL [R1+0x164], R6 ;  /* 0x0001640601007387 */ /* 0x0001e80000100800 */
[----:B------:R1:W-:Y:S04]  /*5850*/  STL.64 [R1+0x108], R8 ;  /* 0x0001080801007387 */ /* 0x0003e80000100a00 */
[----:B------:R3:W-:Y:S01]  /*5860*/  STL.64 [R1+0x100], R4 ;  /* 0x0001000401007387 */ /* 0x0007e20000100a00 */
[----:B0-----:R-:W-:-:S03]  /*5870*/  LEA R6, P0, R21, R26, 0x1 ;  /* 0x0000001a15067211 */ /* 0x001fc600078008ff */
[----:B------:R0:W-:Y:S01]  /*5880*/  STL.64 [R1+0xf8], R2 ;  /* 0x0000f80201007387 */ /* 0x0001e20000100a00 */
[----:B------:R-:W-:Y:S02]  /*5890*/  LEA.HI.X.SX32 R7, R21, R27, 0x1, P0 ;  /* 0x0000001b15077211 */ /* 0x000fe400000f0eff */
[-C--:B-1----:R-:W-:Y:S01]  /*58a0*/  LEA R8, P1, R14, R26.reuse, 0x1 ;  /* 0x0000001a0e087211 */ /* 0x082fe200078208ff */
[----:B------:R-:W4:Y:S01]  /*58b0*/  LDL.LU R18, [R1+0x7c] ;  /* 0x00007c0001127983 */ /* 0x000f220000300800 */
[----:B---3--:R-:W-:-:S03]  /*58c0*/  LEA R4, P2, R16, R26, 0x1 ;  /* 0x0000001a10047211 */ /* 0x008fc600078408ff */
[----:B------:R-:W3:Y:S01]  /*58d0*/  LDL.LU R19, [R1+0x70] ;  /* 0x0000700001137983 */ /* 0x000ee20000300800 */
[-C--:B------:R-:W-:Y:S02]  /*58e0*/  LEA.HI.X.SX32 R9, R14, R27.reuse, 0x1, P1 ;  /* 0x0000001b0e097211 */ /* 0x080fe400008f0eff */
[-C--:B------:R-:W-:Y:S01]  /*58f0*/  LEA.HI.X.SX32 R5, R16, R27.reuse, 0x1, P2 ;  /* 0x0000001b10057211 */ /* 0x080fe200010f0eff */
[----:B------:R-:W5:Y:S01]  /*5900*/  LDL.LU R21, [R1+0x68] ;  /* 0x0000680001157983 */ /* 0x000f620000300800 */
[-C--:B0-----:R-:W-:Y:S02]  /*5910*/  LEA R2, P3, R17, R26.reuse, 0x1 ;  /* 0x0000001a11027211 */ /* 0x081fe400078608ff */
[-C--:B------:R-:W-:Y:S01]  /*5920*/  LEA R10, P0, R15, R26.reuse, 0x1 ;  /* 0x0000001a0f0a7211 */ /* 0x080fe200078008ff */
[----:B------:R0:W-:Y:S01]  /*5930*/  STL.64 [R1+0xf0], R6 ;  /* 0x0000f00601007387 */ /* 0x0001e20000100a00 */
[-C--:B------:R-:W-:Y:S02]  /*5940*/  LEA.HI.X.SX32 R3, R17, R27.reuse, 0x1, P3 ;  /* 0x0000001b11037211 */ /* 0x080fe400018f0eff */
[----:B------:R-:W-:Y:S01]  /*5950*/  LEA.HI.X.SX32 R11, R15, R27, 0x1, P0 ;  /* 0x0000001b0f0b7211 */ /* 0x000fe200000f0eff */
[----:B0-----:R-:W5:Y:S04]  /*5960*/  LDL.LU R7, [R1+0x60] ;  /* 0x0000600001077983 */ /* 0x001f680000300800 */
[----:B------:R0:W-:Y:S04]  /*5970*/  STL.64 [R1+0xe8], R8 ;  /* 0x0000e80801007387 */ /* 0x0001e80000100a00 */
[----:B------:R1:W-:Y:S01]  /*5980*/  STL.64 [R1+0xe0], R4 ;  /* 0x0000e00401007387 */ /* 0x0003e20000100a00 */
[----:B0-----:R-:W-:-:S02]  /*5990*/  LEA R8, P1, R12, R26, 0x1 ;  /* 0x0000001a0c087211 */ /* 0x001fc400078208ff */
[----:B-1----:R-:W-:Y:S02]  /*59a0*/  LEA R4, P2, R24, R26, 0x1 ;  /* 0x0000001a18047211 */ /* 0x002fe400078408ff */
[-C--:B------:R-:W-:Y:S01]  /*59b0*/  LEA.HI.X.SX32 R9, R12, R27.reuse, 0x1, P1 ;  /* 0x0000001b0c097211 */ /* 0x080fe200008f0eff */
[----:B------:R0:W-:Y:S01]  /*59c0*/  STL.64 [R1+0xd8], R2 ;  /* 0x0000d80201007387 */ /* 0x0001e20000100a00 */
[----:B------:R-:W-:-:S03]  /*59d0*/  LEA.HI.X.SX32 R5, R24, R27, 0x1, P2 ;  /* 0x0000001b18057211 */ /* 0x000fc600010f0eff */
[----:B------:R1:W-:Y:S04]  /*59e0*/  STL.64 [R1+0xd0], R10 ;  /* 0x0000d00a01007387 */ /* 0x0003e80000100a00 */
[----:B------:R-:W5:Y:S01]  /*59f0*/  LDL.LU R17, [R1+0x74] ;  /* 0x0000740001117983 */ /* 0x000f620000300800 */
[----:B0-----:R-:W-:-:S03]  /*5a00*/  LEA R2, P3, R29, R26, 0x1 ;  /* 0x0000001a1d027211 */ /* 0x001fc600078608ff */
[----:B------:R0:W-:Y:S04]  /*5a10*/  STL.64 [R1+0xc8], R8 ;  /* 0x0000c80801007387 */ /* 0x0001e80000100a00 */
[----:B------:R-:W5:Y:S01]  /*5a20*/  LDL.LU R15, [R1+0x6c] ;  /* 0x00006c00010f7983 */ /* 0x000f620000300800 */
[----:B------:R-:W-:-:S03]  /*5a30*/  LEA.HI.X.SX32 R3, R29, R27, 0x1, P3 ;  /* 0x0000001b1d037211 */ /* 0x000fc600018f0eff */
[----:B------:R0:W-:Y:S04]  /*5a40*/  STL.64 [R1+0xc0], R4 ;  /* 0x0000c00401007387 */ /* 0x0001e80000100a00 */
[----:B------:R-:W5:Y:S04]  /*5a50*/  LDL.LU R24, [R1+0x1f8] ;  /* 0x0001f80001187983 */ /* 0x000f680000300800 */
[----:B------:R2:W-:Y:S04]  /*5a60*/  STL.64 [R1+0xb8], R2 ;  /* 0x0000b80201007387 */ /* 0x0005e80000100a00 */
[----:B------:R-:W5:Y:S01]  /*5a70*/  LDL.LU R29, [R1+0x5c] ;  /* 0x00005c00011d7983 */ /* 0x000f620000300800 */
[----:B-1----:R-:W-:-:S02]  /*5a80*/  LEA R10, P0, R13, R26, 0x1 ;  /* 0x0000001a0d0a7211 */ /* 0x002fc400078008ff */
[CC--:B0-----:R-:W-:Y:S02]  /*5a90*/  LEA R8, P1, R22.reuse, R26.reuse, 0x1 ;  /* 0x0000001a16087211 */ /* 0x0c1fe400078208ff */
[-C--:B------:R-:W-:Y:S02]  /*5aa0*/  LEA R4, P2, R23, R26.reuse, 0x1 ;  /* 0x0000001a17047211 */ /* 0x080fe400078408ff */
[-C--:B------:R-:W-:Y:S02]  /*5ab0*/  LEA.HI.X.SX32 R11, R13, R27.reuse, 0x1, P0 ;  /* 0x0000001b0d0b7211 */ /* 0x080fe400000f0eff */
[-C--:B------:R-:W-:Y:S02]  /*5ac0*/  LEA.HI.X.SX32 R9, R22, R27.reuse, 0x1, P1 ;  /* 0x0000001b16097211 */ /* 0x080fe400008f0eff */
[----:B------:R-:W-:Y:S01]  /*5ad0*/  LEA.HI.X.SX32 R5, R23, R27, 0x1, P2 ;  /* 0x0000001b17057211 */ /* 0x000fe200010f0eff */
[----:B------:R4:W-:Y:S04]  /*5ae0*/  STL.64 [R1+0xb0], R10 ;  /* 0x0000b00a01007387 */ /* 0x0009e80000100a00 */
[----:B------:R-:W5:Y:S04]  /*5af0*/  LDL.LU R6, [R1+0x1f0] ;  /* 0x0001f00001067983 */ /* 0x000f680000300800 */
[----:B------:R3:W-:Y:S04]  /*5b00*/  STL.64 [R1+0xa8], R8 ;  /* 0x0000a80801007387 */ /* 0x0007e80000100a00 */
[----:B------:R-:W5:Y:S04]  /*5b10*/  LDL.LU R14, [R1+0x1e8] ;  /* 0x0001e800010e7983 */ /* 0x000f680000300800 */
[----:B------:R5:W-:Y:S04]  /*5b20*/  STL.64 [R1+0xa0], R4 ;  /* 0x0000a00401007387 */ /* 0x000be80000100a00 */
[----:B------:R-:W5:Y:S01]  /*5b30*/  LDL.LU R16, [R1+0x1dc] ;  /* 0x0001dc0001107983 */ /* 0x000f620000300800 */
[----:B--2---:R-:W-:-:S04]  /*5b40*/  LEA R2, P3, R20, R26, 0x1 ;  /* 0x0000001a14027211 */ /* 0x004fc800078608ff */
[----:B------:R-:W-:-:S05]  /*5b50*/  LEA.HI.X.SX32 R3, R20, R27, 0x1, P3 ;  /* 0x0000001b14037211 */ /* 0x000fca00018f0eff */
[----:B------:R0:W-:Y:S04]  /*5b60*/  STL.64 [R1+0x98], R2 ;  /* 0x0000980201007387 */ /* 0x0001e80000100a00 */
[----:B------:R-:W2:Y:S04]  /*5b70*/  LDL.LU R12, [R1+0x1d4] ;  /* 0x0001d400010c7983 */ /* 0x000ea80000300800 */
[----:B------:R-:W2:Y:S04]  /*5b80*/  LDL.LU R13, [R1+0x1d0] ;  /* 0x0001d000010d7983 */ /* 0x000ea80000300800 */
[----:B------:R-:W2:Y:S04]  /*5b90*/  LDL.LU R22, [R1+0x1c8] ;  /* 0x0001c80001167983 */ /* 0x000ea80000300800 */
[----:B------:R-:W2:Y:S01]  /*5ba0*/  LDL.LU R23, [R1+0x1c0] ;  /* 0x0001c00001177983 */ /* 0x000ea20000300800 */
[----:B----4-:R-:W-:-:S04]  /*5bb0*/  LEA R10, P0, R18, R26, 0x1 ;  /* 0x0000001a120a7211 */ /* 0x010fc800078008ff */
[-C--:B------:R-:W-:Y:S02]  /*5bc0*/  LEA.HI.X.SX32 R11, R18, R27.reuse, 0x1, P0 ;  /* 0x0000001b120b7211 */ /* 0x080fe400000f0eff */
[-C--:B---3--:R-:W-:Y:S02]  /*5bd0*/  LEA R8, P1, R19, R26.reuse, 0x1 ;  /* 0x0000001a13087211 */ /* 0x088fe400078208ff */
[----:B-----5:R-:W-:Y:S01]  /*5be0*/  LEA R4, P2, R21, R26, 0x1 ;  /* 0x0000001a15047211 */ /* 0x020fe200078408ff */
[----:B------:R1:W-:Y:S01]  /*5bf0*/  STL.64 [R1+0x90], R10 ;  /* 0x0000900a01007387 */ /* 0x0003e20000100a00 */
[----:B------:R-:W-:-:S03]  /*5c00*/  LEA.HI.X.SX32 R9, R19, R27, 0x1, P1 ;  /* 0x0000001b13097211 */ /* 0x000fc600008f0eff */
[----:B------:R-:W3:Y:S01]  /*5c10*/  LDL.LU R20, [R1+0x130] ;  /* 0x0001300001147983 */ /* 0x000ee20000300800 */
[----:B------:R-:W-:-:S03]  /*5c20*/  LEA.HI.X.SX32 R5, R21, R27, 0x1, P2 ;  /* 0x0000001b15057211 */ /* 0x000fc600010f0eff */
[----:B------:R-:W4:Y:S01]  /*5c30*/  LDL.LU R18, [R1+0x1b8] ;  /* 0x0001b80001127983 */ /* 0x000f220000300800 */
[----:B0-----:R-:W-:-:S03]  /*5c40*/  LEA R2, P3, R7, R26, 0x1 ;  /* 0x0000001a07027211 */ /* 0x001fc600078608ff */
[----:B------:R0:W-:Y:S01]  /*5c50*/  STL.64 [R1+0x88], R8 ;  /* 0x0000880801007387 */ /* 0x0001e20000100a00 */
[----:B------:R-:W-:-:S03]  /*5c60*/  LEA.HI.X.SX32 R3, R7, R27, 0x1, P3 ;  /* 0x0000001b07037211 */ /* 0x000fc600018f0eff */
[----:B------:R-:W5:Y:S04]  /*5c70*/  LDL.LU R19, [R1+0x140] ;  /* 0x0001400001137983 */ /* 0x000f680000300800 */
[----:B------:R0:W-:Y:S04]  /*5c80*/  STL.64 [R1+0x80], R4 ;  /* 0x0000800401007387 */ /* 0x0001e80000100a00 */
[----:B------:R-:W5:Y:S04]  /*5c90*/  LDL.LU R21, [R1+0x138] ;  /* 0x0001380001157983 */ /* 0x000f680000300800 */
[----:B------:R0:W-:Y:S04]  /*5ca0*/  STL.64 [R1+0x78], R2 ;  /* 0x0000780201007387 */ /* 0x0001e80000100a00 */
[----:B------:R-:W5:Y:S01]  /*5cb0*/  LDL.LU R7, [R1+0x134] ;  /* 0x0001340001077983 */ /* 0x000f620000300800 */
[----:B-1----:R-:W-:-:S04]  /*5cc0*/  LEA R10, P0, R17, R26, 0x1 ;  /* 0x0000001a110a7211 */ /* 0x002fc800078008ff */
[----:B------:R-:W-:Y:S02]  /*5cd0*/  LEA.HI.X.SX32 R11, R17, R27, 0x1, P0 ;  /* 0x0000001b110b7211 */ /* 0x000fe400000f0eff */
[----:B0-----:R-:W-:-:S03]  /*5ce0*/  LEA R8, P1, R15, R26, 0x1 ;  /* 0x0000001a0f087211 */ /* 0x001fc600078208ff */
[----:B------:R0:W-:Y:S01]  /*5cf0*/  STL.64 [R1+0x70], R10 ;  /* 0x0000700a01007387 */ /* 0x0001e20000100a00 */
[----:B------:R-:W-:Y:S02]  /*5d00*/  LEA.HI.X.SX32 R9, R15, R27, 0x1, P1 ;  /* 0x0000001b0f097211 */ /* 0x000fe400008f0eff */
[----:B------:R-:W-:-:S04]  /*5d10*/  LEA R4, P2, R24, R26, 0x1 ;  /* 0x0000001a18047211 */ /* 0x000fc800078408ff */
[----:B------:R-:W-:Y:S02]  /*5d20*/  LEA.HI.X.SX32 R5, R24, R27, 0x1, P2 ;  /* 0x0000001b18057211 */ /* 0x000fe400010f0eff */
[----:B------:R-:W5:Y:S01]  /*5d30*/  LDL.LU R24, [R1+0x1a4] ;  /* 0x0001a40001187983 */ /* 0x000f620000300800 */
[----:B------:R-:W-:-:S03]  /*5d40*/  LEA R2, P3, R29, R26, 0x1 ;  /* 0x0000001a1d027211 */ /* 0x000fc600078608ff */
[----:B------:R1:W-:Y:S04]  /*5d50*/  STL.64 [R1+0x68], R8 ;  /* 0x0000680801007387 */ /* 0x0003e80000100a00 */
[----:B------:R-:W5:Y:S01]  /*5d60*/  LDL.LU R17, [R1+0x13c] ;  /* 0x00013c0001117983 */ /* 0x000f620000300800 */
[----:B------:R-:W-:-:S03]  /*5d70*/  LEA.HI.X.SX32 R3, R29, R27, 0x1, P3 ;  /* 0x0000001b1d037211 */ /* 0x000fc600018f0eff */
[----:B------:R0:W-:Y:S04]  /*5d80*/  STL.64 [R1+0x60], R4 ;  /* 0x0000600401007387 */ /* 0x0001e80000100a00 */
[----:B------:R-:W5:Y:S04]  /*5d90*/  LDL.LU R15, [R1+0x148] ;  /* 0x00014800010f7983 */ /* 0x000f680000300800 */
[----:B------:R2:W-:Y:S04]  /*5da0*/  STL.64 [R1+0x58], R2 ;  /* 0x0000580201007387 */ /* 0x0005e80000100a00 */
[----:B------:R-:W5:Y:S01]  /*5db0*/  LDL.LU R29, [R1+0x144] ;  /* 0x00014400011d7983 */ /* 0x000f620000300800 */
[----:B0-----:R-:W-:-:S02]  /*5dc0*/  LEA R10, P0, R6, R26, 0x1 ;  /* 0x0000001a060a7211 */ /* 0x001fc400078008ff */
[-C--:B-1----:R-:W-:Y:S02]  /*5dd0*/  LEA R8, P1, R14, R26.reuse, 0x1 ;  /* 0x0000001a0e087211 */ /* 0x082fe400078208ff */
[-C--:B------:R-:W-:Y:S02]  /*5de0*/  LEA.HI.X.SX32 R11, R6, R27.reuse, 0x1, P0 ;  /* 0x0000001b060b7211 */ /* 0x080fe400000f0eff */
[-C--:B------:R-:W-:Y:S02]  /*5df0*/  LEA.HI.X.SX32 R9, R14, R27.reuse, 0x1, P1 ;  /* 0x0000001b0e097211 */ /* 0x080fe400008f0eff */
[CC--:B------:R-:W-:Y:S01]  /*5e00*/  LEA R4, P2, R16.reuse, R26.reuse, 0x1 ;  /* 0x0000001a10047211 */ /* 0x0c0fe200078408ff */
[----:B------:R0:W-:Y:S03]  /*5e10*/  STL.64 [R1+0x50], R10 ;  /* 0x0000500a01007387 */ /* 0x0001e60000100a00 */
[----:B------:R-:W-:Y:S01]  /*5e20*/  LEA.HI.X.SX32 R5, R16, R27, 0x1, P2 ;  /* 0x0000001b10057211 */ /* 0x000fe200010f0eff */
[----:B------:R1:W-:Y:S04]  /*5e30*/  STL.64 [R1+0x48], R8 ;  /* 0x0000480801007387 */ /* 0x0003e80000100a00 */
[----:B------:R0:W-:Y:S01]  /*5e40*/  STL.64 [R1+0x40], R4 ;  /* 0x0000400401007387 */ /* 0x0001e20000100a00 */
[----:B--2---:R-:W-:-:S04]  /*5e50*/  LEA R2, P3, R12, R26, 0x1 ;  /* 0x0000001a0c027211 */ /* 0x004fc800078608ff */
[-C--:B------:R-:W-:Y:S02]  /*5e60*/  LEA.HI.X.SX32 R3, R12, R27.reuse, 0x1, P3 ;  /* 0x0000001b0c037211 */ /* 0x080fe400018f0eff */
[CC--:B0-----:R-:W-:Y:S02]  /*5e70*/  LEA R10, P0, R13.reuse, R26.reuse, 0x1 ;  /* 0x0000001a0d0a7211 */ /* 0x0c1fe400078008ff */
[CC--:B-1----:R-:W-:Y:S01]  /*5e80*/  LEA R8, P1, R22.reuse, R26.reuse, 0x1 ;  /* 0x0000001a16087211 */ /* 0x0c2fe200078208ff */
[----:B------:R3:W-:Y:S01]  /*5e90*/  STL.64 [R1+0x38], R2 ;  /* 0x0000380201007387 */ /* 0x0007e20000100a00 */
[-C--:B------:R-:W-:Y:S02]  /*5ea0*/  LEA.HI.X.SX32 R11, R13, R27.reuse, 0x1, P0 ;  /* 0x0000001b0d0b7211 */ /* 0x080fe400000f0eff */
[----:B------:R-:W-:Y:S01]  /*5eb0*/  LEA R4, P2, R23, R26, 0x1 ;  /* 0x0000001a17047211 */ /* 0x000fe200078408ff */
[----:B------:R-:W2:Y:S01]  /*5ec0*/  LDL.LU R12, [R1+0x194] ;  /* 0x00019400010c7983 */ /* 0x000ea20000300800 */
[----:B------:R-:W-:-:S02]  /*5ed0*/  LEA.HI.X.SX32 R9, R22, R27, 0x1, P1 ;  /* 0x0000001b16097211 */ /* 0x000fc400008f0eff */
[----:B------:R-:W-:Y:S01]  /*5ee0*/  LEA.HI.X.SX32 R5, R23, R27, 0x1, P2 ;  /* 0x0000001b17057211 */ /* 0x000fe200010f0eff */
[----:B------:R4:W-:Y:S04]  /*5ef0*/  STL.64 [R1+0x30], R10 ;  /* 0x0000300a01007387 */ /* 0x0009e80000100a00 */
[----:B------:R-:W2:Y:S04]  /*5f00*/  LDL.LU R13, [R1+0x14c] ;  /* 0x00014c00010d7983 */ /* 0x000ea80000300800 */
[----:B------:R5:W-:Y:S04]  /*5f10*/  STL.64 [R1+0x28], R8 ;  /* 0x0000280801007387 */ /* 0x000be80000100a00 */
[----:B------:R-:W2:Y:S04]  /*5f20*/  LDL.LU R22, [R1+0x150] ;  /* 0x0001500001167983 */ /* 0x000ea80000300800 */
[----:B------:R0:W-:Y:S01]  /*5f30*/  STL.64 [R1+0x20], R4 ;  /* 0x0000200401007387 */ /* 0x0001e20000100a00 */
[----:B---3--:R-:W-:-:S04]  /*5f40*/  LEA R2, P3, R20, R26, 0x1 ;  /* 0x0000001a14027211 */ /* 0x008fc800078608ff */
[----:B------:R-:W-:Y:S02]  /*5f50*/  LEA.HI.X.SX32 R3, R20, R27, 0x1, P3 ;  /* 0x0000001b14037211 */ /* 0x000fe400018f0eff */
[----:B----4-:R-:W-:-:S03]  /*5f60*/  LEA R10, P0, R18, R26, 0x1 ;  /* 0x0000001a120a7211 */ /* 0x010fc600078008ff */
[----:B------:R1:W-:Y:S01]  /*5f70*/  STL.64 [R1+0x18], R2 ;  /* 0x0000180201007387 */ /* 0x0003e20000100a00 */
[----:B------:R-:W-:-:S03]  /*5f80*/  LEA.HI.X.SX32 R11, R18, R27, 0x1, P0 ;  /* 0x0000001b120b7211 */ /* 0x000fc600000f0eff */
[----:B------:R-:W3:Y:S01]  /*5f90*/  LDL.LU R23, [R1+0x154] ;  /* 0x0001540001177983 */ /* 0x000ee20000300800 */
[----:B-----5:R-:W-:-:S03]  /*5fa0*/  LEA R8, P1, R19, R26, 0x1 ;  /* 0x0000001a13087211 */ /* 0x020fc600078208ff */
[----:B------:R-:W4:Y:S01]  /*5fb0*/  LDL.LU R18, [R1+0x180] ;  /* 0x0001800001127983 */ /* 0x000f220000300800 */
[----:B------:R-:W-:Y:S02]  /*5fc0*/  LEA.HI.X.SX32 R9, R19, R27, 0x1, P1 ;  /* 0x0000001b13097211 */ /* 0x000fe400008f0eff */
[-C--:B0-----:R-:W-:Y:S01]  /*5fd0*/  LEA R4, P2, R21, R26.reuse, 0x1 ;  /* 0x0000001a15047211 */ /* 0x081fe200078408ff */
[----:B------:R-:W-:Y:S01]  /*5fe0*/  STL.64 [R1+0x10], R10 ;  /* 0x0000100a01007387 */ /* 0x000fe20000100a00 */
[----:B-1----:R-:W-:-:S03]  /*5ff0*/  LEA R2, P3, R7, R26, 0x1 ;  /* 0x0000001a07027211 */ /* 0x002fc600078608ff */
[----:B------:R-:W5:Y:S01]  /*6000*/  LDL.LU R19, [R1+0x178] ;  /* 0x0001780001137983 */ /* 0x000f620000300800 */
[-C--:B------:R-:W-:Y:S02]  /*6010*/  LEA.HI.X.SX32 R5, R21, R27.reuse, 0x1, P2 ;  /* 0x0000001b15057211 */ /* 0x080fe400010f0eff */
[----:B------:R-:W-:Y:S01]  /*6020*/  LEA.HI.X.SX32 R3, R7, R27, 0x1, P3 ;  /* 0x0000001b07037211 */ /* 0x000fe200018f0eff */
[----:B------:R-:W-:Y:S04]  /*6030*/  STL.64 [R1+0x8], R8 ;  /* 0x0000080801007387 */ /* 0x000fe80000100a00 */
[----:B------:R0:W-:Y:S04]  /*6040*/  STL.64 [R1+0x130], R2 ;  /* 0x0001300201007387 */ /* 0x0001e80000100a00 */
[----:B------:R1:W-:Y:S04]  /*6050*/  STL.64 [R1], R4 ;  /* 0x0000000401007387 */ /* 0x0003e80000100a00 */
[----:B------:R-:W5:Y:S04]  /*6060*/  LDL.LU R20, [R1+0x170] ;  /* 0x0001700001147983 */ /* 0x000f680000300800 */
[----:B------:R-:W5:Y:S01]  /*6070*/  LDL.LU R21, [R1+0x168] ;  /* 0x0001680001157983 */ /* 0x000f620000300800 */
[----:B0-----:R-:W-:-:S04]  /*6080*/  LEA R2, P0, R24, R26, 0x1 ;  /* 0x0000001a18027211 */ /* 0x001fc800078008ff */
[-C--:B------:R-:W-:Y:S02]  /*6090*/  LEA.HI.X.SX32 R3, R24, R27.reuse, 0x1, P0 ;  /* 0x0000001b18037211 */ /* 0x080fe400000f0eff */
[----:B------:R-:W5:Y:S01]  /*60a0*/  LDL.LU R24, [R1+0x160] ;  /* 0x0001600001187983 */ /* 0x000f620000300800 */
[-C--:B------:R-:W-:Y:S02]  /*60b0*/  LEA R8, P1, R17, R26.reuse, 0x1 ;  /* 0x0000001a11087211 */ /* 0x080fe400078208ff */
[-C--:B-1----:R-:W-:Y:S01]  /*60c0*/  LEA R4, P2, R15, R26.reuse, 0x1 ;  /* 0x0000001a0f047211 */ /* 0x082fe200078408ff */
[----:B------:R-:W-:Y:S01]  /*60d0*/  STL [R1+0x15f0], R3 ;  /* 0x0015f00301007387 */ /* 0x000fe20000100800 */
[-C--:B------:R-:W-:Y:S02]  /*60e0*/  LEA.HI.X.SX32 R9, R17, R27.reuse, 0x1, P1 ;  /* 0x0000001b11097211 */ /* 0x080fe400008f0eff */
[----:B------:R-:W-:Y:S01]  /*60f0*/  LEA.HI.X.SX32 R5, R15, R27, 0x1, P2 ;  /* 0x0000001b0f057211 */ /* 0x000fe200010f0eff */
[----:B------:R-:W-:Y:S01]  /*6100*/  STL [R1+0x15f4], R2 ;  /* 0x0015f40201007387 */ /* 0x000fe20000100800 */
[----:B------:R-:W-:-:S03]  /*6110*/  LEA R6, P3, R29, R26, 0x1 ;  /* 0x0000001a1d067211 */ /* 0x000fc600078608ff */
[----:B------:R-:W-:Y:S01]  /*6120*/  STL [R1+0x15f8], R5 ;  /* 0x0015f80501007387 */ /* 0x000fe20000100800 */
[----:B------:R-:W-:-:S03]  /*6130*/  LEA.HI.X.SX32 R7, R29, R27, 0x1, P3 ;  /* 0x0000001b1d077211 */ /* 0x000fc600018f0eff */
[----:B------:R-:W-:Y:S04]  /*6140*/  STL [R1+0x15fc], R4 ;  /* 0x0015fc0401007387 */ /* 0x000fe80000100800 */
[----:B------:R-:W-:Y:S04]  /*6150*/  STL.64 [R1+0x138], R8 ;  /* 0x0001380801007387 */ /* 0x000fe80000100a00 */
[----:B------:R-:W5:Y:S04]  /*6160*/  LDL.LU R29, [R1+0x15c] ;  /* 0x00015c00011d7983 */ /* 0x000f680000300800 */
[----:B------:R2:W-:Y:S02]  /*6170*/  STL.64 [R1+0x140], R6 ;  /* 0x0001400601007387 */ /* 0x0005e40000100a00 */
[----:B--2---:R-:W-:-:S04]  /*6180*/  LEA R6, P0, R12, R26, 0x1 ;  /* 0x0000001a0c067211 */ /* 0x004fc800078008ff */
[----:B------:R-:W-:Y:S02]  /*6190*/  LEA.HI.X.SX32 R7, R12, R27, 0x1, P0 ;  /* 0x0000001b0c077211 */ /* 0x000fe400000f0eff */
[----:B------:R-:W-:-:S03]  /*61a0*/  LEA R2, P1, R13, R26, 0x1 ;  /* 0x0000001a0d027211 */ /* 0x000fc600078208ff */
[----:B------:R-:W-:Y:S01]  /*61b0*/  STL [R1+0x1600], R7 ;  /* 0x0016000701007387 */ /* 0x000fe20000100800 */
[CC--:B------:R-:W-:Y:S02]  /*61c0*/  LEA R8, P2, R22.reuse, R26.reuse, 0x1 ;  /* 0x0000001a16087211 */ /* 0x0c0fe400078408ff */
[-C--:B------:R-:W-:Y:S02]  /*61d0*/  LEA.HI.X.SX32 R3, R13, R27.reuse, 0x1, P1 ;  /* 0x0000001b0d037211 */ /* 0x080fe400008f0eff */
[----:B------:R-:W-:Y:S01]  /*61e0*/  LEA.HI.X.SX32 R9, R22, R27, 0x1, P2 ;  /* 0x0000001b16097211 */ /* 0x000fe200010f0eff */
[----:B------:R-:W-:Y:S04]  /*61f0*/  STL [R1+0x1604], R6 ;  /* 0x0016040601007387 */ /* 0x000fe80000100800 */
[----:B------:R-:W-:Y:S04]  /*6200*/  STL [R1+0x1608], R9 ;  /* 0x0016080901007387 */ /* 0x000fe80000100800 */
[----:B------:R-:W-:Y:S04]  /*6210*/  STL [R1+0x160c], R8 ;  /* 0x00160c0801007387 */ /* 0x000fe80000100800 */
[----:B------:R3:W-:Y:S02]  /*6220*/  STL.64 [R1+0x148], R2 ;  /* 0x0001480201007387 */ /* 0x0007e40000100a00 */
[----:B---3--:R-:W-:-:S02]  /*6230*/  LEA R2, P0, R23, R26, 0x1 ;  /* 0x0000001a17027211 */ /* 0x008fc400078008ff */
[C---:B----4-:R-:W-:Y:S02]  /*6240*/  LEA R10, P1, R18.reuse, R26, 0x1 ;  /* 0x0000001a120a7211 */ /* 0x050fe400078208ff */
[-C--:B------:R-:W-:Y:S02]  /*6250*/  LEA.HI.X.SX32 R3, R23, R27.reuse, 0x1, P0 ;  /* 0x0000001b17037211 */ /* 0x080fe400000f0eff */
[----:B------:R-:W-:-:S05]  /*6260*/  LEA.HI.X.SX32 R11, R18, R27, 0x1, P1 ;  /* 0x0000001b120b7211 */ /* 0x000fca00008f0eff */
[----:B------:R-:W-:Y:S01]  /*6270*/  STL [R1+0x1610], R11 ;  /* 0x0016100b01007387 */ /* 0x000fe20000100800 */
[----:B-----5:R-:W-:-:S03]  /*6280*/  LEA R12, P2, R19, R26, 0x1 ;  /* 0x0000001a130c7211 */ /* 0x020fc600078408ff */
[----:B------:R-:W-:Y:S01]  /*6290*/  STL [R1+0x1614], R10 ;  /* 0x0016140a01007387 */ /* 0x000fe20000100800 */
[----:B------:R-:W-:-:S03]  /*62a0*/  LEA.HI.X.SX32 R13, R19, R27, 0x1, P2 ;  /* 0x0000001b130d7211 */ /* 0x000fc600010f0eff */
[----:B------:R0:W-:Y:S04]  /*62b0*/  STL.64 [R1+0x150], R2 ;  /* 0x0001500201007387 */ /* 0x0001e80000100a00 */
[----:B------:R-:W-:Y:S01]  /*62c0*/  STL [R1+0x1618], R13 ;  /* 0x0016180d01007387 */ /* 0x000fe20000100800 */
[CC--:B------:R-:W-:Y:S02]  /*62d0*/  LEA R14, P0, R20.reuse, R26.reuse, 0x1 ;  /* 0x0000001a140e7211 */ /* 0x0c0fe400078008ff */
[CC--:B------:R-:W-:Y:S02]  /*62e0*/  LEA R16, P1, R21.reuse, R26.reuse, 0x1 ;  /* 0x0000001a15107211 */ /* 0x0c0fe400078208ff */
[-C--:B------:R-:W-:Y:S02]  /*62f0*/  LEA.HI.X.SX32 R15, R20, R27.reuse, 0x1, P0 ;  /* 0x0000001b140f7211 */ /* 0x080fe400000f0eff */
[----:B------:R-:W-:Y:S01]  /*6300*/  LEA.HI.X.SX32 R17, R21, R27, 0x1, P1 ;  /* 0x0000001b15117211 */ /* 0x000fe200008f0eff */
[----:B------:R-:W-:Y:S04]  /*6310*/  STL [R1+0x161c], R12 ;  /* 0x00161c0c01007387 */ /* 0x000fe80000100800 */
[----:B------:R-:W-:Y:S01]  /*6320*/  STL [R1+0x1620], R15 ;  /* 0x0016200f01007387 */ /* 0x000fe20000100800 */
[----:B------:R-:W-:-:S03]  /*6330*/  LEA R18, P2, R24, R26, 0x1 ;  /* 0x0000001a18127211 */ /* 0x000fc600078408ff */
[----:B------:R-:W-:Y:S01]  /*6340*/  STL [R1+0x1624], R14 ;  /* 0x0016240e01007387 */ /* 0x000fe20000100800 */
[----:B------:R-:W-:-:S03]  /*6350*/  LEA.HI.X.SX32 R19, R24, R27, 0x1, P2 ;  /* 0x0000001b18137211 */ /* 0x000fc600010f0eff */
[----:B------:R-:W-:Y:S01]  /*6360*/  STL [R1+0x1628], R17 ;  /* 0x0016281101007387 */ /* 0x000fe20000100800 */
[----:B------:R-:W-:-:S03]  /*6370*/  LEA R22, P1, R0, R26, 0x1 ;  /* 0x0000001a00167211 */ /* 0x000fc600078208ff */
[----:B------:R-:W-:Y:S04]  /*6380*/  STL [R1+0x162c], R16 ;  /* 0x00162c1001007387 */ /* 0x000fe80000100800 */
[----:B------:R-:W-:Y:S01]  /*6390*/  STL [R1+0x1630], R19 ;  /* 0x0016301301007387 */ /* 0x000fe20000100800 */
[----:B------:R-:W-:-:S03]  /*63a0*/  LEA.HI.X.SX32 R23, R0, R27, 0x1, P1 ;  /* 0x0000001b00177211 */ /* 0x000fc600008f0eff */
[----:B------:R-:W-:Y:S04]  /*63b0*/  STL [R1+0x1634], R18 ;  /* 0x0016341201007387 */ /* 0x000fe80000100800 */
[----:B------:R-:W2:Y:S01]  /*63c0*/  LDL.LU R5, [R1+0x4bc] ;  /* 0x0004bc0001057983 */ /* 0x000ea20000300800 */
[----:B------:R-:W-:-:S04]  /*63d0*/  LEA R20, P0, R29, R26, 0x1 ;  /* 0x0000001a1d147211 */ /* 0x000fc800078008ff */
[----:B------:R-:W-:-:S05]  /*63e0*/  LEA.HI.X.SX32 R21, R29, R27, 0x1, P0 ;  /* 0x0000001b1d157211 */ /* 0x000fca00000f0eff */
[----:B------:R-:W-:Y:S04]  /*63f0*/  STL [R1+0x1638], R21 ;  /* 0x0016381501007387 */ /* 0x000fe80000100800 */
[----:B------:R1:W-:Y:S04]  /*6400*/  STL [R1+0x163c], R20 ;  /* 0x00163c1401007387 */ /* 0x0003e80000100800 */
[----:B------:R-:W2:Y:S04]  /*6410*/  LDL.LU R0, [R1+0x1718] ;  /* 0x0017180001007983 */ /* 0x000ea80000300800 */
[----:B0-----:R-:W3:Y:S04]  /*6420*/  LDL.LU R3, [R1+0x4ac] ;  /* 0x0004ac0001037983 */ /* 0x001ee80000300800 */
[----:B-1----:R-:W4:Y:S04]  /*6430*/  LDL.LU R20, [R1+0x47c] ;  /* 0x00047c0001147983 */ /* 0x002f280000300800 */
[----:B------:R-:W5:Y:S04]  /*6440*/  LDL.LU R21, [R1+0x46c] ;  /* 0x00046c0001157983 */ /* 0x000f680000300800 */
[----:B------:R-:W4:Y:S04]  /*6450*/  LDL.LU R18, [R1+0x45c] ;  /* 0x00045c0001127983 */ /* 0x000f280000300800 */
[----:B------:R-:W4:Y:S04]  /*6460*/  LDL.LU R19, [R1+0x44c] ;  /* 0x00044c0001137983 */ /* 0x000f280000300800 */
[----:B------:R-:W4:Y:S04]  /*6470*/  LDL.LU R16, [R1+0x43c] ;  /* 0x00043c0001107983 */ /* 0x000f280000300800 */
[----:B------:R-:W4:Y:S04]  /*6480*/  LDL.LU R17, [R1+0x430] ;  /* 0x0004300001117983 */ /* 0x000f280000300800 */
[----:B------:R-:W4:Y:S04]  /*6490*/  LDL.LU R14, [R1+0x424] ;  /* 0x00042400010e7983 */ /* 0x000f280000300800 */
[----:B------:R-:W4:Y:S04]  /*64a0*/  LDL.LU R29, [R1+0x418] ;  /* 0x00041800011d7983 */ /* 0x000f280000300800 */
[----:B------:R-:W5:Y:S04]  /*64b0*/  LDL.LU R15, [R1+0x40c] ;  /* 0x00040c00010f7983 */ /* 0x000f680000300800 */
[----:B------:R-:W5:Y:S04]  /*64c0*/  LDL.LU R12, [R1+0x400] ;  /* 0x00040000010c7983 */ /* 0x000f680000300800 */
[----:B------:R-:W5:Y:S04]  /*64d0*/  LDL.LU R13, [R1+0x3f4] ;  /* 0x0003f400010d7983 */ /* 0x000f680000300800 */
[----:B------:R-:W5:Y:S04]  /*64e0*/  LDL.LU R10, [R1+0x3e8] ;  /* 0x0003e800010a7983 */ /* 0x000f680000300800 */
[----:B------:R-:W5:Y:S04]  /*64f0*/  LDL.LU R11, [R1+0x3dc] ;  /* 0x0003dc00010b7983 */ /* 0x000f680000300800 */
[----:B------:R-:W5:Y:S04]  /*6500*/  LDL.LU R8, [R1+0x3d0] ;  /* 0x0003d00001087983 */ /* 0x000f680000300800 */
[----:B------:R-:W5:Y:S04]  /*6510*/  LDL.LU R9, [R1+0x3c4] ;  /* 0x0003c40001097983 */ /* 0x000f680000300800 */
[----:B------:R-:W5:Y:S04]  /*6520*/  LDL.LU R6, [R1+0x3b8] ;  /* 0x0003b80001067983 */ /* 0x000f680000300800 */
[----:B------:R-:W5:Y:S01]  /*6530*/  LDL.LU R2, [R1+0x3ac] ;  /* 0x0003ac0001027983 */ /* 0x000f620000300800 */
[----:B------:R-:W0:Y:S01]  /*6540*/  S2UR UR5, SR_CgaCtaId ;  /* 0x00000000000579c3 */ /* 0x000e220000008800 */
[CC--:B------:R-:W-:Y:S01]  /*6550*/  LEA R24, P2, R25.reuse, R26.reuse, 0x1 ;  /* 0x0000001a19187211 */ /* 0x0c0fe200078408ff */
[----:B------:R-:W-:Y:S01]  /*6560*/  UMOV UR4, 0x400 ;  /* 0x0000040000047882 */ /* 0x000fe20000000000 */
[----:B------:R-:W-:Y:S01]  /*6570*/  LEA R26, P3, R28, R26, 0x1 ;  /* 0x0000001a1c1a7211 */ /* 0x000fe200078608ff */
[----:B------:R-:W5:Y:S01]  /*6580*/  LDL.LU R4, [R1+0x3a0] ;  /* 0x0003a00001047983 */ /* 0x000f620000300800 */
[----:B------:R-:W-:-:S02]  /*6590*/  LEA.HI.X.SX32 R25, R25, R27, 0x1, P2 ;  /* 0x0000001b19197211 */ /* 0x000fc400010f0eff */
[----:B------:R-:W-:Y:S01]  /*65a0*/  LEA.HI.X.SX32 R27, R28, R27, 0x1, P3 ;  /* 0x0000001b1c1b7211 */ /* 0x000fe200018f0eff */
[----:B------:R1:W-:Y:S04]  /*65b0*/  STL [R1+0x1640], R23 ;  /* 0x0016401701007387 */ /* 0x0003e80000100800 */
[----:B-1----:R-:W5:Y:S01]  /*65c0*/  LDL.LU R23, [R1+0x48c] ;  /* 0x00048c0001177983 */ /* 0x002f620000300800 */
[----:B0-----:R-:W-:-:S03]  /*65d0*/  ULEA UR4, UR5, UR4, 0x18 ;  /* 0x0000000405047291 */ /* 0x001fc6000f8ec0ff */
[----:B------:R0:W-:Y:S04]  /*65e0*/  STL [R1+0x1644], R22 ;  /* 0x0016441601007387 */ /* 0x0001e80000100800 */
[----:B0-----:R-:W5:Y:S04]  /*65f0*/  LDL.LU R22, [R1+0x49c] ;  /* 0x00049c0001167983 */ /* 0x001f680000300800 */
[----:B------:R-:W-:Y:S04]  /*6600*/  STL [R1+0x1648], R25 ;  /* 0x0016481901007387 */ /* 0x000fe80000100800 */
[----:B------:R-:W-:Y:S04]  /*6610*/  STL [R1+0x164c], R24 ;  /* 0x00164c1801007387 */ /* 0x000fe80000100800 */
[----:B------:R-:W-:Y:S04]  /*6620*/  STL [R1+0x1650], R27 ;  /* 0x0016501b01007387 */ /* 0x000fe80000100800 */
[----:B------:R-:W-:Y:S04]  /*6630*/  STL [R1+0x1654], R26 ;  /* 0x0016541a01007387 */ /* 0x000fe80000100800 */
[----:B------:R-:W5:Y:S04]  /*6640*/  LDL.LU R7, [R1+0x394] ;  /* 0x0003940001077983 */ /* 0x000f680000300800 */
[----:B--2---:R0:W-:Y:S04]  /*6650*/  STS.U16 [R0+UR4], R5 ;  /* 0x0000000500007988 */ /* 0x0041e80008000404 */
[----:B0-----:R-:W2:Y:S04]  /*6660*/  LDL.LU R5, [R1+0x388] ;  /* 0x0003880001057983 */ /* 0x001ea80000300800 */
[----:B---3--:R0:W-:Y:S04]  /*6670*/  STS.U16 [R0+UR4+0x1000], R3 ;  /* 0x0010000300007988 */ /* 0x0081e80008000404 */
[----:B0-----:R-:W3:Y:S04]  /*6680*/  LDL.LU R3, [R1+0x37c] ;  /* 0x00037c0001037983 */ /* 0x001ee80000300800 */
[----:B----4-:R0:W-:Y:S04]  /*6690*/  STS.U16 [R0+UR4+0xb000], R29 ;  /* 0x00b0001d00007988 */ /* 0x0101e80008000404 */
[----:B0-----:R-:W4:Y:S04]  /*66a0*/  LDL.LU R29, [R1+0x370] ;  /* 0x00037000011d7983 */ /* 0x001f280000300800 */
[----:B------:R-:W3:Y:S04]  /*66b0*/  LDL.LU R28, [R1+0x364] ;  /* 0x00036400011c7983 */ /* 0x000ee80000300800 */
[----:B------:R-:W3:Y:S04]  /*66c0*/  LDL.LU R24, [R1+0x358] ;  /* 0x0003580001187983 */ /* 0x000ee80000300800 */
[----:B-----5:R0:W-:Y:S04]  /*66d0*/  STS.U16 [R0+UR4+0x14000], R2 ;  /* 0x0140000200007988 */ /* 0x0201e80008000404 */
[----:B0-----:R-:W5:Y:S04]  /*66e0*/  LDL.LU R2, [R1+0x34c] ;  /* 0x00034c0001027983 */ /* 0x001f680000300800 */
[----:B------:R0:W-:Y:S04]  /*66f0*/  STS.U16 [R0+UR4+0x13000], R6 ;  /* 0x0130000600007988 */ /* 0x0001e80008000404 */
[----:B------:R-:W4:Y:S04]  /*6700*/  LDL.LU R25, [R1+0x340] ;  /* 0x0003400001197983 */ /* 0x000f280000300800 */
[----:B------:R1:W-:Y:S04]  /*6710*/  STS.U16 [R0+UR4+0x15000], R4 ;  /* 0x0150000400007988 */ /* 0x0003e80008000404 */
[----:B0-----:R-:W4:Y:S04]  /*6720*/  LDL.LU R6, [R1+0x334] ;  /* 0x0003340001067983 */ /* 0x001f280000300800 */
[----:B------:R-:W-:Y:S04]  /*6730*/  STS.U16 [R0+UR4+0x3000], R23 ;  /* 0x0030001700007988 */ /* 0x000fe80008000404 */
[----:B-1----:R-:W5:Y:S04]  /*6740*/  LDL.LU R4, [R1+0x328] ;  /* 0x0003280001047983 */ /* 0x002f680000300800 */
[----:B------:R-:W-:Y:S04]  /*6750*/  STS.U16 [R0+UR4+0x2000], R22 ;  /* 0x0020001600007988 */ /* 0x000fe80008000404 */
        /* <DEDUP_REMOVED lines=15> */
[----:B--2---:R0:W-:Y:S04]  /*6850*/  STS.U16 [R0+UR4+0x17000], R5 ;  /* 0x0170000500007988 */ /* 0x0041e80008000404 */
[----:B0-----:R-:W2:Y:S04]  /*6860*/  LDL.LU R5, [R1+0x31c] ;  /* 0x00031c0001057983 */ /* 0x001ea80000300800 */
[----:B------:R-:W2:Y:S04]  /*6870*/  LDL.LU R22, [R1+0x310] ;  /* 0x0003100001167983 */ /* 0x000ea80000300800 */
[----:B------:R-:W2:Y:S04]  /*6880*/  LDL.LU R23, [R1+0x304] ;  /* 0x0003040001177983 */ /* 0x000ea80000300800 */
[----:B------:R-:W2:Y:S04]  /*6890*/  LDL.LU R20, [R1+0x2f8] ;  /* 0x0002f80001147983 */ /* 0x000ea80000300800 */
[----:B------:R-:W2:Y:S04]  /*68a0*/  LDL.LU R21, [R1+0x2ec] ;  /* 0x0002ec0001157983 */ /* 0x000ea80000300800 */
[----:B------:R-:W2:Y:S04]  /*68b0*/  LDL.LU R18, [R1+0x2e0] ;  /* 0x0002e00001127983 */ /* 0x000ea80000300800 */
[----:B------:R-:W2:Y:S04]  /*68c0*/  LDL.LU R19, [R1+0x2d4] ;  /* 0x0002d40001137983 */ /* 0x000ea80000300800 */
[----:B------:R-:W2:Y:S04]  /*68d0*/  LDL.LU R16, [R1+0x2c8] ;  /* 0x0002c80001107983 */ /* 0x000ea80000300800 */
[----:B------:R-:W2:Y:S04]  /*68e0*/  LDL.LU R17, [R1+0x2bc] ;  /* 0x0002bc0001117983 */ /* 0x000ea80000300800 */
[----:B---3--:R0:W-:Y:S04]  /*68f0*/  STS.U16 [R0+UR4+0x18000], R3 ;  /* 0x0180000300007988 */ /* 0x0081e80008000404 */
[----:B------:R-:W3:Y:S04]  /*6900*/  LDL.LU R14, [R1+0x2b0] ;  /* 0x0002b000010e7983 */ /* 0x000ee80000300800 */
[----:B0-----:R-:W3:Y:S04]  /*6910*/  LDL.LU R3, [R1+0x2a4] ;  /* 0x0002a40001037983 */ /* 0x001ee80000300800 */
[----:B------:R-:W3:Y:S04]  /*6920*/  LDL.LU R15, [R1+0x298] ;  /* 0x00029800010f7983 */ /* 0x000ee80000300800 */
[----:B------:R-:W3:Y:S04]  /*6930*/  LDL.LU R12, [R1+0x28c] ;  /* 0x00028c00010c7983 */ /* 0x000ee80000300800 */
[----:B------:R-:W3:Y:S04]  /*6940*/  LDL.LU R13, [R1+0x280] ;  /* 0x00028000010d7983 */ /* 0x000ee80000300800 */
[----:B------:R-:W3:Y:S04]  /*6950*/  LDL.LU R10, [R1+0x274] ;  /* 0x00027400010a7983 */ /* 0x000ee80000300800 */
[----:B------:R-:W3:Y:S04]  /*6960*/  LDL.LU R11, [R1+0x268] ;  /* 0x00026800010b7983 */ /* 0x000ee80000300800 */
[----:B------:R-:W3:Y:S04]  /*6970*/  LDL.LU R8, [R1+0x25c] ;  /* 0x00025c0001087983 */ /* 0x000ee80000300800 */
[----:B------:R-:W3:Y:S04]  /*6980*/  LDL.LU R9, [R1+0x250] ;  /* 0x0002500001097983 */ /* 0x000ee80000300800 */
[----:B----4-:R0:W-:Y:S04]  /*6990*/  STS.U16 [R0+UR4+0x19000], R29 ;  /* 0x0190001d00007988 */ /* 0x0101e80008000404 */
[----:B------:R-:W4:Y:S04]  /*69a0*/  LDL.LU R7, [R1+0x24c] ;  /* 0x00024c0001077983 */ /* 0x000f280000300800 */
[----:B-----5:R1:W-:Y:S04]  /*69b0*/  STS.U16 [R0+UR4+0x1c000], R2 ;  /* 0x01c0000200007988 */ /* 0x0203e80008000404 */
[----:B0-----:R-:W5:Y:S04]  /*69c0*/  LDL.LU R29, [R1+0x248] ;  /* 0x00024800011d7983 */ /* 0x001f680000300800 */
[----:B-1----:R-:W5:Y:S04]  /*69d0*/  LDL.LU R2, [R1+0x244] ;  /* 0x0002440001027983 */ /* 0x002f680000300800 */
[----:B------:R0:W-:Y:S04]  /*69e0*/  STS.U16 [R0+UR4+0x1e000], R6 ;  /* 0x01e0000600007988 */ /* 0x0001e80008000404 */
[----:B------:R1:W-:Y:S04]  /*69f0*/  STS.U16 [R0+UR4+0x1f000], R4 ;  /* 0x01f0000400007988 */ /* 0x0003e80008000404 */
[----:B0-----:R-:W5:Y:S04]  /*6a00*/  LDL.LU R6, [R1+0x240] ;  /* 0x0002400001067983 */ /* 0x001f680000300800 */
[----:B-1----:R-:W5:Y:S04]  /*6a10*/  LDL.LU R4, [R1+0x23c] ;  /* 0x00023c0001047983 */ /* 0x002f680000300800 */
[----:B------:R-:W-:Y:S04]  /*6a20*/  STS.U16 [R0+UR4+0x1a000], R28 ;  /* 0x01a0001c00007988 */ /* 0x000fe80008000404 */
[----:B------:R-:W-:Y:S04]  /*6a30*/  STS.U16 [R0+UR4+0x1b000], R24 ;  /* 0x01b0001800007988 */ /* 0x000fe80008000404 */
[----:B------:R-:W-:Y:S04]  /*6a40*/  STS.U16 [R0+UR4+0x1d000], R25 ;  /* 0x01d0001900007988 */ /* 0x000fe80008000404 */
[----:B--2---:R0:W-:Y:S04]  /*6a50*/  STS.U16 [R0+UR4+0x20000], R5 ;  /* 0x0200000500007988 */ /* 0x0041e80008000404 */
[----:B0-----:R-:W2:Y:S04]  /*6a60*/  LDL.LU R5, [R1+0x238] ;  /* 0x0002380001057983 */ /* 0x001ea80000300800 */
[----:B---3--:R0:W-:Y:S04]  /*6a70*/  STS.U16 [R0+UR4+0x2a000], R3 ;  /* 0x02a0000300007988 */ /* 0x0081e80008000404 */
[----:B0-----:R-:W3:Y:S04]  /*6a80*/  LDL.LU R3, [R1+0x234] ;  /* 0x0002340001037983 */ /* 0x001ee80000300800 */
[----:B------:R-:W3:Y:S04]  /*6a90*/  LDL.LU R28, [R1+0x230] ;  /* 0x00023000011c7983 */ /* 0x000ee80000300800 */
[----:B------:R-:W3:Y:S04]  /*6aa0*/  LDL.LU R24, [R1+0x22c] ;  /* 0x00022c0001187983 */ /* 0x000ee80000300800 */
[----:B----4-:R-:W-:Y:S04]  /*6ab0*/  STS.U16 [R0+UR4+0x32000], R7 ;  /* 0x0320000700007988 */ /* 0x010fe80008000404 */
[----:B-----5:R0:W-:Y:S04]  /*6ac0*/  STS.U16 [R0+UR4+0x33000], R29 ;  /* 0x0330001d00007988 */ /* 0x0201e80008000404 */
[----:B------:R1:W-:Y:S04]  /*6ad0*/  STS.U16 [R0+UR4+0x34000], R2 ;  /* 0x0340000200007988 */ /* 0x0003e80008000404 */
[----:B0-----:R-:W4:Y:S04]  /*6ae0*/  LDL.LU R29, [R1+0x228] ;  /* 0x00022800011d7983 */ /* 0x001f280000300800 */
[----:B------:R-:W5:Y:S04]  /*6af0*/  LDL.LU R25, [R1+0x224] ;  /* 0x0002240001197983 */ /* 0x000f680000300800 */
[----:B------:R-:W4:Y:S04]  /*6b00*/  LDL.LU R7, [R1+0x220] ;  /* 0x0002200001077983 */ /* 0x000f280000300800 */
[----:B-1----:R-:W5:Y:S04]  /*6b10*/  LDL.LU R2, [R1+0x21c] ;  /* 0x00021c0001027983 */ /* 0x002f680000300800 */
[----:B------:R0:W-:Y:S04]  /*6b20*/  STS.U16 [R0+UR4+0x21000], R22 ;  /* 0x0210001600007988 */ /* 0x0001e80008000404 */
[----:B------:R1:W-:Y:S04]  /*6b30*/  STS.U16 [R0+UR4+0x22000], R23 ;  /* 0x0220001700007988 */ /* 0x0003e80008000404 */
[----:B------:R1:W-:Y:S04]  /*6b40*/  STS.U16 [R0+UR4+0x23000], R20 ;  /* 0x0230001400007988 */ /* 0x0003e80008000404 */
[----:B0-----:R-:W5:Y:S04]  /*6b50*/  LDL.LU R22, [R1+0x218] ;  /* 0x0002180001167983 */ /* 0x001f680000300800 */
[----:B-1----:R-:W5:Y:S04]  /*6b60*/  LDL.LU R23, [R1+0x4b8] ;  /* 0x0004b80001177983 */ /* 0x002f680000300800 */
[----:B------:R0:W-:Y:S04]  /*6b70*/  STS.U16 [R0+UR4+0x24000], R21 ;  /* 0x0240001500007988 */ /* 0x0001e80008000404 */
[----:B------:R-:W5:Y:S04]  /*6b80*/  LDL.LU R20, [R1+0x4a8] ;  /* 0x0004a80001147983 */ /* 0x000f680000300800 */
[----:B------:R1:W-:Y:S04]  /*6b90*/  STS.U16 [R0+UR4+0x25000], R18 ;  /* 0x0250001200007988 */ /* 0x0003e80008000404 */
[----:B0-----:R-:W5:Y:S04]  /*6ba0*/  LDL.LU R21, [R1+0x498] ;  /* 0x0004980001157983 */ /* 0x001f680000300800 */
[----:B------:R0:W-:Y:S04]  /*6bb0*/  STS.U16 [R0+UR4+0x26000], R19 ;  /* 0x0260001300007988 */ /* 0x0001e80008000404 */
[----:B-1----:R-:W5:Y:S04]  /*6bc0*/  LDL.LU R18, [R1+0x488] ;  /* 0x0004880001127983 */ /* 0x002f680000300800 */
        /* <DEDUP_REMOVED lines=24> */
[----:B0-----:R-:W5:Y:S04]  /*6d50*/  LDL.LU R6, [R1+0x3d8] ;  /* 0x0003d80001067983 */ /* 0x001f680000300800 */
[----:B--2---:R0:W-:Y:S04]  /*6d60*/  STS.U16 [R0+UR4+0x37000], R5 ;  /* 0x0370000500007988 */ /* 0x0041e80008000404 */
[----:B0-----:R-:W2:Y:S04]  /*6d70*/  LDL.LU R5, [R1+0x3cc] ;  /* 0x0003cc0001057983 */ /* 0x001ea80000300800 */
[----:B---3--:R0:W-:Y:S04]  /*6d80*/  STS.U16 [R0+UR4+0x38000], R3 ;  /* 0x0380000300007988 */ /* 0x0081e80008000404 */
[----:B0-----:R-:W3:Y:S04]  /*6d90*/  LDL.LU R3, [R1+0x3c0] ;  /* 0x0003c00001037983 */ /* 0x001ee80000300800 */
[----:B----4-:R0:W-:Y:S04]  /*6da0*/  STS.U16 [R0+UR4+0x3d000], R7 ;  /* 0x03d0000700007988 */ /* 0x0101e80008000404 */
[----:B-----5:R1:W-:Y:S04]  /*6db0*/  STS.U16 [R0+UR4+0x3e000], R2 ;  /* 0x03e0000200007988 */ /* 0x0203e80008000404 */
[----:B0-----:R-:W4:Y:S04]  /*6dc0*/  LDL.LU R7, [R1+0x3b4] ;  /* 0x0003b40001077983 */ /* 0x001f280000300800 */
[----:B-1----:R-:W5:Y:S04]  /*6dd0*/  LDL.LU R2, [R1+0x3a8] ;  /* 0x0003a80001027983 */ /* 0x002f680000300800 */
[----:B------:R0:W-:Y:S04]  /*6de0*/  STS.U16 [R0+UR4+0x3b000], R29 ;  /* 0x03b0001d00007988 */ /* 0x0001e80008000404 */
[----:B------:R-:W-:Y:S01]  /*6df0*/  STS.U16 [R0+UR4+0x39000], R28 ;  /* 0x0390001c00007988 */ /* 0x000fe20008000404 */
[----:B0-----:R-:W-:-:S03]  /*6e00*/  LOP3.LUT R29, R0, 0x20, RZ, 0x3c, !PT ;  /* 0x00000020001d7812 */ /* 0x001fc600078e3cff */
[----:B------:R-:W-:Y:S04]  /*6e10*/  STS.U16 [R0+UR4+0x3a000], R24 ;  /* 0x03a0001800007988 */ /* 0x000fe80008000404 */
[----:B------:R-:W-:Y:S04]  /*6e20*/  STS.U16 [R0+UR4+0x3c000], R25 ;  /* 0x03c0001900007988 */ /* 0x000fe80008000404 */
[----:B------:R-:W-:Y:S04]  /*6e30*/  STS.U16 [R0+UR4+0x3f000], R22 ;  /* 0x03f0001600007988 */ /* 0x000fe80008000404 */
[----:B------:R-:W-:Y:S04]  /*6e40*/  STL [R1+0x1714], R0 ;  /* 0x0017140001007387 */ /* 0x000fe80000100800 */
[----:B------:R-:W-:Y:S04]  /*6e50*/  STS.U16 [R29+UR4+0x400], R23 ;  /* 0x000400171d007988 */ /* 0x000fe80008000404 */
[----:B------:R-:W-:Y:S04]  /*6e60*/  STS.U16 [R29+UR4+0x1400], R20 ;  /* 0x001400141d007988 */ /* 0x000fe80008000404 */
[----:B------:R-:W-:Y:S04]  /*6e70*/  STS.U16 [R29+UR4+0x2400], R21 ;  /* 0x002400151d007988 */ /* 0x000fe80008000404 */
[----:B------:R-:W-:Y:S04]  /*6e80*/  STS.U16 [R29+UR4+0x3400], R18 ;  /* 0x003400121d007988 */ /* 0x000fe80008000404 */
[----:B------:R-:W-:Y:S04]  /*6e90*/  STS.U16 [R29+UR4+0x4400], R19 ;  /* 0x004400131d007988 */ /* 0x000fe80008000404 */
[----:B------:R-:W-:Y:S04]  /*6ea0*/  STS.U16 [R29+UR4+0x5400], R16 ;  /* 0x005400101d007988 */ /* 0x000fe80008000404 */
[----:B------:R-:W-:Y:S04]  /*6eb0*/  STS.U16 [R29+UR4+0x6400], R17 ;  /* 0x006400111d007988 */ /* 0x000fe80008000404 */
[----:B------:R0:W-:Y:S04]  /*6ec0*/  STS.U16 [R29+UR4+0x9400], R4 ;  /* 0x009400041d007988 */ /* 0x0001e80008000404 */
[----:B0-----:R-:W4:Y:S04]  /*6ed0*/  LDL.LU R4, [R1+0x39c] ;  /* 0x00039c0001047983 */ /* 0x001f280000300800 */
[----:B------:R-:W4:Y:S04]  /*6ee0*/  LDL.LU R0, [R1+0x390] ;  /* 0x0003900001007983 */ /* 0x000f280000300800 */
[----:B------:R-:W4:Y:S04]  /*6ef0*/  LDL.LU R26, [R1+0x384] ;  /* 0x00038400011a7983 */ /* 0x000f280000300800 */
[----:B------:R-:W4:Y:S04]  /*6f00*/  LDL.LU R27, [R1+0x378] ;  /* 0x00037800011b7983 */ /* 0x000f280000300800 */
[----:B------:R-:W4:Y:S04]  /*6f10*/  LDL.LU R28, [R1+0x36c] ;  /* 0x00036c00011c7983 */ /* 0x000f280000300800 */
[----:B------:R-:W4:Y:S04]  /*6f20*/  LDL.LU R24, [R1+0x360] ;  /* 0x0003600001187983 */ /* 0x000f280000300800 */
        /* <DEDUP_REMOVED lines=17> */
[----:B-----5:R0:W-:Y:S04]  /*7040*/  STS.U16 [R29+UR4+0x14400], R2 ;  /* 0x014400021d007988 */ /* 0x0201e80008000404 */
[----:B0-----:R-:W5:Y:S04]  /*7050*/  LDL.LU R2, [R1+0x2b8] ;  /* 0x0002b80001027983 */ /* 0x001f680000300800 */
        /* <DEDUP_REMOVED lines=13> */
[----:B----4-:R0:W-:Y:S04]  /*7130*/  STS.U16 [R29+UR4+0x13400], R7 ;  /* 0x013400071d007988 */ /* 0x0101e80008000404 */
[----:B-1----:R-:W4:Y:S04]  /*7140*/  LDL.LU R6, [R1+0x264] ;  /* 0x0002640001067983 */ /* 0x002f280000300800 */
[----:B0-----:R-:W4:Y:S04]  /*7150*/  LDL.LU R7, [R1+0x258] ;  /* 0x0002580001077983 */ /* 0x001f280000300800 */
[----:B------:R0:W-:Y:S04]  /*7160*/  STS.U16 [R29+UR4+0x15400], R4 ;  /* 0x015400041d007988 */ /* 0x0001e80008000404 */
[----:B0-----:R-:W4:Y:S04]  /*7170*/  LDL.LU R4, [R1+0x214] ;  /* 0x0002140001047983 */ /* 0x001f280000300800 */
[----:B------:R-:W-:Y:S04]  /*7180*/  STS.U16 [R29+UR4+0x16400], R0 ;  /* 0x016400001d007988 */ /* 0x000fe80008000404 */
[----:B--2---:R0:W-:Y:S04]  /*7190*/  STS.U16 [R29+UR4+0x1b400], R5 ;  /* 0x01b400051d007988 */ /* 0x0041e80008000404 */
[----:B0-----:R-:W2:Y:S04]  /*71a0*/  LDL.LU R5, [R1+0x20c] ;  /* 0x00020c0001057983 */ /* 0x001ea80000300800 */
[----:B---3--:R0:W-:Y:S04]  /*71b0*/  STS.U16 [R29+UR4+0x1c400], R3 ;  /* 0x01c400031d007988 */ /* 0x0081e80008000404 */
[----:B0-----:R-:W3:Y:S04]  /*71c0*/  LDL.LU R3, [R1+0x208] ;  /* 0x0002080001037983 */ /* 0x001ee80000300800 */
[----:B-----5:R0:W-:Y:S04]  /*71d0*/  STS.U16 [R29+UR4+0x28400], R2 ;  /* 0x028400021d007988 */ /* 0x0201e80008000404 */
[----:B0-----:R-:W5:Y:S04]  /*71e0*/  LDL.LU R2, [R1+0x204] ;  /* 0x0002040001027983 */ /* 0x001f680000300800 */
[----:B------:R-:W5:Y:S04]  /*71f0*/  LDL.LU R0, [R1+0x200] ;  /* 0x0002000001007983 */ /* 0x000f680000300800 */
        /* <DEDUP_REMOVED lines=33> */
[----:B------:R-:W-:Y:S04]  /*7410*/  STS.U16 [R29+UR4+0x2b400], R10 ;  /* 0x02b4000a1d007988 */ /* 0x000fe80008000404 */
[----:B-1----:R-:W5:Y:S04]  /*7420*/  LDL.LU R13, [R1+0x454] ;  /* 0x00045400010d7983 */ /* 0x002f680000300800 */
[----:B------:R-:W-:Y:S04]  /*7430*/  STS.U16 [R29+UR4+0x2c400], R11 ;  /* 0x02c4000b1d007988 */ /* 0x000fe80008000404 */
[----:B------:R-:W-:Y:S04]  /*7440*/  STS.U16 [R29+UR4+0x2d400], R8 ;  /* 0x02d400081d007988 */ /* 0x000fe80008000404 */
[----:B------:R-:W-:Y:S04]  /*7450*/  STS.U16 [R29+UR4+0x2e400], R9 ;  /* 0x02e400091d007988 */ /* 0x000fe80008000404 */
[----:B----4-:R-:W-:Y:S04]  /*7460*/  STS.U16 [R29+UR4+0x2f400], R6 ;  /* 0x02f400061d007988 */ /* 0x010fe80008000404 */
[----:B------:R-:W-:Y:S04]  /*7470*/  STS.U16 [R29+UR4+0x30400], R7 ;  /* 0x030400071d007988 */ /* 0x000fe80008000404 */
[----:B------:R-:W-:Y:S04]  /*7480*/  STS.U16 [R29+UR4+0x31400], R4 ;  /* 0x031400041d007988 */ /* 0x000fe80008000404 */
[----:B--2---:R-:W-:Y:S04]  /*7490*/  STS.U16 [R29+UR4+0x32400], R5 ;  /* 0x032400051d007988 */ /* 0x004fe80008000404 */
[----:B---3--:R0:W-:Y:S04]  /*74a0*/  STS.U16 [R29+UR4+0x33400], R3 ;  /* 0x033400031d007988 */ /* 0x0081e80008000404 */
[----:B0-----:R-:W2:Y:S04]  /*74b0*/  LDL.LU R3, [R1+0x444] ;  /* 0x0004440001037983 */ /* 0x001ea80000300800 */
[----:B------:R-:W3:Y:S04]  /*74c0*/  LDL.LU R10, [R1+0x434] ;  /* 0x00043400010a7983 */ /* 0x000ee80000300800 */
[----:B------:R-:W4:Y:S04]  /*74d0*/  LDL.LU R11, [R1+0x428] ;  /* 0x00042800010b7983 */ /* 0x000f280000300800 */
[----:B------:R-:W2:Y:S04]  /*74e0*/  LDL.LU R8, [R1+0x41c] ;  /* 0x00041c0001087983 */ /* 0x000ea80000300800 */
[----:B------:R-:W2:Y:S04]  /*74f0*/  LDL.LU R9, [R1+0x410] ;  /* 0x0004100001097983 */ /* 0x000ea80000300800 */
[----:B------:R-:W2:Y:S04]  /*7500*/  LDL.LU R6, [R1+0x404] ;  /* 0x0004040001067983 */ /* 0x000ea80000300800 */
[----:B------:R-:W2:Y:S04]  /*7510*/  LDL.LU R7, [R1+0x3f8] ;  /* 0x0003f80001077983 */ /* 0x000ea80000300800 */
[----:B------:R-:W2:Y:S04]  /*7520*/  LDL.LU R4, [R1+0x3ec] ;  /* 0x0003ec0001047983 */ /* 0x000ea80000300800 */
[----:B------:R-:W2:Y:S04]  /*7530*/  LDL.LU R5, [R1+0x3e0] ;  /* 0x0003e00001057983 */ /* 0x000ea80000300800 */
[----:B-----5:R0:W-:Y:S04]  /*7540*/  STS.U16 [R29+UR4+0x34400], R2 ;  /* 0x034400021d007988 */ /* 0x0201e80008000404 */
[----:B------:R1:W-:Y:S04]  /*7550*/  STS.U16 [R29+UR4+0x35400], R0 ;  /* 0x035400001d007988 */ /* 0x0003e80008000404 */
[----:B0-----:R-:W5:Y:S04]  /*7560*/  LDL.LU R2, [R1+0x3d4] ;  /* 0x0003d40001027983 */ /* 0x001f680000300800 */
[----:B-1----:R-:W2:Y:S04]  /*7570*/  LDL.LU R0, [R1+0x1714] ;  /* 0x0017140001007983 */ /* 0x002ea80000300800 */
[----:B------:R-:W-:Y:S04]  /*7580*/  STS.U16 [R29+UR4+0x36400], R26 ;  /* 0x0364001a1d007988 */ /* 0x000fe80008000404 */
[----:B------:R-:W-:Y:S04]  /*7590*/  STS.U16 [R29+UR4+0x37400], R27 ;  /* 0x0374001b1d007988 */ /* 0x000fe80008000404 */
[----:B------:R2:W-:Y:S04]  /*75a0*/  STS.U16 [R29+UR4+0x38400], R28 ;  /* 0x0384001c1d007988 */ /* 0x0005e80008000404 */
[----:B------:R-:W-:Y:S04]  /*75b0*/  STS.U16 [R29+UR4+0x39400], R24 ;  /* 0x039400181d007988 */ /* 0x000fe80008000404 */
[----:B------:R-:W-:Y:S04]  /*75c0*/  STS.U16 [R29+UR4+0x3a400], R25 ;  /* 0x03a400191d007988 */ /* 0x000fe80008000404 */
[----:B------:R-:W-:Y:S04]  /*75d0*/  STS.U16 [R29+UR4+0x3b400], R22 ;  /* 0x03b400161d007988 */ /* 0x000fe80008000404 */
[----:B------:R-:W-:Y:S04]  /*75e0*/  STS.U16 [R29+UR4+0x3c400], R23 ;  /* 0x03c400171d007988 */ /* 0x000fe80008000404 */
[----:B------:R-:W-:Y:S04]  /*75f0*/  STS.U16 [R29+UR4+0x3d400], R20 ;  /* 0x03d400141d007988 */ /* 0x000fe80008000404 */
[----:B------:R-:W-:Y:S04]  /*7600*/  STS.U16 [R29+UR4+0x3e400], R21 ;  /* 0x03e400151d007988 */ /* 0x000fe80008000404 */
[----:B------:R-:W-:Y:S01]  /*7610*/  STS.U16 [R29+UR4+0x3f400], R18 ;  /* 0x03f400121d007988 */ /* 0x000fe20008000404 */
[----:B--2---:R-:W-:-:S03]  /*7620*/  LOP3.LUT R28, R0, 0x40, RZ, 0x3c, !PT ;  /* 0x00000040001c7812 */ /* 0x004fc600078e3cff */
[----:B------:R-:W-:Y:S04]  /*7630*/  STL [R1+0x16e8], R0 ;  /* 0x0016e80001007387 */ /* 0x000fe80000100800 */
[----:B------:R0:W-:Y:S04]  /*7640*/  STS.U16 [R28+UR4+0x7800], R3 ;  /* 0x007800031c007988 */ /* 0x0001e80008000404 */
[----:B0-----:R-:W2:Y:S04]  /*7650*/  LDL.LU R3, [R1+0x3c8] ;  /* 0x0003c80001037983 */ /* 0x001ea80000300800 */
[----:B------:R-:W2:Y:S04]  /*7660*/  LDL.LU R29, [R1+0x3a4] ;  /* 0x0003a400011d7983 */ /* 0x000ea80000300800 */
[----:B--2---:R0:W-:Y:S04]  /*7670*/  STL [R1+0x170c], R29 ;  /* 0x00170c1d01007387 */ /* 0x0041e80000100800 */
[----:B0-----:R-:W2:Y:S04]  /*7680*/  LDL.LU R29, [R1+0x3b0] ;  /* 0x0003b000011d7983 */ /* 0x001ea80000300800 */
[----:B------:R-:W-:Y:S04]  /*7690*/  STS.U16 [R28+UR4+0x800], R19 ;  /* 0x000800131c007988 */ /* 0x000fe80008000404 */
[----:B------:R-:W-:Y:S04]  /*76a0*/  STS.U16 [R28+UR4+0x1800], R16 ;  /* 0x001800101c007988 */ /* 0x000fe80008000404 */
[----:B------:R-:W-:Y:S04]  /*76b0*/  STS.U16 [R28+UR4+0x2800], R17 ;  /* 0x002800111c007988 */ /* 0x000fe80008000404 */
[----:B--2---:R0:W-:Y:S04]  /*76c0*/  STL [R1+0x1710], R29 ;  /* 0x0017101d01007387 */ /* 0x0041e80000100800 */
        /* <DEDUP_REMOVED lines=13> */
[----:B------:R0:W-:Y:S04]  /*77a0*/  STS.U16 [R28+UR4+0x3800], R14 ;  /* 0x0038000e1c007988 */ /* 0x0001e80008000404 */
[----:B------:R-:W2:Y:S04]  /*77b0*/  LDL.LU R17, [R1+0x308] ;  /* 0x0003080001117983 */ /* 0x000ea80000300800 */
[----:B------:R1:W-:Y:S04]  /*77c0*/  STS.U16 [R28+UR4+0x4800], R15 ;  /* 0x0048000f1c007988 */ /* 0x0003e80008000404 */
[----:B0-----:R-:W2:Y:S04]  /*77d0*/  LDL.LU R14, [R1+0x2fc] ;  /* 0x0002fc00010e7983 */ /* 0x001ea80000300800 */
[----:B-----5:R0:W-:Y:S04]  /*77e0*/  STS.U16 [R28+UR4+0x10800], R2 ;  /* 0x010800021c007988 */ /* 0x0201e80008000404 */
[----:B-1----:R-:W5:Y:S04]  /*77f0*/  LDL.LU R15, [R1+0x2f0] ;  /* 0x0002f000010f7983 */ /* 0x002f680000300800 */
[----:B------:R1:W-:Y:S04]  /*7800*/  STS.U16 [R28+UR4+0x5800], R12 ;  /* 0x0058000c1c007988 */ /* 0x0003e80008000404 */
[----:B0-----:R-:W5:Y:S04]  /*7810*/  LDL.LU R2, [R1+0x2e4] ;  /* 0x0002e40001027983 */ /* 0x001f680000300800 */
[----:B------:R0:W-:Y:S04]  /*7820*/  STS.U16 [R28+UR4+0x6800], R13 ;  /* 0x0068000d1c007988 */ /* 0x0001e80008000404 */
[----:B-1----:R-:W5:Y:S04]  /*7830*/  LDL.LU R12, [R1+0x2d8] ;  /* 0x0002d800010c7983 */ /* 0x002f680000300800 */
[----:B---3--:R1:W-:Y:S04]  /*7840*/  STS.U16 [R28+UR4+0x8800], R10 ;  /* 0x0088000a1c007988 */ /* 0x0083e80008000404 */
[----:B0-----:R-:W3:Y:S04]  /*7850*/  LDL.LU R13, [R1+0x2cc] ;  /* 0x0002cc00010d7983 */ /* 0x001ee80000300800 */
[----:B----4-:R0:W-:Y:S04]  /*7860*/  STS.U16 [R28+UR4+0x9800], R11 ;  /* 0x0098000b1c007988 */ /* 0x0101e80008000404 */
[----:B-1----:R-:W4:Y:S04]  /*7870*/  LDL.LU R10, [R1+0x2c0] ;  /* 0x0002c000010a7983 */ /* 0x002f280000300800 */
[----:B------:R1:W-:Y:S04]  /*7880*/  STS.U16 [R28+UR4+0xa800], R8 ;  /* 0x00a800081c007988 */ /* 0x0003e80008000404 */
[----:B0-----:R-:W3:Y:S04]  /*7890*/  LDL.LU R11, [R1+0x2b4] ;  /* 0x0002b400010b7983 */ /* 0x001ee80000300800 */
[----:B------:R0:W-:Y:S04]  /*78a0*/  STS.U16 [R28+UR4+0xb800], R9 ;  /* 0x00b800091c007988 */ /* 0x0001e80008000404 */
[----:B-1----:R-:W3:Y:S04]  /*78b0*/  LDL.LU R8, [R1+0x2a8] ;  /* 0x0002a80001087983 */ /* 0x002ee80000300800 */
        /* <DEDUP_REMOVED lines=10> */
[----:B-1----:R-:W3:Y:S04]  /*7960*/  LDL.LU R3, [R1+0x260] ;  /* 0x0002600001037983 */ /* 0x002ee80000300800 */
[----:B--2---:R0:W-:Y:S04]  /*7970*/  STS.U16 [R28+UR4+0x12800], R29 ;  /* 0x0128001d1c007988 */ /* 0x0041e80008000404 */
[----:B0-----:R-:W2:Y:S04]  /*7980*/  LDL.LU R29, [R1+0x1710] ;  /* 0x00171000011d7983 */ /* 0x001ea80000300800 */
[----:B------:R-:W-:Y:S04]  /*7990*/  STS.U16 [R28+UR4+0x15800], R0 ;  /* 0x015800001c007988 */ /* 0x000fe80008000404 */
[----:B-----5:R-:W-:Y:S04]  /*79a0*/  STS.U16 [R28+UR4+0x24800], R2 ;  /* 0x024800021c007988 */ /* 0x020fe80008000404 */
[----:B---3--:R-:W-:Y:S04]  /*79b0*/  STS.U16 [R28+UR4+0x2f800], R3 ;  /* 0x02f800031c007988 */ /* 0x008fe80008000404 */
[----:B--2---:R0:W-:Y:S04]  /*79c0*/  STS.U16 [R28+UR4+0x13800], R29 ;  /* 0x0138001d1c007988 */ /* 0x0041e80008000404 */
[----:B0-----:R-:W2:Y:S04]  /*79d0*/  LDL.LU R29, [R1+0x170c] ;  /* 0x00170c00011d7983 */ /* 0x001ea80000300800 */
[----:B------:R-:W3:Y:S04]  /*79e0*/  LDL.LU R2, [R1+0x254] ;  /* 0x0002540001027983 */ /* 0x000ee80000300800 */
[----:B------:R-:W5:Y:S04]  /*79f0*/  LDL.LU R3, [R1+0x210] ;  /* 0x0002100001037983 */ /* 0x000f680000300800 */
[----:B------:R-:W2:Y:S04]  /*7a00*/  LDL.LU R0, [R1+0x188] ;  /* 0x0001880001007983 */ /* 0x000ea80000300800 */
[----:B--2---:R0:W-:Y:S04]  /*7a10*/  STL [R1+0x16ec], R0 ;  /* 0x0016ec0001007387 */ /* 0x0041e80000100800 */
[----:B0-----:R-:W2:Y:S04]  /*7a20*/  LDL.LU R0, [R1+0x18c] ;  /* 0x00018c0001007983 */ /* 0x001ea80000300800 */
        /* <DEDUP_REMOVED lines=12> */
[----:B------:R-:W-:Y:S04]  /*7af0*/  STS.U16 [R28+UR4+0x14800], R29 ;  /* 0x0148001d1c007988 */ /* 0x000fe80008000404 */
        /* <DEDUP_REMOVED lines=8> */
[----:B------:R0:W-:Y:S04]  /*7b80*/  STS.U16 [R28+UR4+0x19800], R25 ;  /* 0x019800191c007988 */ /* 0x0001e80008000404 */
[----:B------:R-:W2:Y:S04]  /*7b90*/  LDL.LU R24, [R1+0x16c] ;  /* 0x00016c0001187983 */ /* 0x000ea80000300800 */
[----:B------:R1:W-:Y:S04]  /*7ba0*/  STS.U16 [R28+UR4+0x1a800], R22 ;  /* 0x01a800161c007988 */ /* 0x0003e80008000404 */
[----:B0-----:R-:W2:Y:S04]  /*7bb0*/  LDL.LU R25, [R1+0x164] ;  /* 0x0001640001197983 */ /* 0x001ea80000300800 */
[----:B------:R0:W-:Y:S04]  /*7bc0*/  STS.U16 [R28+UR4+0x1b800], R23 ;  /* 0x01b800171c007988 */ /* 0x0001e80008000404 */
[----:B-1----:R-:W2:Y:S04]  /*7bd0*/  LDL.LU R22, [R1+0x4b0] ;  /* 0x0004b00001167983 */ /* 0x002ea80000300800 */
        /* <DEDUP_REMOVED lines=12> */
[----:B------:R-:W-:Y:S04]  /*7ca0*/  STS.U16 [R28+UR4+0x22800], R14 ;  /* 0x0228000e1c007988 */ /* 0x000fe80008000404 */
[----:B------:R1:W-:Y:S04]  /*7cb0*/  STS.U16 [R28+UR4+0x23800], R15 ;  /* 0x0238000f1c007988 */ /* 0x0003e80008000404 */
[----:B0-----:R-:W2:Y:S04]  /*7cc0*/  LDL.LU R17, [R1+0x440] ;  /* 0x0004400001117983 */ /* 0x001ea80000300800 */
[----:B------:R-:W-:Y:S04]  /*7cd0*/  STS.U16 [R28+UR4+0x25800], R12 ;  /* 0x0258000c1c007988 */ /* 0x000fe80008000404 */
[----:B------:R0:W-:Y:S04]  /*7ce0*/  STS.U16 [R28+UR4+0x26800], R13 ;  /* 0x0268000d1c007988 */ /* 0x0001e80008000404 */
[----:B-1----:R-:W2:Y:S04]  /*7cf0*/  LDL.LU.64 R14, [R1+0x128] ;  /* 0x00012800010e7983 */ /* 0x002ea80000300a00 */
[----:B----4-:R-:W-:Y:S04]  /*7d00*/  STS.U16 [R28+UR4+0x27800], R10 ;  /* 0x0278000a1c007988 */ /* 0x010fe80008000404 */
[----:B------:R1:W-:Y:S04]  /*7d10*/  STS.U16 [R28+UR4+0x28800], R11 ;  /* 0x0288000b1c007988 */ /* 0x0003e80008000404 */
[----:B0-----:R-:W4:Y:S04]  /*7d20*/  LDL.LU.64 R12, [R1+0x120] ;  /* 0x00012000010c7983 */ /* 0x001f280000300a00 */
[----:B------:R-:W-:Y:S04]  /*7d30*/  STS.U16 [R28+UR4+0x29800], R8 ;  /* 0x029800081c007988 */ /* 0x000fe80008000404 */
[----:B------:R0:W-:Y:S04]  /*7d40*/  STS.U16 [R28+UR4+0x2a800], R9 ;  /* 0x02a800091c007988 */ /* 0x0001e80008000404 */
[----:B-1----:R-:W4:Y:S04]  /*7d50*/  LDL.LU.64 R10, [R1+0x118] ;  /* 0x00011800010a7983 */ /* 0x002f280000300a00 */
[----:B------:R-:W-:Y:S04]  /*7d60*/  STS.U16 [R28+UR4+0x2b800], R6 ;  /* 0x02b800061c007988 */ /* 0x000fe80008000404 */
[----:B------:R1:W-:Y:S04]  /*7d70*/  STS.U16 [R28+UR4+0x2c800], R7 ;  /* 0x02c800071c007988 */ /* 0x0003e80008000404 */
[----:B0-----:R-:W4:Y:S04]  /*7d80*/  LDL.LU.64 R8, [R1+0x110] ;  /* 0x0001100001087983 */ /* 0x001f280000300a00 */
[----:B------:R-:W-:Y:S04]  /*7d90*/  STS.U16 [R28+UR4+0x2d800], R4 ;  /* 0x02d800041c007988 */ /* 0x000fe80008000404 */
[----:B------:R0:W-:Y:S04]  /*7da0*/  STS.U16 [R28+UR4+0x2e800], R5 ;  /* 0x02e800051c007988 */ /* 0x0001e80008000404 */
[----:B-1----:R-:W4:Y:S04]  /*7db0*/  LDL.LU.64 R6, [R1+0x108] ;  /* 0x0001080001067983 */ /* 0x002f280000300a00 */
[----:B---3--:R-:W-:Y:S04]  /*7dc0*/  STS.U16 [R28+UR4+0x30800], R2 ;  /* 0x030800021c007988 */ /* 0x008fe80008000404 */
[----:B-----5:R1:W-:Y:S04]  /*7dd0*/  STS.U16 [R28+UR4+0x31800], R3 ;  /* 0x031800031c007988 */ /* 0x0203e80008000404 */
[----:B0-----:R-:W3:Y:S04]  /*7de0*/  LDL.LU.64 R4, [R1+0x100] ;  /* 0x0001000001047983 */ /* 0x001ee80000300a00 */
[----:B-1----:R-:W5:Y:S04]  /*7df0*/  LDL.LU.64 R2, [R1+0xf8] ;  /* 0x0000f80001027983 */ /* 0x002f680000300a00 */
[----:B--2---:R0:W-:Y:S04]  /*7e00*/  STS.U16 [R28+UR4+0x32800], R0 ;  /* 0x032800001c007988 */ /* 0x0041e80008000404 */
[----:B0-----:R-:W2:Y:S04]  /*7e10*/  LDL.LU R0, [R1+0x1708] ;  /* 0x0017080001007983 */ /* 0x001ea80000300800 */
        /* <DEDUP_REMOVED lines=16> */
[----:B------:R-:W-:Y:S04]  /*7f20*/  STS.U16 [R28+UR4+0x3c800], R26 ;  /* 0x03c8001a1c007988 */ /* 0x000fe80008000404 */
[----:B------:R0:W-:Y:S01]  /*7f30*/  STS.U16 [R28+UR4+0x3d800], R27 ;  /* 0x03d8001b1c007988 */ /* 0x0001e20008000404 */
[----:B--2---:R-:W-:-:S05]  /*7f40*/  LOP3.LUT R0, R0, 0x60, RZ, 0x3c, !PT ;  /* 0x0000006000007812 */ /* 0x004fca00078e3cff */
[----:B------:R-:W-:Y:S04]  /*7f50*/  STL [R1+0x1658], R0 ;  /* 0x0016580001007387 */ /* 0x000fe80000100800 */
[----:B0-----:R-:W2:Y:S04]  /*7f60*/  LDL.LU.64 R26, [R1+0x68] ;  /* 0x00006800011a7983 */ /* 0x001ea80000300a00 */
[----:B--2---:R0:W-:Y:S04]  /*7f70*/  STL.64 [R1+0x1660], R26 ;  /* 0x0016601a01007387 */ /* 0x0041e80000100a00 */
        /* <DEDUP_REMOVED lines=30> */
[----:B------:R-:W2:Y:S04]  /*8160*/  LDG.E.U16 R14, desc[UR10][R14.64] ;  /* 0x0000000a0e0e7981 */ /* 0x000ea8000c1e1500 */
[----:B----4-:R-:W4:Y:S04]  /*8170*/  LDG.E.U16 R12, desc[UR10][R12.64] ;  /* 0x0000000a0c0c7981 */ /* 0x010f28000c1e1500 */
[----:B------:R-:W4:Y:S04]  /*8180*/  LDG.E.U16 R10, desc[UR10][R10.64] ;  /* 0x0000000a0a0a7981 */ /* 0x000f28000c1e1500 */
[----:B------:R-:W4:Y:S04]  /*8190*/  LDG.E.U16 R8, desc[UR10][R8.64] ;  /* 0x0000000a08087981 */ /* 0x000f28000c1e1500 */
[----:B------:R-:W4:Y:S04]  /*81a0*/  LDG.E.U16 R6, desc[UR10][R6.64] ;  /* 0x0000000a06067981 */ /* 0x000f28000c1e1500 */
[----:B---3--:R-:W3:Y:S04]  /*81b0*/  LDG.E.U16 R4, desc[UR10][R4.64] ;  /* 0x0000000a04047981 */ /* 0x008ee8000c1e1500 */
[----:B-----5:R-:W5:Y:S04]  /*81c0*/  LDG.E.U16 R0, desc[UR10][R2.64] ;  /* 0x0000000a02007981 */ /* 0x020f68000c1e1500 */
[----:B--2---:R0:W-:Y:S04]  /*81d0*/  STL.64 [R1+0x16b0], R26 ;  /* 0x0016b01a01007387 */ /* 0x0041e80000100a00 */
[----:B0-----:R-:W2:Y:S04]  /*81e0*/  LDL.LU.64 R26, [R1+0xc0] ;  /* 0x0000c000011a7983 */ /* 0x001ea80000300a00 */
[----:B--2---:R0:W-:Y:S04]  /*81f0*/  STL.64 [R1+0x16b8], R26 ;  /* 0x0016b81a01007387 */ /* 0x0041e80000100a00 */
[----:B------:R-:W-:Y:S04]  /*8200*/  STL [R1+0x128], R14 ;  /* 0x0001280e01007387 */ /* 0x000fe80000100800 */
[----:B0-----:R-:W2:Y:S04]  /*8210*/  LDL.LU.64 R26, [R1+0xc8] ;  /* 0x0000c800011a7983 */ /* 0x001ea80000300a00 */
[----:B----4-:R-:W-:Y:S04]  /*8220*/  STL [R1+0x120], R12 ;  /* 0x0001200c01007387 */ /* 0x010fe80000100800 */
[----:B--2---:R0:W-:Y:S04]  /*8230*/  STL.64 [R1+0x16c0], R26 ;  /* 0x0016c01a01007387 */ /* 0x0041e80000100a00 */
[----:B------:R-:W-:Y:S04]  /*8240*/  STL [R1+0x118], R10 ;  /* 0x0001180a01007387 */ /* 0x000fe80000100800 */
[----:B0-----:R-:W2:Y:S04]  /*8250*/  LDL.LU.64 R26, [R1+0xd0] ;  /* 0x0000d000011a7983 */ /* 0x001ea80000300a00 */
[----:B------:R-:W-:Y:S04]  /*8260*/  STL [R1+0x110], R8 ;  /* 0x0001100801007387 */ /* 0x000fe80000100800 */
[----:B--2---:R0:W-:Y:S04]  /*8270*/  STL.64 [R1+0x16c8], R26 ;  /* 0x0016c81a01007387 */ /* 0x0041e80000100a00 */
[----:B------:R-:W-:Y:S04]  /*8280*/  STL [R1+0x108], R6 ;  /* 0x0001080601007387 */ /* 0x000fe80000100800 */
[----:B0-----:R-:W2:Y:S04]  /*8290*/  LDL.LU.64 R26, [R1+0xd8] ;  /* 0x0000d800011a7983 */ /* 0x001ea80000300a00 */
[----:B---3--:R-:W-:Y:S04]  /*82a0*/  STL [R1+0x100], R4 ;  /* 0x0001000401007387 */ /* 0x008fe80000100800 */
[----:B--2---:R0:W-:Y:S04]  /*82b0*/  STL.64 [R1+0x16d0], R26 ;  /* 0x0016d01a01007387 */ /* 0x0041e80000100a00 */
[----:B-----5:R-:W-:Y:S04]  /*82c0*/  STL [R1+0xf8], R0 ;  /* 0x0000f80001007387 */ /* 0x020fe80000100800 */
[----:B0-----:R-:W2:Y:S04]  /*82d0*/  LDL.LU.64 R26, [R1+0xe0] ;  /* 0x0000e000011a7983 */ /* 0x001ea80000300a00 */
[----:B--2---:R0:W-:Y:S04]  /*82e0*/  STL.64 [R1+0x16d8], R26 ;  /* 0x0016d81a01007387 */ /* 0x0041e80000100a00 */
[----:B0-----:R-:W2:Y:S04]  /*82f0*/  LDL.LU.64 R26, [R1+0xe8] ;  /* 0x0000e800011a7983 */ /* 0x001ea80000300a00 */
[----:B--2---:R0:W-:Y:S04]  /*8300*/  STL.64 [R1+0x16e0], R26 ;  /* 0x0016e01a01007387 */ /* 0x0041e80000100a00 */
[----:B0-----:R-:W2:Y:S04]  /*8310*/  LDL.LU.64 R26, [R1+0xf0] ;  /* 0x0000f000011a7983 */ /* 0x001ea80000300a00 */
[----:B------:R-:W3:Y:S04]  /*8320*/  LDL.LU.64 R24, [R1+0x60] ;  /* 0x0000600001187983 */ /* 0x000ee80000300a00 */
[----:B------:R-:W4:Y:S04]  /*8330*/  LDL.LU.64 R22, [R1+0x58] ;  /* 0x0000580001167983 */ /* 0x000f280000300a00 */
[----:B------:R-:W5:Y:S04]  /*8340*/  LDL.LU.64 R20, [R1+0x50] ;  /* 0x0000500001147983 */ /* 0x000f680000300a00 */
        /* <DEDUP_REMOVED lines=9> */
[----:B------:R-:W5:Y:S04]  /*83e0*/  LDL.LU.64 R28, [R1] ;  /* 0x00000000011c7983 */ /* 0x000f680000300a00 */
[----:B--2---:R-:W2:Y:S04]  /*83f0*/  LDG.E.U16 R0, desc[UR10][R26.64] ;  /* 0x0000000a1a007981 */ /* 0x004ea8000c1e1500 */
[----:B---3--:R-:W3:Y:S04]  /*8400*/  LDG.E.U16 R25, desc[UR10][R24.64] ;  /* 0x0000000a18197981 */ /* 0x008ee8000c1e1500 */
[----:B----4-:R-:W4:Y:S04]  /*8410*/  LDG.E.U16 R23, desc[UR10][R22.64] ;  /* 0x0000000a16177981 */ /* 0x010f28000c1e1500 */
[----:B------:R-:W3:Y:S04]  /*8420*/  LDL.LU.64 R26, [R1+0x16e0] ;  /* 0x0016e000011a7983 */ /* 0x000ee80000300a00 */
[----:B-----5:R-:W5:Y:S04]  /*8430*/  LDG.E.U16 R21, desc[UR10][R20.64] ;  /* 0x0000000a14157981 */ /* 0x020f68000c1e1500 */
[----:B------:R-:W4:Y:S04]  /*8440*/  LDG.E.U16 R19, desc[UR10][R18.64] ;  /* 0x0000000a12137981 */ /* 0x000f28000c1e1500 */
        /* <DEDUP_REMOVED lines=9> */
[----:B--2---:R3:W-:Y:S04]  /*84e0*/  STL [R1+0xf0], R0 ;  /* 0x0000f00001007387 */ /* 0x0047e80000100800 */
[----:B---3--:R-:W2:Y:S04]  /*84f0*/  LDG.E.U16 R0, desc[UR10][R26.64] ;  /* 0x0000000a1a007981 */ /* 0x008ea8000c1e1500 */
[----:B------:R-:W3:Y:S04]  /*8500*/  LDL.LU.64 R26, [R1+0x16d8] ;  /* 0x0016d800011a7983 */ /* 0x000ee80000300a00 */
        /* <DEDUP_REMOVED lines=45> */
[----:B---3--:R-:W3:Y:S04]  /*87e0*/  LDG.E.U16 R27, desc[UR10][R26.64] ;  /* 0x0000000a1a1b7981 */ /* 0x008ee8000c1e1500 */
[----:B--2---:R0:W-:Y:S04]  /*87f0*/  STL [R1+0x70], R0 ;  /* 0x0000700001007387 */ /* 0x0041e80000100800 */
[----:B0-----:R-:W2:Y:S04]  /*8800*/  LDL.LU R0, [R1+0x1658] ;  /* 0x0016580001007983 */ /* 0x001ea80000300800 */
[----:B------:R-:W2:Y:S04]  /*8810*/  LDL.LU R26, [R1+0x1654] ;  /* 0x00165400011a7983 */ /* 0x000ea80000300800 */
[----:B---3--:R0:W-:Y:S04]  /*8820*/  STL [R1+0x68], R27 ;  /* 0x0000681b01007387 */ /* 0x0081e80000100800 */
[----:B0-----:R-:W2:Y:S04]  /*8830*/  LDL.LU R27, [R1+0x1650] ;  /* 0x00165000011b7983 */ /* 0x001ea80000300800 */
[----:B------:R-:W3:Y:S04]  /*8840*/  LDL.LU R24, [R1+0x164c] ;  /* 0x00164c0001187983 */ /* 0x000ee80000300800 */
[----:B------:R0:W-:Y:S04]  /*8850*/  STL [R1+0x60], R25 ;  /* 0x0000601901007387 */ /* 0x0001e80000100800 */
[----:B0-----:R-:W3:Y:S04]  /*8860*/  LDL.LU R25, [R1+0x1648] ;  /* 0x0016480001197983 */ /* 0x001ee80000300800 */
[----:B------:R-:W3:Y:S04]  /*8870*/  LDL.LU R22, [R1+0x1644] ;  /* 0x0016440001167983 */ /* 0x000ee80000300800 */
[----:B----4-:R0:W-:Y:S04]  /*8880*/  STL [R1+0x58], R23 ;  /* 0x0000581701007387 */ /* 0x0101e80000100800 */
[----:B0-----:R-:W4:Y:S04]  /*8890*/  LDL.LU R23, [R1+0x1640] ;  /* 0x0016400001177983 */ /* 0x001f280000300800 */
[----:B------:R-:W4:Y:S04]  /*88a0*/  LDL.LU R20, [R1+0x163c] ;  /* 0x00163c0001147983 */ /* 0x000f280000300800 */
[----:B-----5:R0:W-:Y:S04]  /*88b0*/  STL [R1+0x50], R21 ;  /* 0x0000501501007387 */ /* 0x0201e80000100800 */
[----:B0-----:R-:W5:Y:S04]  /*88c0*/  LDL.LU R21, [R1+0x1638] ;  /* 0x0016380001157983 */ /* 0x001f680000300800 */
[----:B------:R-:W5:Y:S04]  /*88d0*/  LDL.LU R18, [R1+0x1634] ;  /* 0x0016340001127983 */ /* 0x000f680000300800 */
[----:B------:R0:W-:Y:S04]  /*88e0*/  STL [R1+0x48], R19 ;  /* 0x0000481301007387 */ /* 0x0001e80000100800 */
        /* <DEDUP_REMOVED lines=25> */
[----:B------:R0:W-:Y:S04]  /*8a80*/  STL [R1+0x1598], R28 ;  /* 0x0015981c01007387 */ /* 0x0001e80000100800 */
[----:B0-----:R-:W5:Y:S04]  /*8a90*/  LDL.LU.64 R28, [R1+0x130] ;  /* 0x00013000011c7983 */ /* 0x001f680000300a00 */
[----:B--2---:R-:W2:Y:S04]  /*8aa0*/  LDG.E.U16 R26, desc[UR10][R26.64] ;  /* 0x0000000a1a1a7981 */ /* 0x004ea8000c1e1500 */
[----:B---3--:R-:W3:Y:S04]  /*8ab0*/  LDG.E.U16 R24, desc[UR10][R24.64] ;  /* 0x0000000a18187981 */ /* 0x008ee8000c1e1500 */
[----:B----4-:R-:W4:Y:S04]  /*8ac0*/  LDG.E.U16 R22, desc[UR10][R22.64] ;  /* 0x0000000a16167981 */ /* 0x010f28000c1e1500 */
[----:B-----5:R-:W5:Y:S04]  /*8ad0*/  LDG.E.U16 R20, desc[UR10][R20.64] ;  /* 0x0000000a14147981 */ /* 0x020f68000c1e1500 */
[----:B------:R-:W2:Y:S04]  /*8ae0*/  LDG.E.U16 R18, desc[UR10][R18.64] ;  /* 0x0000000a12127981 */ /* 0x000ea8000c1e1500 */
        /* <DEDUP_REMOVED lines=9> */
[----:B--2---:R0:W-:Y:S04]  /*8b80*/  STL [R1+0x159c], R29 ;  /* 0x00159c1d01007387 */ /* 0x0041e80000100800 */
[----:B0-----:R-:W2:Y:S04]  /*8b90*/  LDL.LU.64 R28, [R1+0x140] ;  /* 0x00014000011c7983 */ /* 0x001ea80000300a00 */
[----:B------:R0:W-:Y:S04]  /*8ba0*/  STL [R1+0x15a0], R2 ;  /* 0x0015a00201007387 */ /* 0x0001e80000100800 */
[----:B0-----:R-:W3:Y:S04]  /*8bb0*/  LDL.LU.64 R2, [R1+0x138] ;  /* 0x0001380001027983 */ /* 0x001ee80000300a00 */
[----:B--2---:R-:W2:Y:S04]  /*8bc0*/  LDG.E.U16 R5, desc[UR10][R28.64] ;  /* 0x0000000a1c057981 */ /* 0x004ea8000c1e1500 */
[----:B---3--:R-:W3:Y:S04]  /*8bd0*/  LDG.E.U16 R3, desc[UR10][R2.64] ;  /* 0x0000000a02037981 */ /* 0x008ee8000c1e1500 */
[----:B---3--:R-:W-:Y:S04]  /*8be0*/  STL [R1+0x15a4], R3 ;  /* 0x0015a40301007387 */ /* 0x008fe80000100800 */
[----:B------:R0:W-:Y:S04]  /*8bf0*/  STL [R1+0x15a8], R4 ;  /* 0x0015a80401007387 */ /* 0x0001e80000100800 */
[----:B0-----:R-:W3:Y:S04]  /*8c00*/  LDL.LU R4, [R1+0x120] ;  /* 0x0001200001047983 */ /* 0x001ee80000300800 */
[----:B------:R-:W3:Y:S04]  /*8c10*/  LDL.LU R3, [R1+0x118] ;  /* 0x0001180001037983 */ /* 0x000ee80000300800 */
[----:B------:R-:W3:Y:S04]  /*8c20*/  LDL.LU R2, [R1+0x110] ;  /* 0x0001100001027983 */ /* 0x000ee80000300800 */
[----:B------:R-:W3:Y:S04]  /*8c30*/  LDL.LU R29, [R1+0x108] ;  /* 0x00010800011d7983 */ /* 0x000ee80000300800 */
[----:B------:R-:W3:Y:S04]  /*8c40*/  LDL.LU R28, [R1+0x100] ;  /* 0x00010000011c7983 */ /* 0x000ee80000300800 */
[----:B--2---:R0:W-:Y:S04]  /*8c50*/  STL [R1+0x15ac], R5 ;  /* 0x0015ac0501007387 */ /* 0x0041e80000100800 */
[----:B0-----:R-:W2:Y:S04]  /*8c60*/  LDL.LU R5, [R1+0x128] ;  /* 0x0001280001057983 */ /* 0x001ea80000300800 */
[----:B------:R0:W-:Y:S04]  /*8c70*/  STL [R1+0x15b0], R6 ;  /* 0x0015b00601007387 */ /* 0x0001e80000100800 */
[----:B0-----:R-:W2:Y:S04]  /*8c80*/  LDL.LU.64 R6, [R1+0x148] ;  /* 0x0001480001067983 */ /* 0x001ea80000300a00 */
[----:B--2---:R-:W2:Y:S04]  /*8c90*/  LDG.E.U16 R7, desc[UR10][R6.64] ;  /* 0x0000000a06077981 */ /* 0x004ea8000c1e1500 */
[----:B--2---:R0:W-:Y:S04]  /*8ca0*/  STL [R1+0x15b4], R7 ;  /* 0x0015b40701007387 */ /* 0x0041e80000100800 */
[----:B0-----:R-:W2:Y:S04]  /*8cb0*/  LDL.LU.64 R6, [R1+0x150] ;  /* 0x0001500001067983 */ /* 0x001ea80000300a00 */
[----:B--2---:R-:W2:Y:S04]  /*8cc0*/  LDG.E.U16 R9, desc[UR10][R6.64] ;  /* 0x0000000a06097981 */ /* 0x004ea8000c1e1500 */
[----:B------:R-:W-:Y:S04]  /*8cd0*/  STL [R1+0x15b8], R8 ;  /* 0x0015b80801007387 */ /* 0x000fe80000100800 */
[----:B--2---:R-:W-:Y:S04]  /*8ce0*/  STL [R1+0x15bc], R9 ;  /* 0x0015bc0901007387 */ /* 0x004fe80000100800 */
[----:B------:R-:W-:Y:S04]  /*8cf0*/  STL [R1+0x15c0], R10 ;  /* 0x0015c00a01007387 */ /* 0x000fe80000100800 */
[----:B------:R-:W-:Y:S04]  /*8d00*/  STL [R1+0x15c4], R12 ;  /* 0x0015c40c01007387 */ /* 0x000fe80000100800 */
[----:B------:R-:W-:Y:S04]  /*8d10*/  STL [R1+0x15c8], R14 ;  /* 0x0015c80e01007387 */ /* 0x000fe80000100800 */
[----:B------:R-:W-:Y:S04]  /*8d20*/  STL [R1+0x15cc], R16 ;  /* 0x0015cc1001007387 */ /* 0x000fe80000100800 */
[----:B------:R-:W-:Y:S04]  /*8d30*/  STL [R1+0x15d0], R18 ;  /* 0x0015d01201007387 */ /* 0x000fe80000100800 */
[----:B-----5:R-:W-:Y:S04]  /*8d40*/  STL [R1+0x15d4], R20 ;  /* 0x0015d41401007387 */ /* 0x020fe80000100800 */
[----:B----4-:R-:W-:Y:S04]  /*8d50*/  STL [R1+0x15d8], R22 ;  /* 0x0015d81601007387 */ /* 0x010fe80000100800 */
[----:B------:R-:W-:Y:S04]  /*8d60*/  STL [R1+0x15dc], R24 ;  /* 0x0015dc1801007387 */ /* 0x000fe80000100800 */
[----:B------:R0:W-:Y:S04]  /*8d70*/  STL [R1+0x15e0], R26 ;  /* 0x0015e01a01007387 */ /* 0x0001e80000100800 */
[----:B0-----:R-:W2:Y:S04]  /*8d80*/  LDL.LU R26, [R1+0xe0] ;  /* 0x0000e000011a7983 */ /* 0x001ea80000300800 */
[----:B--2---:R0:W-:Y:S04]  /*8d90*/  STL [R1+0x15e4], R26 ;  /* 0x0015e41a01007387 */ /* 0x0041e80000100800 */
[----:B0-----:R-:W2:Y:S04]  /*8da0*/  LDL.LU R26, [R1+0xe8] ;  /* 0x0000e800011a7983 */ /* 0x001ea80000300800 */
[----:B--2---:R0:W-:Y:S04]  /*8db0*/  STL [R1+0x15e8], R26 ;  /* 0x0015e81a01007387 */ /* 0x0041e80000100800 */
[----:B0-----:R-:W2:Y:S04]  /*8dc0*/  LDL.LU R26, [R1+0xf0] ;  /* 0x0000f000011a7983 */ /* 0x001ea80000300800 */
[----:B------:R-:W-:Y:S04]  /*8dd0*/  STS.U16 [R0+UR4+0x8c00], R5 ;  /* 0x008c000500007988 */ /* 0x000fe80008000404 */
[----:B---3--:R-:W-:Y:S04]  /*8de0*/  STS.U16 [R0+UR4+0x9c00], R4 ;  /* 0x009c000400007988 */ /* 0x008fe80008000404 */
[----:B------:R-:W-:Y:S04]  /*8df0*/  STS.U16 [R0+UR4+0xac00], R3 ;  /* 0x00ac000300007988 */ /* 0x000fe80008000404 */
[----:B--2---:R0:W-:Y:S04]  /*8e00*/  STL [R1+0x15ec], R26 ;  /* 0x0015ec1a01007387 */ /* 0x0041e80000100800 */
[----:B0-----:R-:W2:Y:S04]  /*8e10*/  LDL.LU R26, [R1+0xf8] ;  /* 0x0000f800011a7983 */ /* 0x001ea80000300800 */
[----:B------:R-:W3:Y:S04]  /*8e20*/  LDL.LU R24, [R1+0xd8] ;  /* 0x0000d80001187983 */ /* 0x000ee80000300800 */
[----:B------:R-:W4:Y:S04]  /*8e30*/  LDL.LU R22, [R1+0xd0] ;  /* 0x0000d00001167983 */ /* 0x000f280000300800 */
[----:B------:R-:W5:Y:S04]  /*8e40*/  LDL.LU R20, [R1+0xc8] ;  /* 0x0000c80001147983 */ /* 0x000f680000300800 */
        /* <DEDUP_REMOVED lines=11> */
[----:B------:R0:W-:Y:S04]  /*8f00*/  STS.U16 [R0+UR4+0xbc00], R2 ;  /* 0x00bc000200007988 */ /* 0x0001e80008000404 */
[----:B------:R-:W3:Y:S04]  /*8f10*/  LDL.LU R3, [R1+0x68] ;  /* 0x0000680001037983 */ /* 0x000ee80000300800 */
[----:B------:R1:W-:Y:S04]  /*8f20*/  STS.U16 [R0+UR4+0xcc00], R29 ;  /* 0x00cc001d00007988 */ /* 0x0003e80008000404 */
[----:B0-----:R-:W3:Y:S04]  /*8f30*/  LDL.LU R2, [R1+0x60] ;  /* 0x0000600001027983 */ /* 0x001ee80000300800 */
[----:B------:R0:W-:Y:S04]  /*8f40*/  STS.U16 [R0+UR4+0xdc00], R28 ;  /* 0x00dc001c00007988 */ /* 0x0001e80008000404 */
[----:B-1----:R-:W3:Y:S04]  /*8f50*/  LDL.LU R29, [R1+0x58] ;  /* 0x00005800011d7983 */ /* 0x002ee80000300800 */
        /* <DEDUP_REMOVED lines=10> */
[----:B--2---:R0:W-:Y:S04]  /*9000*/  STS.U16 [R0+UR4+0xec00], R26 ;  /* 0x00ec001a00007988 */ /* 0x0041e80008000404 */
[----:B0-----:R-:W2:Y:S04]  /*9010*/  LDL.LU R26, [R1+0x15ec] ;  /* 0x0015ec00011a7983 */ /* 0x001ea80000300800 */
[----:B--2---:R0:W-:Y:S04]  /*9020*/  STS.U16 [R0+UR4+0xfc00], R26 ;  /* 0x00fc001a00007988 */ /* 0x0041e80008000404 */
[----:B0-----:R-:W2:Y:S04]  /*9030*/  LDL.LU R26, [R1+0x15e8] ;  /* 0x0015e800011a7983 */ /* 0x001ea80000300800 */
[----:B--2---:R0:W-:Y:S04]  /*9040*/  STS.U16 [R0+UR4+0x10c00], R26 ;  /* 0x010c001a00007988 */ /* 0x0041e80008000404 */
[----:B0-----:R-:W2:Y:S04]  /*9050*/  LDL.LU R26, [R1+0x15e4] ;  /* 0x0015e400011a7983 */ /* 0x001ea80000300800 */
[----:B---3--:R-:W-:Y:S04]  /*9060*/  STS.U16 [R0+UR4+0x12c00], R24 ;  /* 0x012c001800007988 */ /* 0x008fe80008000404 */
[----:B----4-:R-:W-:Y:S04]  /*9070*/  STS.U16 [R0+UR4+0x13c00], R22 ;  /* 0x013c001600007988 */ /* 0x010fe80008000404 */
[----:B-----5:R-:W-:Y:S04]  /*9080*/  STS.U16 [R0+UR4+0x14c00], R20 ;  /* 0x014c001400007988 */ /* 0x020fe80008000404 */
        /* <DEDUP_REMOVED lines=17> */
[----:B------:R-:W3:Y:S04]  /*91a0*/  LDL.LU R24, [R1+0x15dc] ;  /* 0x0015dc0001187983 */ /* 0x000ee80000300800 */
        /* <DEDUP_REMOVED lines=26> */
[----:B--2---:R-:W-:Y:S04]  /*9350*/  STS.U16 [R0+UR4+0x3fc00], R26 ;  /* 0x03fc001a00007988 */ /* 0x004fe80008000404 */
        /* <DEDUP_REMOVED lines=15> */
[----:B------:R1:W-:Y:S04]  /*9450*/  STS.U16 [R0+UR4+0x2fc00], R2 ;  /* 0x02fc000200007988 */ /* 0x0003e80008000404 */
[----:B------:R-:W-:Y:S01]  /*9460*/  STS.U16 [R0+UR4+0x2ec00], R29 ;  /* 0x02ec001d00007988 */ /* 0x000fe20008000404 */
[----:B0-----:R-:W-:-:S03]  /*9470*/  MOV R3, 0xff800000 ;  /* 0xff80000000037802 */ /* 0x001fc60000000f00 */
[----:B------:R0:W-:Y:S01]  /*9480*/  STS.U16 [R0+UR4+0x2dc00], R28 ;  /* 0x02dc001c00007988 */ /* 0x0001e20008000404 */
[----:B-1----:R-:W-:Y:S02]  /*9490*/  IMAD.MOV.U32 R2, RZ, RZ, -0x800000 ;  /* 0xff800000ff027424 */ /* 0x002fe400078e00ff */
[----:B0-----:R-:W-:-:S03]  /*94a0*/  IMAD.MOV.U32 R0, RZ, RZ, -0x800000 ;  /* 0xff800000ff007424 */ /* 0x001fc600078e00ff */
[----:B------:R-:W-:Y:S04]  /*94b0*/  STL [R1+0xd0c], R2 ;  /* 0x000d0c0201007387 */ /* 0x000fe80000100800 */
        /* <DEDUP_REMOVED lines=24> */
[----:B------:R-:W-:Y:S01]  /*9640*/  STL [R1+0xca8], R0 ;  /* 0x000ca80001007387 */ /* 0x000fe20000100800 */
[----:B------:R-:W-:-:S03]  /*9650*/  IMAD.MOV.U32 R6, RZ, RZ, 0x3f800000 ;  /* 0x3f800000ff067424 */ /* 0x000fc600078e00ff */
[----:B------:R-:W-:Y:S01]  /*9660*/  STL [R1+0xca4], R3 ;  /* 0x000ca40301007387 */ /* 0x000fe20000100800 */
[----:B------:R-:W-:-:S03]  /*9670*/  IMAD.MOV.U32 R7, RZ, RZ, 0x3f800000 ;  /* 0x3f800000ff077424 */ /* 0x000fc600078e00ff */
[----:B------:R-:W-:Y:S01]  /*9680*/  STL [R1+0xca0], R2 ;  /* 0x000ca00201007387 */ /* 0x000fe20000100800 */
[----:B------:R-:W-:Y:S01]  /*9690*/  MOV R4, 0x3f800000 ;  /* 0x3f80000000047802 */ /* 0x000fe20000000f00 */
[----:B------:R-:W-:Y:S02]  /*96a0*/  IMAD.MOV.U32 R5, RZ, RZ, 0x3f800000 ;  /* 0x3f800000ff057424 */ /* 0x000fe400078e00ff */
[----:B------:R-:W-:Y:S04]  /*96b0*/  STL [R1+0xc9c], R0 ;  /* 0x000c9c0001007387 */ /* 0x000fe80000100800 */
[----:B------:R0:W-:Y:S04]  /*96c0*/  STL [R1+0xc98], R3 ;  /* 0x000c980301007387 */ /* 0x0001e80000100800 */
[----:B------:R1:W-:Y:S04]  /*96d0*/  STL [R1+0xc94], R2 ;  /* 0x000c940201007387 */ /* 0x0003e80000100800 */
[----:B------:R2:W-:Y:S01]  /*96e0*/  STL [R1+0xc90], R0 ;  /* 0x000c900001007387 */ /* 0x0005e20000100800 */
[----:B0-----:R-:W-:Y:S01]  /*96f0*/  MOV R3, 0x3f800000 ;  /* 0x3f80000000037802 */ /* 0x001fe20000000f00 */
[----:B-1----:R-:W-:-:S02]  /*9700*/  IMAD.MOV.U32 R2, RZ, RZ, 0x3f800000 ;  /* 0x3f800000ff027424 */ /* 0x002fc400078e00ff */
[----:B------:R-:W-:Y:S04]  /*9710*/  STL.64 [R1+0xd10], R6 ;  /* 0x000d100601007387 */ /* 0x000fe80000100a00 */
[----:B------:R-:W-:Y:S04]  /*9720*/  STL.64 [R1+0x368], R4 ;  /* 0x0003680401007387 */ /* 0x000fe80000100a00 */
[----:B------:R-:W-:Y:S04]  /*9730*/  STL.64 [R1+0x6a0], R2 ;  /* 0x0006a00201007387 */ /* 0x000fe80000100a00 */
[----:B------:R-:W-:Y:S04]  /*9740*/  STL.64 [R1+0x6a8], R6 ;  /* 0x0006a80601007387 */ /* 0x000fe80000100a00 */
[----:B------:R-:W-:Y:S04]  /*9750*/  STL.64 [R1+0x770], R4 ;  /* 0x0007700401007387 */ /* 0x000fe80000100a00 */
[----:B------:R-:W-:Y:S04]  /*9760*/  STL [R1+0x370], RZ ;  /* 0x000370ff01007387 */ /* 0x000fe80000100800 */
[----:B------:R0:W-:Y:S04]  /*9770*/  STL.64 [R1+0x778], R2 ;  /* 0x0007780201007387 */ /* 0x0001e80000100a00 */
[----:B------:R1:W-:Y:S04]  /*9780*/  STL [R1+0x374], RZ ;  /* 0x000374ff01007387 */ /* 0x0003e80000100800 */
        /* <DEDUP_REMOVED lines=218> */
[----:B------:R1:W-:Y:S01]  /*a530*/  STL [R1+0x6d0], RZ ;  /* 0x0006d0ff01007387 */ /* 0x0003e20000100800 */
[----:B------:R-:W2:Y:S03]  /*a540*/  S2R R11, SR_CTAID.X ;  /* 0x00000000000b7919 */ /* 0x000ea60000002500 */
        /* <DEDUP_REMOVED lines=28> */
[----:B--2---:R-:W-:-:S03]  /*a710*/  IMAD.SHL.U32 R0, R11, 0x100, RZ ;  /* 0x000001000b007824 */ /* 0x004fc600078e00ff */
[----:B------:R1:W-:Y:S01]  /*a720*/  STL [R1+0x764], RZ ;  /* 0x000764ff01007387 */ /* 0x0003e20000100800 */
[----:B------:R-:W-:Y:S01]  /*a730*/  MOV R12, 0x3f800000 ;  /* 0x3f800000000c7802 */ /* 0x000fe20000000f00 */
[----:B------:R-:W-:Y:S02]  /*a740*/  IMAD.MOV.U32 R13, RZ, RZ, 0x3f800000 ;  /* 0x3f800000ff0d7424 */ /* 0x000fe400078e00ff */
[----:B------:R1:W-:Y:S04]  /*a750*/  STL [R1+0x768], RZ ;  /* 0x000768ff01007387 */ /* 0x0003e80000100800 */
[----:B------:R1:W-:Y:S04]  /*a760*/  STL [R1+0x76c], RZ ;  /* 0x00076cff01007387 */ /* 0x0003e80000100800 */
[----:B------:R1:W-:Y:S04]  /*a770*/  STL [R1+0xbd0], RZ ;  /* 0x000bd0ff01007387 */ /* 0x0003e80000100800 */
[----:B------:R1:W-:Y:S01]  /*a780*/  STL [R1+0xbd4], RZ ;  /* 0x000bd4ff01007387 */ /* 0x0003e20000100800 */
[----:B------:R-:W2:Y:S03]  /*a790*/  S2R R11, SR_TID.X ;  /* 0x00000000000b7919 */ /* 0x000ea60000002100 */
[----:B------:R1:W-:Y:S04]  /*a7a0*/  STL [R1+0xbd8], RZ ;  /* 0x000bd8ff01007387 */ /* 0x0003e80000100800 */
[----:B------:R1:W-:Y:S04]  /*a7b0*/  STL [R1+0xbdc], RZ ;  /* 0x000bdcff01007387 */ /* 0x0003e80000100800 */
[----:B------:R1:W-:Y:S04]  /*a7c0*/  STL.64 [R1+0x780], R4 ;  /* 0x0007800401007387 */ /* 0x0003e80000100a00 */
[----:B------:R1:W-:Y:S04]  /*a7d0*/  STL.64 [R1+0x788], R12 ;  /* 0x0007880c01007387 */ /* 0x0003e80000100a00 */
[----:B------:R1:W-:Y:S04]  /*a7e0*/  STL.64 [R1+0x790], R6 ;  /* 0x0007900601007387 */ /* 0x0003e80000100a00 */
[----:B------:R1:W-:Y:S04]  /*a7f0*/  STL.64 [R1+0x798], R4 ;  /* 0x0007980401007387 */ /* 0x0003e80000100a00 */
[----:B------:R1:W-:Y:S04]  /*a800*/  STL.64 [R1+0x7b0], R12 ;  /* 0x0007b00c01007387 */ /* 0x0003e80000100a00 */
[----:B------:R1:W-:Y:S01]  /*a810*/  STL.64 [R1+0x850], R6 ;  /* 0x0008500601007387 */ /* 0x0003e20000100a00 */
[----:B0-----:R-:W-:-:S03]  /*a820*/  VIADD R2, R0, 0x100 ;  /* 0x0000010000027836 */ /* 0x001fc60000000000 */
[----:B------:R1:W-:Y:S04]  /*a830*/  STL.64 [R1+0x8c0], R4 ;  /* 0x0008c00401007387 */ /* 0x0003e80000100a00 */
[----:B------:R1:W-:Y:S04]  /*a840*/  STL.64 [R1+0x928], R12 ;  /* 0x0009280c01007387 */ /* 0x0003e80000100a00 */
[----:B------:R1:W-:Y:S04]  /*a850*/  STL.64 [R1+0xbe8], R4 ;  /* 0x000be80401007387 */ /* 0x0003e80000100a00 */
[----:B------:R1:W-:Y:S01]  /*a860*/  STL.64 [R1+0xbe0], R6 ;  /* 0x000be00601007387 */ /* 0x0003e20000100a00 */
[----:B------:R-:W-:-:S02]  /*a870*/  ISETP.GE.AND P0, PT, R2, 0x1, PT ;  /* 0x000000010200780c */ /* 0x000fc40003f06270 */
[C---:B--2---:R-:W-:Y:S02]  /*a880*/  LOP3.LUT R9, R11.reuse, 0x1ff, RZ, 0xc0, !PT ;  /* 0x000001ff0b097812 */ /* 0x044fe400078ec0ff */
[----:B------:R-:W-:-:S09]  /*a890*/  LOP3.LUT R2, R11, 0x1c, RZ, 0xc0, !PT ;  /* 0x0000001c0b027812 */ /* 0x000fd200078ec0ff */
[----:B-1----:R-:W-:Y:S05]  /*a8a0*/  @!P0 BRA `(.L_x_0) ;  /* 0x0000055400ac8947 */ /* 0x002fea0003800000 */
[C---:B------:R-:W-:Y:S01]  /*a8b0*/  LEA.HI R27, R2.reuse, 0xf8, RZ, 0x1e ;  /* 0x000000f8021b7811 */ /* 0x040fe200078ff0ff */
[----:B------:R-:W0:Y:S01]  /*a8c0*/  LDC R8, c[0x0][0x3d8] ;  /* 0x0000f600ff087b82 */ /* 0x000e220000000800 */
[C---:B------:R-:W-:Y:S01]  /*a8d0*/  LEA.HI R24, R2.reuse, 0xe8, RZ, 0x1e ;  /* 0x000000e802187811 */ /* 0x040fe200078ff0ff */
[----:B------:R-:W1:Y:S01]  /*a8e0*/  LDCU UR7, c[0x0][0x3c8] ;  /* 0x00007900ff0777ac */ /* 0x000e620008000800 */
[----:B------:R-:W-:Y:S01]  /*a8f0*/  LEA.HI R23, R2, 0xe0, RZ, 0x1e ;  /* 0x000000e002177811 */ /* 0x000fe200078ff0ff */
[----:B------:R-:W-:Y:S01]  /*a900*/  IMAD.IADD R27, R0, 0x1, R27 ;  /* 0x00000001001b7824 */ /* 0x000fe200078e021b */
[----:B------:R-:W-:Y:S01]  /*a910*/  LEA.HI R20, R2, 0xc8, RZ, 0x1e ;  /* 0x000000c802147811 */ /* 0x000fe200078ff0ff */
[C---:B------:R-:W-:Y:S01]  /*a920*/  IMAD.IADD R24, R0.reuse, 0x1, R24 ;  /* 0x0000000100187824 */ /* 0x040fe200078e0218 */
[C---:B------:R-:W-:Y:S01]  /*a930*/  LOP3.LUT P5, RZ, R11.reuse, 0xf, RZ, 0xc0, !PT ;  /* 0x0000000f0bff7812 */ /* 0x040fe200078ac0ff */
[C---:B------:R-:W-:Y:S01]  /*a940*/  IMAD.IADD R23, R0.reuse, 0x1, R23 ;  /* 0x0000000100177824 */ /* 0x040fe200078e0217 */
[----:B------:R-:W-:Y:S01]  /*a950*/  LOP3.LUT P6, RZ, R11, 0x3, RZ, 0xc0, !PT ;  /* 0x000000030bff7812 */ /* 0x000fe200078cc0ff */
[----:B------:R-:W2:Y:S01]  /*a960*/  S2R R27, SR_TID.X ;  /* 0x00000000001b7919 */ /* 0x000ea20000002100 */
[----:B------:R-:W-:Y:S01]  /*a970*/  SHF.R.U32.HI R26, RZ, 0x7, R11 ;  /* 0x00000007ff1a7819 */ /* 0x000fe2000001160b */
[----:B------:R-:W-:Y:S01]  /*a980*/  IMAD.IADD R20, R0, 0x1, R20 ;  /* 0x0000000100147824 */ /* 0x000fe200078e0214 */
[C---:B------:R-:W-:Y:S01]  /*a990*/  LEA.HI R25, R2.reuse, 0xf0, RZ, 0x1e ;  /* 0x000000f002197811 */ /* 0x040fe200078ff0ff */
[----:B------:R-:W3:Y:S01]  /*a9a0*/  S2R R24, SR_TID.X ;  /* 0x0000000000187919 */ /* 0x000ee20000002100 */
[C---:B------:R-:W-:Y:S01]  /*a9b0*/  LEA.HI R22, R2.reuse, 0xd8, RZ, 0x1e ;  /* 0x000000d802167811 */ /* 0x040fe200078ff0ff */
[----:B------:R-:W4:Y:S01]  /*a9c0*/  LDCU.64 UR8, c[0x0][0x388] ;  /* 0x00007100ff0877ac */ /* 0x000f220008000a00 */
[C---:B------:R-:W-:Y:S01]  /*a9d0*/  LEA.HI R21, R2.reuse, 0xd0, RZ, 0x1e ;  /* 0x000000d002157811 */ /* 0x040fe200078ff0ff */
[----:B------:R-:W5:Y:S01]  /*a9e0*/  LDC.64 R6, c[0x0][0x390] ;  /* 0x0000e400ff067b82 */ /* 0x000f620000000a00 */
[C---:B------:R-:W-:Y:S01]  /*a9f0*/  LEA.HI R19, R2.reuse, 0xc0, RZ, 0x1e ;  /* 0x000000c002137811 */ /* 0x040fe200078ff0ff */
[----:B-1----:R-:W-:Y:S01]  /*aa00*/  IMAD R9, R9, UR7, RZ ;  /* 0x0000000709097c24 */ /* 0x002fe2000f8e02ff */
[C---:B------:R-:W-:Y:S01]  /*aa10*/  LEA.HI R18, R2.reuse, 0xb8, RZ, 0x1e ;  /* 0x000000b802127811 */ /* 0x040fe200078ff0ff */
[----:B------:R-:W1:Y:S01]  /*aa20*/  LDCU.64 UR4, c[0x0][0x3d0] ;  /* 0x00007a00ff0477ac */ /* 0x000e620008000a00 */
[----:B------:R-:W-:Y:S01]  /*aa30*/  LEA.HI R17, R2, 0xb0, RZ, 0x1e ;  /* 0x000000b002117811 */ /* 0x000fe200078ff0ff */
[----:B------:R-:W-:Y:S01]  /*aa40*/  IMAD.IADD R21, R0, 0x1, R21 ;  /* 0x0000000100157824 */ /* 0x000fe200078e0215 */
[----:B------:R-:W-:Y:S01]  /*aa50*/  LEA.HI R16, R2, 0xa8, RZ, 0x1e ;  /* 0x000000a802107811 */ /* 0x000fe200078ff0ff */
[----:B------:R-:W-:Y:S01]  /*aa60*/  IMAD.IADD R18, R0, 0x1, R18 ;  /* 0x0000000100127824 */ /* 0x000fe200078e0212 */
[----:B------:R-:W-:Y:S01]  /*aa70*/  LEA.HI R15, R2, 0xa0, RZ, 0x1e ;  /* 0x000000a0020f7811 */ /* 0x000fe200078ff0ff */
[----:B------:R-:W-:Y:S01]  /*aa80*/  IMAD.IADD R17, R0, 0x1, R17 ;  /* 0x0000000100117824 */ /* 0x000fe200078e0211 */
[C---:B------:R-:W-:Y:S01]  /*aa90*/  LEA.HI R14, R2.reuse, 0x98, RZ, 0x1e ;  /* 0x00000098020e7811 */ /* 0x040fe200078ff0ff */
[----:B------:R-:W0:Y:S01]  /*aaa0*/  LDC R21, c[0x0][0x3d8] ;  /* 0x0000f600ff157b82 */ /* 0x000e220000000800 */
[----:B------:R-:W-:Y:S01]  /*aab0*/  LEA.HI R13, R2, 0x90, RZ, 0x1e ;  /* 0x00000090020d7811 */ /* 0x000fe200078ff0ff */
[----:B------:R-:W-:Y:S01]  /*aac0*/  IMAD.IADD R15, R0, 0x1, R15 ;  /* 0x00000001000f7824 */ /* 0x000fe200078e020f */
[----:B------:R-:W-:Y:S01]  /*aad0*/  LEA.HI R12, R2, 0x88, RZ, 0x1e ;  /* 0x00000088020c7811 */ /* 0x000fe200078ff0ff */
[----:B------:R-:W-:Y:S01]  /*aae0*/  IMAD.IADD R14, R0, 0x1, R14 ;  /* 0x00000001000e7824 */ /* 0x000fe200078e020e */
[C---:B------:R-:W-:Y:S01]  /*aaf0*/  LEA.HI R11, R2.reuse, 0x80, RZ, 0x1e ;  /* 0x00000080020b7811 */ /* 0x040fe200078ff0ff */
[----:B------:R-:W0:Y:S01]  /*ab00*/  LDCU UR12, c[0x0][0x3a8] ;  /* 0x00007500ff0c77ac */ /* 0x000e220008000800 */
[----:B------:R-:W-:Y:S01]  /*ab10*/  LEA.HI R10, R2, 0x78, RZ, 0x1e ;  /* 0x00000078020a7811 */ /* 0x000fe200078ff0ff */
[----:B------:R-:W-:Y:S01]  /*ab20*/  IMAD.IADD R12, R0, 0x1, R12 ;  /* 0x00000001000c7824 */ /* 0x000fe200078e020c */
[----:B------:R-:W-:Y:S01]  /*ab30*/  LEA.HI R5, R2, 0x70, RZ, 0x1e ;  /* 0x0000007002057811 */ /* 0x000fe200078ff0ff */
[----:B------:R-:W-:Y:S01]  /*ab40*/  IMAD.IADD R11, R0, 0x1, R11 ;  /* 0x00000001000b7824 */ /* 0x000fe200078e020b */
[C---:B------:R-:W-:Y:S01]  /*ab50*/  LEA.HI R4, R2.reuse, 0x68, RZ, 0x1e ;  /* 0x0000006802047811 */ /* 0x040fe200078ff0ff */
[----:B-1----:R-:W-:Y:S01]  /*ab60*/  UIMAD UR4, UR6, UR4, URZ ;  /* 0x00000004060472a4 */ /* 0x002fe2000f8e02ff */
[----:B------:R-:W-:Y:S01]  /*ab70*/  LEA.HI R28, R2, 0x60, RZ, 0x1e ;  /* 0x00000060021c7811 */ /* 0x000fe200078ff0ff */
[----:B------:R-:W-:Y:S01]  /*ab80*/  IMAD.IADD R5, R0, 0x1, R5 ;  /* 0x0000000100057824 */ /* 0x000fe200078e0205 */
[----:B------:R-:W-:Y:S01]  /*ab90*/  LEA.HI R29, R2, 0x58, RZ, 0x1e ;  /* 0x00000058021d7811 */ /* 0x000fe200078ff0ff */
[----:B------:R-:W-:Y:S01]  /*aba0*/  IMAD.IADD R4, R0, 0x1, R4 ;  /* 0x0000000100047824 */ /* 0x000fe200078e0204 */
[----:B------:R-:W-:Y:S01]  /*abb0*/  LEA.HI R2, R2, R0, RZ, 0x1e ;  /* 0x0000000002027211 */ /* 0x000fe200078ff0ff */
[----:B------:R-:W-:Y:S01]  /*abc0*/  USHF.L.U32 UR7, UR4, 0x1, URZ ;  /* 0x0000000104077899 */ /* 0x000fe200080006ff */
[----:B------:R-:W-:-:S02]  /*abd0*/  IADD3 R19, PT, PT, R0, R19, RZ ;  /* 0x0000001300137210 */ /* 0x000fc40007ffe0ff */
[C---:B------:R-:W-:Y:S01]  /*abe0*/  IADD3 R16, PT, PT, R0.reuse, R16, RZ ;  /* 0x0000001000107210 */ /* 0x040fe20007ffe0ff */
[----:B------:R1:W-:Y:S01]  /*abf0*/  STL [R1+0x1394], R2 ;  /* 0x0013940201007387 */ /* 0x0003e20000100800 */
[C---:B------:R-:W-:Y:S02]  /*ac00*/  IADD3 R13, PT, PT, R0.reuse, R13, RZ ;  /* 0x0000000d000d7210 */ /* 0x040fe40007ffe0ff */
[----:B--2---:R-:W-:Y:S01]  /*ac10*/  LOP3.LUT R27, R27, 0x1c, RZ, 0xc0, !PT ;  /* 0x0000001c1b1b7812 */ /* 0x004fe200078ec0ff */
[----:B------:R2:W-:Y:S01]  /*ac20*/  STL [R1+0x13f8], R23 ;  /* 0x0013f81701007387 */ /* 0x0005e20000100800 */
[C---:B------:R-:W-:Y:S02]  /*ac30*/  IADD3 R10, PT, PT, R0.reuse, R10, RZ ;  /* 0x0000000a000a7210 */ /* 0x040fe40007ffe0ff */
[----:B------:R-:W-:Y:S01]  /*ac40*/  LEA.HI R27, R27, 0x50, RZ, 0x1e ;  /* 0x000000501b1b7811 */ /* 0x000fe200078ff0ff */
[----:B------:R4:W-:Y:S01]  /*ac50*/  STL [R1+0x13ec], R20 ;  /* 0x0013ec1401007387 */ /* 0x0009e20000100800 */
[----:B------:R-:W-:Y:S01]  /*ac60*/  IADD3 R25, PT, PT, R0, R25, RZ ;  /* 0x0000001900197210 */ /* 0x000fe20007ffe0ff */
[----:B-1----:R-:W1:Y:S01]  /*ac70*/  LDC.64 R2, c[0x0][0x3c0] ;  /* 0x0000f000ff027b82 */ /* 0x002e620000000a00 */
[----:B---3--:R-:W-:Y:S01]  /*ac80*/  LOP3.LUT R25, R24, 0x1c, RZ, 0xc0, !PT ;  /* 0x0000001c18197812 */ /* 0x008fe200078ec0ff */
[----:B------:R-:W-:Y:S01]  /*ac90*/  STL [R1+0x13e8], R19 ;  /* 0x0013e81301007387 */ /* 0x000fe20000100800 */
[----:B------:R-:W-:-:S02]  /*aca0*/  SGXT.U32 R26, R26, 0x2 ;  /* 0x000000021a1a781a */ /* 0x000fc40000000000 */
[----:B------:R-:W-:Y:S01]  /*acb0*/  LEA.HI R25, R25, 0x40, RZ, 0x1e ;  /* 0x0000004019197811 */ /* 0x000fe200078ff0ff */
[----:B------:R3:W-:Y:S01]  /*acc0*/  STL [R1+0x13e4], R18 ;  /* 0x0013e41201007387 */ /* 0x0007e20000100800 */
[----:B--2---:R-:W-:Y:S01]  /*acd0*/  LOP3.LUT R23, R24, 0x1c, RZ, 0xc0, !PT ;  /* 0x0000001c18177812 */ /* 0x004fe200078ec0ff */
[----:B----4-:R-:W2:Y:S01]  /*ace0*/  LDC R20, c[0x0][0x3d8] ;  /* 0x0000f600ff147b82 */ /* 0x010ea20000000800 */
[----:B------:R-:W-:Y:S01]  /*acf0*/  IADD3 R22, PT, PT, R0, R22, RZ ;  /* 0x0000001600167210 */ /* 0x000fe20007ffe0ff */
[----:B------:R-:W-:Y:S01]  /*ad00*/  STL [R1+0x13e0], R17 ;  /* 0x0013e01101007387 */ /* 0x000fe20000100800 */
[----:B------:R-:W-:-:S03]  /*ad10*/  LEA.HI R23, R23, 0x48, RZ, 0x1e ;  /* 0x0000004817177811 */ /* 0x000fc600078ff0ff */
[----:B------:R4:W-:Y:S02]  /*ad20*/  STL [R1+0x13dc], R16 ;  /* 0x0013dc1001007387 */ /* 0x0009e40000100800 */
[----:B---3--:R-:W3:Y:S02]  /*ad30*/  LDC R18, c[0x0][0x3d8] ;  /* 0x0000f600ff127b82 */ /* 0x008ee40000000800 */
[----:B------:R-:W-:Y:S04]  /*ad40*/  STL [R1+0x13d8], R15 ;  /* 0x0013d80f01007387 */ /* 0x000fe80000100800 */
[----:B------:R0:W-:Y:S01]  /*ad50*/  STL [R1+0x13d4], R14 ;  /* 0x0013d40e01007387 */ /* 0x0001e20000100800 */
[----:B-1----:R-:W-:Y:S01]  /*ad60*/  IMAD R2, R2, UR6, RZ ;  /* 0x0000000602027c24 */ /* 0x002fe2000f8e02ff */
[----:B----4-:R-:W1:Y:S02]  /*ad70*/  LDC R16, c[0x0][0x3d8] ;  /* 0x0000f600ff107b82 */ /* 0x010e640000000800 */
[----:B------:R-:W-:Y:S04]  /*ad80*/  STL [R1+0x13d0], R13 ;  /* 0x0013d00d01007387 */ /* 0x000fe80000100800 */
[----:B------:R-:W-:Y:S02]  /*ad90*/  STL [R1+0x13cc], R12 ;  /* 0x0013cc0c01007387 */ /* 0x000fe40000100800 */
[----:B0-----:R-:W0:Y:S02]  /*ada0*/  LDC R14, c[0x0][0x3d8] ;  /* 0x0000f600ff0e7b82 */ /* 0x001e240000000800 */
[----:B------:R-:W-:Y:S04]  /*adb0*/  STL [R1+0x13c8], R11 ;  /* 0x0013c80b01007387 */ /* 0x000fe80000100800 */
[----:B------:R4:W-:Y:S02]  /*adc0*/  STL [R1+0x13c4], R10 ;  /* 0x0013c40a01007387 */ /* 0x0009e40000100800 */
[----:B------:R-:W0:Y:S02]  /*add0*/  LDC R15, c[0x0][0x3d8] ;  /* 0x0000f600ff0f7b82 */ /* 0x000e240000000800 */
[----:B------:R2:W-:Y:S04]  /*ade0*/  STL [R1+0x13c0], R5 ;  /* 0x0013c00501007387 */ /* 0x0005e80000100800 */
[----:B------:R3:W-:Y:S01]  /*adf0*/  STL [R1+0x13bc], R4 ;  /* 0x0013bc0401007387 */ /* 0x0007e20000100800 */
[C---:B----4-:R-:W-:Y:S01]  /*ae00*/  IADD3 R10, PT, PT, R0.reuse, R28, RZ ;  /* 0x0000001c000a7210 */ /* 0x050fe20007ffe0ff */
[----:B------:R-:W4:Y:S01]  /*ae10*/  LDC R17, c[0x0][0x3d8] ;  /* 0x0000f600ff117b82 */ /* 0x000f220000000800 */
[----:B--2---:R-:W-:-:S03]  /*ae20*/  IMAD.IADD R5, R0, 0x1, R29 ;  /* 0x0000000100057824 */ /* 0x004fc600078e021d */
[----:B------:R2:W-:Y:S01]  /*ae30*/  STL [R1+0x13b8], R10 ;  /* 0x0013b80a01007387 */ /* 0x0005e20000100800 */
[----:B---3--:R-:W-:Y:S01]  /*ae40*/  IMAD.IADD R4, R0, 0x1, R27 ;  /* 0x0000000100047824 */ /* 0x008fe200078e021b */
[----:B------:R-:W-:Y:S02]  /*ae50*/  LOP3.LUT R27, R24, 0x1c, RZ, 0xc0, !PT ;  /* 0x0000001c181b7812 */ /* 0x000fe400078ec0ff */
[----:B------:R3:W-:Y:S01]  /*ae60*/  STL [R1+0x13b4], R5 ;  /* 0x0013b40501007387 */ /* 0x0007e20000100800 */
[----:B------:R-:W0:Y:S01]  /*ae70*/  LDC R19, c[0x0][0x3d8] ;  /* 0x0000f600ff137b82 */ /* 0x000e220000000800 */
[----:B------:R-:W-:Y:S02]  /*ae80*/  LEA.HI R27, R27, 0x38, RZ, 0x1e ;  /* 0x000000381b1b7811 */ /* 0x000fe400078ff0ff */
[----:B--2---:R-:W-:-:S03]  /*ae90*/  IADD3 R10, PT, PT, R0, R23, RZ ;  /* 0x00000017000a7210 */ /* 0x004fc60007ffe0ff */
[----:B------:R-:W-:Y:S01]  /*aea0*/  IMAD.IADD R4, R0, 0x1, R27 ;  /* 0x0000000100047824 */ /* 0x000fe200078e021b */
[----:B------:R-:W-:Y:S01]  /*aeb0*/  LOP3.LUT R27, R24, 0x1c, RZ, 0xc0, !PT ;  /* 0x0000001c181b7812 */ /* 0x000fe200078ec0ff */
[----:B---3--:R-:W-:Y:S01]  /*aec0*/  IMAD.IADD R5, R0, 0x1, R25 ;  /* 0x0000000100057824 */ /* 0x008fe200078e0219 */
[C---:B------:R-:W-:Y:S01]  /*aed0*/  LOP3.LUT R25, R24.reuse, 0x1c, RZ, 0xc0, !PT ;  /* 0x0000001c18197812 */ /* 0x040fe200078ec0ff */
[----:B------:R-:W2:Y:S01]  /*aee0*/  LDC R22, c[0x0][0x3d8] ;  /* 0x0000f600ff167b82 */ /* 0x000ea20000000800 */
[----:B------:R-:W-:Y:S02]  /*aef0*/  LEA.HI R27, R27, 0x30, RZ, 0x1e ;  /* 0x000000301b1b7811 */ /* 0x000fe400078ff0ff */
[----:B------:R-:W-:Y:S02]  /*af00*/  LOP3.LUT R24, R24, 0x1c, RZ, 0xc0, !PT ;  /* 0x0000001c18187812 */ /* 0x000fe400078ec0ff */
[----:B------:R-:W-:Y:S02]  /*af10*/  IADD3 R4, PT, PT, R0, R27, RZ ;  /* 0x0000001b00047210 */ /* 0x000fe40007ffe0ff */
[----:B------:R-:W3:Y:S01]  /*af20*/  S2R R27, SR_TID.X ;  /* 0x00000000001b7919 */ /* 0x000ee20000002100 */
[----:B------:R-:W-:Y:S01]  /*af30*/  LEA.HI R24, R24, 0x28, RZ, 0x1e ;  /* 0x0000002818187811 */ /* 0x000fe200078ff0ff */
[----:B------:R-:W0:Y:S01]  /*af40*/  LDC R23, c[0x0][0x3d8] ;  /* 0x0000f600ff177b82 */ /* 0x000e220000000800 */
[----:B------:R-:W-:-:S03]  /*af50*/  LEA.HI R25, R25, 0x20, RZ, 0x1e ;  /* 0x0000002019197811 */ /* 0x000fc600078ff0ff */
[C---:B------:R-:W-:Y:S02]  /*af60*/  IMAD.IADD R5, R0.reuse, 0x1, R24 ;  /* 0x0000000100057824 */ /* 0x040fe400078e0218 */
[----:B------:R-:W-:Y:S02]  /*af70*/  IMAD.IADD R4, R0, 0x1, R25 ;  /* 0x0000000100047824 */ /* 0x000fe400078e0219 */
[----:B------:R-:W-:Y:S01]  /*af80*/  IMAD R4, R26, R8, RZ ;  /* 0x000000081a047224 */ /* 0x000fe200078e02ff */
[----:B------:R-:W0:Y:S01]  /*af90*/  LDC R28, c[0x0][0x3d8] ;  /* 0x0000f600ff1c7b82 */ /* 0x000e220000000800 */
[C---:B------:R-:W-:Y:S02]  /*afa0*/  IMAD.SHL.U32 R5, R9.reuse, 0x2, RZ ;  /* 0x0000000209057824 */ /* 0x040fe400078e00ff */
[----:B------:R-:W-:-:S05]  /*afb0*/  IMAD.HI R9, R9, 0x2, RZ ;  /* 0x0000000209097827 */ /* 0x000fca00078e02ff */
[----:B------:R-:W0:Y:S08]  /*afc0*/  LDC R26, c[0x0][0x3d8] ;  /* 0x0000f600ff1a7b82 */ /* 0x000e300000000800 */
[----:B------:R-:W0:Y:S01]  /*afd0*/  LDC R29, c[0x0][0x3d8] ;  /* 0x0000f600ff1d7b82 */ /* 0x000e220000000800 */
[C---:B---3--:R-:W-:Y:S02]  /*afe0*/  LOP3.LUT R24, R27.reuse, 0x1c, RZ, 0xc0, !PT ;  /* 0x0000001c1b187812 */ /* 0x048fe400078ec0ff */
[----:B------:R-:W-:-:S02]  /*aff0*/  LOP3.LUT R25, R27, 0x1c, RZ, 0xc0, !PT ;  /* 0x0000001c1b197812 */ /* 0x000fc400078ec0ff */
[----:B------:R-:W-:Y:S02]  /*b000*/  LEA.HI R24, R24, 0x18, RZ, 0x1e ;  /* 0x0000001818187811 */ /* 0x000fe400078ff0ff */
[----:B------:R-:W-:Y:S02]  /*b010*/  LEA.HI R25, R25, 0x10, RZ, 0x1e ;  /* 0x0000001019197811 */ /* 0x000fe400078ff0ff */
[----:B------:R-:W-:Y:S01]  /*b020*/  IADD3 R11, PT, PT, R0, R24, RZ ;  /* 0x00000018000b7210 */ /* 0x000fe20007ffe0ff */
[----:B------:R-:W-:Y:S01]  /*b030*/  IMAD R11, R8, 0x4, R4 ;  /* 0x00000004080b7824 */ /* 0x000fe200078e0204 */
[----:B------:R-:W3:Y:S01]  /*b040*/  LDC R24, c[0x0][0x3d8] ;  /* 0x0000f600ff187b82 */ /* 0x000ee20000000800 */
[----:B------:R-:W-:Y:S01]  /*b050*/  IMAD.IADD R10, R0, 0x1, R25 ;  /* 0x00000001000a7824 */ /* 0x000fe200078e0219 */
[----:B------:R-:W-:Y:S02]  /*b060*/  SHF.L.U32 R10, R2, 0x1, RZ ;  /* 0x00000001020a7819 */ /* 0x000fe400000006ff */
[----:B------:R-:W-:-:S02]  /*b070*/  LEA R11, R8, R11, 0x2 ;  /* 0x0000000b080b7211 */ /* 0x000fc400078e10ff */
[----:B------:R-:W-:Y:S01]  /*b080*/  IADD3 R12, P0, P1, R5, UR8, R10 ;  /* 0x00000008050c7c10 */ /* 0x000fe2000f91e00a */
[----:B------:R-:W-:Y:S01]  /*b090*/  IMAD.HI R10, R2, 0x2, RZ ;  /* 0x00000002020a7827 */ /* 0x000fe200078e02ff */
[C---:B------:R-:W-:Y:S01]  /*b0a0*/  LOP3.LUT R25, R27.reuse, 0x1c, RZ, 0xc0, !PT ;  /* 0x0000001c1b197812 */ /* 0x040fe200078ec0ff */
[----:B------:R1:W-:Y:S01]  /*b0b0*/  STL [R1+0x20], R11 ;  /* 0x0000200b01007387 */ /* 0x0003e20000100800 */
[----:B------:R-:W-:Y:S01]  /*b0c0*/  LOP3.LUT R27, R27, 0x7f, RZ, 0xc0, !PT ;  /* 0x0000007f1b1b7812 */ /* 0x000fe200078ec0ff */
[----:B------:R-:W-:Y:S01]  /*b0d0*/  IMAD R5, R3, 0x82, RZ ;  /* 0x0000008203057824 */ /* 0x000fe200078e02ff */
[----:B------:R-:W-:Y:S01]  /*b0e0*/  IADD3.X R13, PT, PT, R9, UR9, R10, P0, P1 ;  /* 0x00000009090d7c10 */ /* 0x000fe200087e240a */
[----:B------:R-:W-:Y:S01]  /*b0f0*/  STL [R1+0x16b8], R3 ;  /* 0x0016b80301007387 */ /* 0x000fe20000100800 */
[----:B------:R-:W-:Y:S01]  /*b100*/  LEA.HI R25, R25, 0x8, RZ, 0x1e ;  /* 0x0000000819197811 */ /* 0x000fe200078ff0ff */
[----:B------:R-:W0:Y:S01]  /*b110*/  LDC R9, c[0x0][0x3d8] ;  /* 0x0000f600ff097b82 */ /* 0x000e220000000800 */
[----:B------:R-:W-:Y:S01]  /*b120*/  IADD3 RZ, P1, PT, R5, R12, RZ ;  /* 0x0000000c05ff7210 */ /* 0x000fe20007f3e0ff */
[----:B-1----:R-:W-:-:S02]  /*b130*/  IMAD R11, R8, 0x4, R11 ;  /* 0x00000004080b7824 */ /* 0x002fc400078e020b */
[----:B------:R-:W-:Y:S02]  /*b140*/  IMAD.IADD R0, R0, 0x1, R25 ;  /* 0x0000000100007824 */ /* 0x000fe400078e0219 */
[----:B------:R-:W-:Y:S01]  /*b150*/  IMAD R0, R27, UR5, RZ ;  /* 0x000000051b007c24 */ /* 0x000fe2000f8e02ff */
[----:B------:R1:W-:Y:S01]  /*b160*/  STL [R1+0x40], R11 ;  /* 0x0000400b01007387 */ /* 0x0003e20000100800 */
[----:B------:R-:W-:Y:S01]  /*b170*/  UIMAD.WIDE UR4, UR4, 0x2, URZ ;  /* 0x00000002040478a5 */ /* 0x000fe2000f8e02ff */
[----:B------:R-:W0:Y:S02]  /*b180*/  LDC R10, c[0x0][0x3d8] ;  /* 0x0000f600ff0a7b82 */ /* 0x000e240000000800 */
[C---:B------:R-:W-:Y:S01]  /*b190*/  SHF.L.U32 R2, R0.reuse, 0x1, RZ ;  /* 0x0000000100027819 */ /* 0x040fe200000006ff */
[----:B------:R-:W-:-:S03]  /*b1a0*/  IMAD.HI R0, R0, 0x2, RZ ;  /* 0x0000000200007827 */ /* 0x000fc600078e02ff */
[----:B-----5:R-:W-:Y:S01]  /*b1b0*/  IADD3 R2, P0, P2, R2, UR7, R6 ;  /* 0x0000000702027c10 */ /* 0x020fe2000fa1e006 */
[----:B-1----:R-:W-:Y:S01]  /*b1c0*/  IMAD R11, R8, 0x4, R11 ;  /* 0x00000004080b7824 */ /* 0x002fe200078e020b */
[----:B------:R-:W1:Y:S02]  /*b1d0*/  LDC R25, c[0x0][0x3d8] ;  /* 0x0000f600ff197b82 */ /* 0x000e640000000800 */
[----:B------:R-:W-:Y:S01]  /*b1e0*/  IADD3.X R0, PT, PT, R0, UR5, R7, P0, P2 ;  /* 0x0000000500007c10 */ /* 0x000fe200087e4407 */
[C---:B------:R-:W-:Y:S01]  /*b1f0*/  IMAD R3, R8.reuse, 0x4, R11 ;  /* 0x0000000408037824 */ /* 0x040fe200078e020b */
[----:B------:R5:W-:Y:S04]  /*b200*/  STL [R1+0x1c], R11 ;  /* 0x00001c0b01007387 */ /* 0x000be80000100800 */
[----:B------:R-:W-:Y:S01]  /*b210*/  STL.64 [R1+0xa38], R12 ;  /* 0x000a380c01007387 */ /* 0x000fe20000100a00 */
[----:B------:R-:W0:Y:S03]  /*b220*/  LDC R7, c[0x0][0x3d8] ;  /* 0x0000f600ff077b82 */ /* 0x000e260000000800 */
[----:B------:R2:W-:Y:S05]  /*b230*/  STL [R1+0x18], R3 ;  /* 0x0000180301007387 */ /* 0x0005ea0000100800 */
[----:B-----5:R-:W5:Y:S01]  /*b240*/  LDC R11, c[0x0][0x3d8] ;  /* 0x0000f600ff0b7b82 */ /* 0x020f620000000800 */
[----:B--2---:R-:W-:-:S07]  /*b250*/  IMAD R3, R8, 0x4, R3 ;  /* 0x0000000408037824 */ /* 0x004fce00078e0203 */
[----:B------:R-:W2:Y:S01]  /*b260*/  LDC R12, c[0x0][0x3d8] ;  /* 0x0000f600ff0c7b82 */ /* 0x000ea20000000800 */
[----:B------:R3:W-:Y:S07]  /*b270*/  STL [R1+0x14], R3 ;  /* 0x0000140301007387 */ /* 0x0007ee0000100800 */
[----:B------:R-:W0:Y:S01]  /*b280*/  LDC R13, c[0x0][0x3d8] ;  /* 0x0000f600ff0d7b82 */ /* 0x000e220000000800 */
[----:B---3--:R-:W-:-:S07]  /*b290*/  LEA R3, R8, R3, 0x2 ;  /* 0x0000000308037211 */ /* 0x008fce00078e10ff */
[----:B------:R-:W3:Y:S01]  /*b2a0*/  LDC R27, c[0x0][0x3d8] ;  /* 0x0000f600ff1b7b82 */ /* 0x000ee20000000800 */
[----:B------:R1:W-:Y:S02]  /*b2b0*/  STL [R1+0x10], R3 ;  /* 0x0000100301007387 */ /* 0x0003e40000100800 */
[----:B-1----:R-:W-:-:S05]  /*b2c0*/  IMAD R3, R8, 0x4, R3 ;  /* 0x0000000408037824 */ /* 0x002fca00078e0203 */
[----:B------:R1:W-:Y:S02]  /*b2d0*/  STL [R1+0xc], R3 ;  /* 0x00000c0301007387 */ /* 0x0003e40000100800 */
[----:B-1----:R-:W-:-:S05]  /*b2e0*/  IMAD R3, R8, 0x4, R3 ;  /* 0x0000000408037824 */ /* 0x002fca00078e0203 */
[----:B------:R1:W-:Y:S02]  /*b2f0*/  STL [R1+0x8], R3 ;  /* 0x0000080301007387 */ /* 0x0003e40000100800 */
[----:B-1----:R-:W-:-:S05]  /*b300*/  LEA R3, R8, R3, 0x2 ;  /* 0x0000000308037211 */ /* 0x002fca00078e10ff */
[----:B------:R1:W-:Y:S02]  /*b310*/  STL [R1+0x4], R3 ;  /* 0x0000040301007387 */ /* 0x0003e40000100800 */
[----:B-1----:R-:W-:-:S04]  /*b320*/  IMAD R3, R8, 0x4, R3 ;  /* 0x0000000408037824 */ /* 0x002fc800078e0203 */
[C---:B------:R-:W-:Y:S01]  /*b330*/  IMAD R5, R8.reuse, 0x4, R3 ;  /* 0x0000000408057824 */ /* 0x040fe200078e0203 */
[----:B------:R1:W-:Y:S04]  /*b340*/  STL [R1], R3 ;  /* 0x0000000301007387 */ /* 0x0003e80000100800 */
[----:B------:R-:W-:Y:S01]  /*b350*/  LEA R6, R8, R5, 0x2 ;  /* 0x0000000508067211 */ /* 0x000fe200078e10ff */
[----:B------:R2:W-:Y:S04]  /*b360*/  STL [R1+0x1760], R5 ;  /* 0x0017600501007387 */ /* 0x0005e80000100800 */
[----:B0-----:R-:W-:Y:S01]  /*b370*/  IMAD R7, R7, 0x4, R6 ;  /* 0x0000000407077824 */ /* 0x001fe200078e0206 */
[----:B-1----:R-:W0:Y:S03]  /*b380*/  LDC R3, c[0x0][0x3d8] ;  /* 0x0000f600ff037b82 */ /* 0x002e260000000800 */
[----:B------:R-:W-:Y:S01]  /*b390*/  IMAD R8, R9, 0x4, R7 ;  /* 0x0000000409087824 */ /* 0x000fe200078e0207 */
[----:B------:R1:W-:Y:S04]  /*b3a0*/  STL.64 [R1+0x1748], R6 ;  /* 0x0017480601007387 */ /* 0x0003e80000100a00 */
[----:B------:R-:W-:Y:S01]  /*b3b0*/  LEA R9, R10, R8, 0x2 ;  /* 0x000000080a097211 */ /* 0x000fe200078e10ff */
[----:B--2---:R-:W2:Y:S04]  /*b3c0*/  LDC R5, c[0x0][0x3d8] ;  /* 0x0000f600ff057b82 */ /* 0x004ea80000000800 */
[----:B-----5:R-:W-:Y:S01]  /*b3d0*/  IMAD R10, R11, 0x4, R9 ;  /* 0x000000040b0a7824 */ /* 0x020fe200078e0209 */
[----:B-1----:R-:W5:Y:S03]  /*b3e0*/  LDL.64 R6, [R1+0xa38] ;  /* 0x000a380001067983 */ /* 0x002f660000100a00 */
[----:B------:R-:W-:Y:S01]  /*b3f0*/  IMAD R11, R12, 0x4, R10 ;  /* 0x000000040c0b7824 */ /* 0x000fe200078e020a */
[----:B------:R1:W-:Y:S04]  /*b400*/  STL.64 [R1+0x1750], R8 ;  /* 0x0017500801007387 */ /* 0x0003e80000100a00 */
[----:B------:R-:W-:Y:S01]  /*b410*/  LEA R12, R13, R11, 0x2 ;  /* 0x0000000b0d0c7211 */ /* 0x000fe200078e10ff */
[----:B------:R0:W-:Y:S04]  /*b420*/  STL.64 [R1+0x1738], R10 ;  /* 0x0017380a01007387 */ /* 0x0001e80000100a00 */
[----:B------:R-:W-:-:S04]  /*b430*/  IMAD R13, R14, 0x4, R12 ;  /* 0x000000040e0d7824 */ /* 0x000fc800078e020c */
[----:B------:R-:W-:Y:S01]  /*b440*/  IMAD R14, R15, 0x4, R13 ;  /* 0x000000040f0e7824 */ /* 0x000fe200078e020d */
[----:B-1----:R-:W1:Y:S01]  /*b450*/  LDC R8, c[0x0][0x3d8] ;  /* 0x0000f600ff087b82 */ /* 0x002e620000000800 */
[----:B------:R-:W-:Y:S03]  /*b460*/  STL.64 [R1+0x1728], R12 ;  /* 0x0017280c01007387 */ /* 0x000fe60000100a00 */
[----:B------:R-:W-:-:S04]  /*b470*/  LEA R15, R16, R14, 0x2 ;  /* 0x0000000e100f7211 */ /* 0x000fc800078e10ff */
[----:B------:R-:W1:Y:S01]  /*b480*/  LDC R9, c[0x0][0x3d8] ;  /* 0x0000f600ff097b82 */ /* 0x000e620000000800 */
[----:B----4-:R-:W-:Y:S01]  /*b490*/  IMAD R16, R17, 0x4, R15 ;  /* 0x0000000411107824 */ /* 0x010fe200078e020f */
[----:B------:R-:W-:Y:S03]  /*b4a0*/  STL.64 [R1+0x1730], R14 ;  /* 0x0017300e01007387 */ /* 0x000fe60000100a00 */
[----:B------:R-:W-:-:S03]  /*b4b0*/  IMAD R17, R18, 0x4, R16 ;  /* 0x0000000412117824 */ /* 0x000fc600078e0210 */
[----:B0-----:R-:W0:Y:S02]  /*b4c0*/  LDC R11, c[0x0][0x3d8] ;  /* 0x0000f600ff0b7b82 */ /* 0x001e240000000800 */
[----:B------:R-:W-:Y:S01]  /*b4d0*/  LEA R18, R19, R17, 0x2 ;  /* 0x0000001113127211 */ /* 0x000fe200078e10ff */
[----:B------:R-:W-:Y:S04]  /*b4e0*/  STL.64 [R1+0x1740], R16 ;  /* 0x0017401001007387 */ /* 0x000fe80000100a00 */
[----:B------:R-:W-:-:S04]  /*b4f0*/  IMAD R19, R20, 0x4, R18 ;  /* 0x0000000414137824 */ /* 0x000fc800078e0212 */
[----:B------:R-:W-:Y:S01]  /*b500*/  IMAD R20, R21, 0x4, R19 ;  /* 0x0000000415147824 */ /* 0x000fe200078e0213 */
[----:B------:R4:W-:Y:S04]  /*b510*/  STL.64 [R1+0x1710], R18 ;  /* 0x0017101201007387 */ /* 0x0009e80000100a00 */
[----:B------:R-:W-:-:S05]  /*b520*/  LEA R21, R22, R20, 0x2 ;  /* 0x0000001416157211 */ /* 0x000fca00078e10ff */
[----:B------:R-:W-:Y:S01]  /*b530*/  IMAD R22, R23, 0x4, R21 ;  /* 0x0000000417167824 */ /* 0x000fe200078e0215 */
[----:B------:R-:W-:Y:S01]  /*b540*/  STL.64 [R1+0x1718], R20 ;  /* 0x0017181401007387 */ /* 0x000fe20000100a00 */
[----:B----4-:R-:W4:Y:S02]  /*b550*/  LDC R18, c[0x0][0x3d8] ;  /* 0x0000f600ff127b82 */ /* 0x010f240000000800 */
[----:B------:R-:W-:-:S05]  /*b560*/  IMAD R23, R24, 0x4, R22 ;  /* 0x0000000418177824 */ /* 0x000fca00078e0216 */
[----:B------:R-:W-:Y:S01]  /*b570*/  LEA R24, R25, R23, 0x2 ;  /* 0x0000001719187211 */ /* 0x000fe200078e10ff */
[----:B------:R-:W-:Y:S04]  /*b580*/  STL.64 [R1+0x1700], R22 ;  /* 0x0017001601007387 */ /* 0x000fe80000100a00 */
[----:B------:R-:W-:-:S04]  /*b590*/  IMAD R25, R26, 0x4, R24 ;  /* 0x000000041a197824 */ /* 0x000fc800078e0218 */
[----:B------:R-:W-:Y:S01]  /*b5a0*/  IMAD R26, R28, 0x4, R25 ;  /* 0x000000041c1a7824 */ /* 0x000fe200078e0219 */
[----:B------:R-:W-:Y:S04]  /*b5b0*/  STL.64 [R1+0x1708], R24 ;  /* 0x0017081801007387 */ /* 0x000fe80000100a00 */
[----:B---3--:R-:W-:Y:S01]  /*b5c0*/  LEA R27, R27, R26, 0x2 ;  /* 0x0000001a1b1b7211 */ /* 0x008fe200078e10ff */
[----:B------:R-:W-:Y:S04]  /*b5d0*/  STL [R1+0x1720], R25 ;  /* 0x0017201901007387 */ /* 0x000fe80000100800 */
[----:B------:R-:W-:Y:S01]  /*b5e0*/  IMAD R28, R29, 0x4, R27 ;  /* 0x000000041d1c7824 */ /* 0x000fe200078e021b */
[----:B------:R-:W-:Y:S03]  /*b5f0*/  STL.64 [R1+0x1758], R26 ;  /* 0x0017581a01007387 */ /* 0x000fe60000100a00 */
[----:B-1----:R-:W-:-:S02]  /*b600*/  IMAD R29, R8, 0x4, R28 ;  /* 0x00000004081d7824 */ /* 0x002fc400078e021c */
[----:B------:R-:W1:Y:S03]  /*b610*/  LDC R8, c[0x0][0x3d8] ;  /* 0x0000f600ff087b82 */ /* 0x000e660000000800 */
[----:B-1----:R-:W-:-:S05]  /*b620*/  LEA R10, R8, R29, 0x2 ;  /* 0x0000001d080a7211 */ /* 0x002fca00078e10ff */
[----:B------:R-:W1:Y:S01]  /*b630*/  LDC R8, c[0x0][0x3d8] ;  /* 0x0000f600ff087b82 */ /* 0x000e620000000800 */
[----:B------:R1:W-:Y:S02]  /*b640*/  STL [R1+0x2c], R10 ;  /* 0x00002c0a01007387 */ /* 0x0003e40000100800 */
[----:B-1----:R-:W-:-:S05]  /*b650*/  IMAD R10, R8, 0x4, R10 ;  /* 0x00000004080a7824 */ /* 0x002fca00078e020a */
[----:B------:R-:W1:Y:S01]  /*b660*/  LDC R8, c[0x0][0x3d8] ;  /* 0x0000f600ff087b82 */ /* 0x000e620000000800 */
[----:B------:R1:W-:Y:S02]  /*b670*/  STL [R1+0x28], R10 ;  /* 0x0000280a01007387 */ /* 0x0003e40000100800 */
[----:B-1----:R-:W-:-:S05]  /*b680*/  IMAD R10, R8, 0x4, R10 ;  /* 0x00000004080a7824 */ /* 0x002fca00078e020a */
[----:B------:R-:W1:Y:S01]  /*b690*/  LDC R8, c[0x0][0x3d8] ;  /* 0x0000f600ff087b82 */ /* 0x000e620000000800 */
[----:B------:R3:W-:Y:S04]  /*b6a0*/  STL [R1+0x24], R10 ;  /* 0x0000240a01007387 */ /* 0x0007e80000100800 */
[----:B------:R-:W5:Y:S01]  /*b6b0*/  LDL.LU R13, [R1+0x20] ;  /* 0x00002000010d7983 */ /* 0x000f620000300800 */
[----:B-1----:R-:W-:Y:S02]  /*b6c0*/  LEA R12, R8, R10, 0x2 ;  /* 0x0000000a080c7211 */ /* 0x002fe400078e10ff */
[----:B---3--:R-:W1:Y:S03]  /*b6d0*/  LDC R10, c[0x0][0x3d8] ;  /* 0x0000f600ff0a7b82 */ /* 0x008e660000000800 */
[----:B------:R1:W-:Y:S04]  /*b6e0*/  STL [R1+0x3c], R12 ;  /* 0x00003c0c01007387 */ /* 0x0003e80000100800 */
[----:B------:R-:W3:Y:S04]  /*b6f0*/  LDL.LU R8, [R1+0x40] ;  /* 0x0000400001087983 */ /* 0x000ee80000300800 */
[----:B------:R-:W3:Y:S01]  /*b700*/  LDL.LU R22, [R1+0x1c] ;  /* 0x00001c0001167983 */ /* 0x000ee20000300800 */
[----:B-1----:R-:W-:-:S02]  /*b710*/  IMAD R12, R10, 0x4, R12 ;  /* 0x000000040a0c7824 */ /* 0x002fc400078e020c */
[----:B------:R-:W1:Y:S03]  /*b720*/  LDC R10, c[0x0][0x3d8] ;  /* 0x0000f600ff0a7b82 */ /* 0x000e660000000800 */
[----:B------:R0:W-:Y:S04]  /*b730*/  STL [R1+0x38], R12 ;  /* 0x0000380c01007387 */ /* 0x0001e80000100800 */
[----:B------:R-:W3:Y:S04]  /*b740*/  LDL.LU R16, [R1+0x18] ;  /* 0x0000180001107983 */ /* 0x000ee80000300800 */
[----:B------:R-:W3:Y:S01]  /*b750*/  LDL.LU R17, [R1+0x14] ;  /* 0x0000140001117983 */ /* 0x000ee20000300800 */
[----:B-1----:R-:W-:-:S02]  /*b760*/  IMAD R14, R10, 0x4, R12 ;  /* 0x000000040a0e7824 */ /* 0x002fc400078e020c */
[----:B------:R-:W1:Y:S03]  /*b770*/  LDC R10, c[0x0][0x3d8] ;  /* 0x0000f600ff0a7b82 */ /* 0x000e660000000800 */
[----:B------:R0:W-:Y:S04]  /*b780*/  STL [R1+0x34], R14 ;  /* 0x0000340e01007387 */ /* 0x0001e80000100800 */
[----:B------:R-:W3:Y:S04]  /*b790*/  LDL.LU R23, [R1+0x10] ;  /* 0x0000100001177983 */ /* 0x000ee80000300800 */
[----:B------:R-:W3:Y:S04]  /*b7a0*/  LDL.LU R20, [R1+0xc] ;  /* 0x00000c0001147983 */ /* 0x000ee80000300800 */
[----:B0-----:R-:W3:Y:S01]  /*b7b0*/  LDL.LU R12, [R1+0x8] ;  /* 0x00000800010c7983 */ /* 0x001ee20000300800 */
[----:B-1----:R-:W-:-:S05]  /*b7c0*/  LEA R10, R10, R14, 0x2 ;  /* 0x0000000e0a0a7211 */ /* 0x002fca00078e10ff */
[----:B--2---:R-:W-:Y:S02]  /*b7d0*/  IMAD R24, R5, 0x4, R10 ;  /* 0x0000000405187824 */ /* 0x004fe400078e020a */
[----:B------:R-:W0:Y:S03]  /*b7e0*/  LDC R5, c[0x0][0x3d8] ;  /* 0x0000f600ff057b82 */ /* 0x000e260000000800 */
[----:B----4-:R-:W-:Y:S02]  /*b7f0*/  LEA R27, R18, R24, 0x2 ;  /* 0x00000018121b7211 */ /* 0x010fe400078e10ff */
[----:B------:R-:W-:-:S03]  /*b800*/  LEA R14, P0, R4, R2, 0x1 ;  /* 0x00000002040e7211 */ /* 0x000fc600078008ff */
[----:B------:R-:W1:Y:S01]  /*b810*/  LDC R18, c[0x0][0x3d8] ;  /* 0x0000f600ff127b82 */ /* 0x000e620000000800 */
[----:B------:R2:W-:Y:S01]  /*b820*/  STL [R1+0x4c], R10 ;  /* 0x00004c0a01007387 */ /* 0x0005e20000100800 */
[----:B------:R-:W-:-:S03]  /*b830*/  LEA.HI.X.SX32 R15, R4, R0, 0x1, P0 ;  /* 0x00000000040f7211 */ /* 0x000fc600000f0eff */
[----:B------:R-:W4:Y:S04]  /*b840*/  LDL.LU R19, [R1+0x4] ;  /* 0x0000040001137983 */ /* 0x000f280000300800 */
[----:B------:R-:W-:Y:S04]  /*b850*/  STL [R1+0x48], R24 ;  /* 0x0000481801007387 */ /* 0x000fe80000100800 */
[----:B--2---:R-:W2:Y:S01]  /*b860*/  LDL.LU R10, [R1] ;  /* 0x00000000010a7983 */ /* 0x004ea20000300800 */
[----:B0-----:R-:W-:-:S03]  /*b870*/  IMAD R5, R5, 0x4, R4 ;  /* 0x0000000405057824 */ /* 0x001fc600078e0204 */
[----:B------:R0:W-:Y:S02]  /*b880*/  STL [R1+0x44], R27 ;  /* 0x0000441b01007387 */ /* 0x0001e40000100800 */
[C---:B------:R-:W-:Y:S02]  /*b890*/  LEA R26, P2, R5.reuse, R2, 0x1 ;  /* 0x00000002051a7211 */ /* 0x040fe400078408ff */
[----:B------:R-:W-:Y:S01]  /*b8a0*/  STL.64 [R1+0x1588], R14 ;  /* 0x0015880e01007387 */ /* 0x000fe20000100a00 */
[----:B-1----:R-:W-:Y:S01]  /*b8b0*/  IMAD R18, R18, 0x4, R27 ;  /* 0x0000000412127824 */ /* 0x002fe200078e021b */
[----:B0-----:R-:W-:-:S03]  /*b8c0*/  LEA.HI.X.SX32 R27, R5, R0, 0x1, P2 ;  /* 0x00000000051b7211 */ /* 0x001fc600010f0eff */
[----:B------:R-:W-:Y:S01]  /*b8d0*/  IMAD R4, R9, 0x4, R18 ;  /* 0x0000000409047824 */ /* 0x000fe200078e0212 */
[----:B------:R-:W2:Y:S04]  /*b8e0*/  LDL.LU R5, [R1+0x1760] ;  /* 0x0017600001057983 */ /* 0x000ea80000300800 */
[----:B------:R0:W-:Y:S04]  /*b8f0*/  STL.64 [R1+0x1580], R26 ;  /* 0x0015801a01007387 */ /* 0x0001e80000100a00 */
[----:B0-----:R-:W2:Y:S01]  /*b900*/  LDL.LU.64 R26, [R1+0x1758] ;  /* 0x00175800011a7983 */ /* 0x001ea20000300a00 */
[----:B-----5:R-:W-:-:S04]  /*b910*/  LEA R24, P0, R13, R2, 0x1 ;  /* 0x000000020d187211 */ /* 0x020fc800078008ff */
[----:B------:R-:W-:Y:S02]  /*b920*/  LEA.HI.X.SX32 R25, R13, R0, 0x1, P0 ;  /* 0x000000000d197211 */ /* 0x000fe400000f0eff */
[----:B------:R-:W0:Y:S03]  /*b930*/  LDC R13, c[0x0][0x3d8] ;  /* 0x0000f600ff0d7b82 */ /* 0x000e260000000800 */
[----:B------:R-:W-:Y:S01]  /*b940*/  STL.64 [R1+0x1578], R24 ;  /* 0x0015781801007387 */ /* 0x000fe20000100a00 */
[----:B---3--:R-:W-:-:S04]  /*b950*/  LEA R14, P3, R8, R2, 0x1 ;  /* 0x00000002080e7211 */ /* 0x008fc800078608ff */
[----:B------:R-:W-:Y:S02]  /*b960*/  LEA.HI.X.SX32 R15, R8, R0, 0x1, P3 ;  /* 0x00000000080f7211 */ /* 0x000fe400018f0eff */
[----:B------:R-:W-:-:S03]  /*b970*/  LEA R8, P0, R22, R2, 0x1 ;  /* 0x0000000216087211 */ /* 0x000fc600078008ff */
[----:B------:R-:W-:Y:S01]  /*b980*/  STL.64 [R1+0x1570], R14 ;  /* 0x0015700e01007387 */ /* 0x000fe20000100a00 */
[----:B------:R-:W-:-:S03]  /*b990*/  LEA.HI.X.SX32 R9, R22, R0, 0x1, P0 ;  /* 0x0000000016097211 */ /* 0x000fc600000f0eff */
[----:B------:R0:W-:Y:S04]  /*b9a0*/  STL [R1+0x40], R4 ;  /* 0x0000400401007387 */ /* 0x0001e80000100800 */
[----:B------:R1:W-:Y:S01]  /*b9b0*/  STL.64 [R1+0x1568], R8 ;  /* 0x0015680801007387 */ /* 0x0003e20000100a00 */
[----:B0-----:R-:W-:Y:S02]  /*b9c0*/  LEA R4, R13, R4, 0x2 ;  /* 0x000000040d047211 */ /* 0x001fe400078e10ff */
[----:B------:R-:W0:Y:S01]  /*b9d0*/  LDC R13, c[0x0][0x3d8] ;  /* 0x0000f600ff0d7b82 */ /* 0x000e220000000800 */
[C---:B------:R-:W-:Y:S01]  /*b9e0*/  LEA R24, P2, R16.reuse, R2, 0x1 ;  /* 0x0000000210187211 */ /* 0x040fe200078408ff */
[----:B-1----:R-:W3:Y:S03]  /*b9f0*/  LDL.LU.64 R8, [R1+0x1750] ;  /* 0x0017500001087983 */ /* 0x002ee60000300a00 */
[----:B------:R-:W-:Y:S01]  /*ba00*/  LEA.HI.X.SX32 R25, R16, R0, 0x1, P2 ;  /* 0x0000000010197211 */ /* 0x000fe200010f0eff */
[----:B------:R-:W-:Y:S01]  /*ba10*/  STL [R1+0x30], R4 ;  /* 0x0000300401007387 */ /* 0x000fe20000100800 */
[----:B------:R-:W-:-:S03]  /*ba20*/  LEA R14, P3, R17, R2, 0x1 ;  /* 0x00000002110e7211 */ /* 0x000fc600078608ff */
[----:B------:R1:W-:Y:S01]  /*ba30*/  STL.64 [R1+0x1560], R24 ;  /* 0x0015601801007387 */ /* 0x0003e20000100a00 */
[----:B------:R-:W-:Y:S01]  /*ba40*/  LEA.HI.X.SX32 R15, R17, R0, 0x1, P3 ;  /* 0x00000000110f7211 */ /* 0x000fe200018f0eff */
[----:B-1----:R-:W-:Y:S01]  /*ba50*/  IMAD.MOV.U32 R24, RZ, RZ, R6 ;  /* 0x000000ffff187224 */ /* 0x002fe200078e0006 */
[C---:B------:R-:W-:Y:S02]  /*ba60*/  LEA R6, P0, R23.reuse, R2, 0x1 ;  /* 0x0000000217067211 */ /* 0x040fe400078008ff */
[----:B------:R-:W-:Y:S02]  /*ba70*/  MOV R25, R7 ;  /* 0x0000000700197202 */ /* 0x000fe40000000f00 */
[----:B------:R-:W-:Y:S01]  /*ba80*/  LEA.HI.X.SX32 R7, R23, R0, 0x1, P0 ;  /* 0x0000000017077211 */ /* 0x000fe200000f0eff */
[----:B------:R-:W-:Y:S01]  /*ba90*/  STL.64 [R1+0x1558], R14 ;  /* 0x0015580e01007387 */ /* 0x000fe20000100a00 */
[----:B0-----:R-:W-:Y:S01]  /*baa0*/  IMAD R22, R13, 0x4, R4 ;  /* 0x000000040d167824 */ /* 0x001fe200078e0204 */
[C---:B------:R-:W-:Y:S01]  /*bab0*/  LEA R16, P2, R20.reuse, R2, 0x1 ;  /* 0x0000000214107211 */ /* 0x040fe200078408ff */
[----:B------:R-:W0:Y:S01]  /*bac0*/  LDC R13, c[0x0][0x3d8] ;  /* 0x0000f600ff0d7b82 */ /* 0x000e220000000800 */
[----:B------:R1:W-:Y:S07]  /*bad0*/  STL.64 [R1+0x1550], R6 ;  /* 0x0015500601007387 */ /* 0x0003ee0000100a00 */
[----:B------:R-:W5:Y:S01]  /*bae0*/  LDC R23, c[0x0][0x3d8] ;  /* 0x0000f600ff177b82 */ /* 0x000f620000000800 */
[----:B-1----:R-:W5:Y:S01]  /*baf0*/  LDL.LU.64 R6, [R1+0x1748] ;  /* 0x0017480001067983 */ /* 0x002f620000300a00 */
[----:B------:R-:W-:-:S06]  /*bb00*/  LEA.HI.X.SX32 R17, R20, R0, 0x1, P2 ;  /* 0x0000000014117211 */ /* 0x000fcc00010f0eff */
[----:B------:R-:W1:Y:S01]  /*bb10*/  LDC R20, c[0x0][0x3d8] ;  /* 0x0000f600ff147b82 */ /* 0x000e620000000800 */
[----:B0-----:R-:W-:-:S07]  /*bb20*/  IMAD R4, R13, 0x4, R22 ;  /* 0x000000040d047824 */ /* 0x001fce00078e0216 */
[----:B------:R-:W0:Y:S01]  /*bb30*/  LDC R13, c[0x0][0x3d8] ;  /* 0x0000f600ff0d7b82 */ /* 0x000e220000000800 */
[C---:B------:R-:W-:Y:S01]  /*bb40*/  LEA R14, P3, R12.reuse, R2, 0x1 ;  /* 0x000000020c0e7211 */ /* 0x040fe200078608ff */
[----:B------:R-:W-:Y:S03]  /*bb50*/  STL [R1+0x1c], R4 ;  /* 0x00001c0401007387 */ /* 0x000fe60000100800 */
[----:B------:R-:W-:Y:S01]  /*bb60*/  LEA.HI.X.SX32 R15, R12, R0, 0x1, P3 ;  /* 0x000000000c0f7211 */ /* 0x000fe200018f0eff */
[----:B------:R4:W-:Y:S04]  /*bb70*/  STL.64 [R1+0x1548], R16 ;  /* 0x0015481001007387 */ /* 0x0009e80000100a00 */
[----:B------:R0:W-:Y:S01]  /*bb80*/  STL.64 [R1+0x1540], R14 ;  /* 0x0015400e01007387 */ /* 0x0001e20000100a00 */
[----:B----4-:R-:W-:-:S04]  /*bb90*/  LEA R16, P0, R19, R2, 0x1 ;  /* 0x0000000213107211 */ /* 0x010fc800078008ff */
[----:B------:R-:W-:Y:S01]  /*bba0*/  LEA.HI.X.SX32 R17, R19, R0, 0x1, P0 ;  /* 0x0000000013117211 */ /* 0x000fe200000f0eff */
[----:B0-----:R-:W-:Y:S01]  /*bbb0*/  IMAD R4, R13, 0x4, R4 ;  /* 0x000000040d047824 */ /* 0x001fe200078e0204 */
[----:B--2---:R-:W-:-:S04]  /*bbc0*/  LEA R12, P3, R5, R2, 0x1 ;  /* 0x00000002050c7211 */ /* 0x004fc800078608ff */
[----:B------:R-:W-:Y:S01]  /*bbd0*/  LEA.HI.X.SX32 R13, R5, R0, 0x1, P3 ;  /* 0x00000000050d7211 */ /* 0x000fe200018f0eff */
[----:B------:R0:W-:Y:S01]  /*bbe0*/  STL [R1+0x14], R4 ;  /* 0x0000140401007387 */ /* 0x0001e20000100800 */
[----:B------:R-:W-:Y:S02]  /*bbf0*/  LEA R14, P2, R10, R2, 0x1 ;  /* 0x000000020a0e7211 */ /* 0x000fe400078408ff */
[----:B-1----:R-:W-:Y:S01]  /*bc00*/  LEA R20, R20, R4, 0x2 ;  /* 0x0000000414147211 */ /* 0x002fe200078e10ff */
[----:B------:R-:W-:Y:S01]  /*bc10*/  STL.64 [R1+0x1538], R16 ;  /* 0x0015381001007387 */ /* 0x000fe20000100a00 */
[----:B------:R-:W-:-:S03]  /*bc20*/  LEA.HI.X.SX32 R15, R10, R0, 0x1, P2 ;  /* 0x000000000a0f7211 */ /* 0x000fc600010f0eff */
[----:B------:R1:W-:Y:S01]  /*bc30*/  STL.64 [R1+0x1528], R12 ;  /* 0x0015280c01007387 */ /* 0x0003e20000100a00 */
[----:B0-----:R-:W-:-:S03]  /*bc40*/  IMAD R4, R11, 0x4, R20 ;  /* 0x000000040b047824 */ /* 0x001fc600078e0214 */
[----:B------:R-:W-:Y:S01]  /*bc50*/  STL.64 [R1+0x1530], R14 ;  /* 0x0015300e01007387 */ /* 0x000fe20000100a00 */
[----:B-1----:R-:W0:Y:S03]  /*bc60*/  LDC R13, c[0x0][0x3d8] ;  /* 0x0000f600ff0d7b82 */ /* 0x002e260000000800 */
[----:B------:R0:W-:Y:S02]  /*bc70*/  STL [R1+0x10], R4 ;  /* 0x0000100401007387 */ /* 0x0001e40000100800 */
[----:B0-----:R-:W-:-:S03]  /*bc80*/  IMAD R4, R13, 0x4, R4 ;  /* 0x000000040d047824 */ /* 0x001fc600078e0204 */
[----:B------:R-:W0:Y:S02]  /*bc90*/  LDC R13, c[0x0][0x3d8] ;  /* 0x0000f600ff0d7b82 */ /* 0x000e240000000800 */
[----:B0-----:R-:W-:Y:S02]  /*bca0*/  LEA R19, R13, R4, 0x2 ;  /* 0x000000040d137211 */ /* 0x001fe400078e10ff */
[-C--:B---3--:R-:W-:Y:S02]  /*bcb0*/  LEA R14, P3, R8, R2.reuse, 0x1 ;  /* 0x00000002080e7211 */ /* 0x088fe400078608ff */
[CC--:B-----5:R-:W-:Y:S02]  /*bcc0*/  LEA R16, P0, R6.reuse, R2.reuse, 0x1 ;  /* 0x0000000206107211 */ /* 0x0e0fe400078008ff */
[----:B------:R-:W-:Y:S02]  /*bcd0*/  LEA R10, P2, R7, R2, 0x1 ;  /* 0x00000002070a7211 */ /* 0x000fe400078408ff */
[----:B------:R-:W-:-:S02]  /*bce0*/  LEA.HI.X.SX32 R17, R6, R0, 0x1, P0 ;  /* 0x0000000006117211 */ /* 0x000fc400000f0eff */
[----:B------:R-:W-:-:S03]  /*bcf0*/  LEA.HI.X.SX32 R11, R7, R0, 0x1, P2 ;  /* 0x00000000070b7211 */ /* 0x000fc600010f0eff */
[----:B------:R0:W-:Y:S04]  /*bd00*/  STL.64 [R1+0x1520], R16 ;  /* 0x0015201001007387 */ /* 0x0001e80000100a00 */
[----:B0-----:R-:W2:Y:S04]  /*bd10*/  LDL.LU.64 R16, [R1+0x1740] ;  /* 0x0017400001107983 */ /* 0x001ea80000300a00 */
[----:B------:R0:W-:Y:S04]  /*bd20*/  STL.64 [R1+0x1518], R10 ;  /* 0x0015180a01007387 */ /* 0x0001e80000100a00 */
[----:B0-----:R-:W3:Y:S01]  /*bd30*/  LDL.LU.64 R10, [R1+0x1738] ;  /* 0x00173800010a7983 */ /* 0x001ee20000300a00 */
[----:B------:R-:W-:-:S02]  /*bd40*/  LEA R12, P0, R9, R2, 0x1 ;  /* 0x00000002090c7211 */ /* 0x000fc400078008ff */
[-C--:B------:R-:W-:Y:S01]  /*bd50*/  LEA.HI.X.SX32 R15, R8, R0.reuse, 0x1, P3 ;  /* 0x00000000080f7211 */ /* 0x080fe200018f0eff */
[----:B------:R-:W-:Y:S01]  /*bd60*/  STL [R1+0xc], R4 ;  /* 0x00000c0401007387 */ /* 0x000fe20000100800 */
[----:B------:R-:W-:-:S03]  /*bd70*/  LEA.HI.X.SX32 R13, R9, R0, 0x1, P0 ;  /* 0x00000000090d7211 */ /* 0x000fc600000f0eff */
[----:B------:R0:W-:Y:S04]  /*bd80*/  STL.64 [R1+0x1510], R14 ;  /* 0x0015100e01007387 */ /* 0x0001e80000100a00 */
[----:B0-----:R-:W4:Y:S04]  /*bd90*/  LDL.LU.64 R14, [R1+0x1730] ;  /* 0x00173000010e7983 */ /* 0x001f280000300a00 */
[----:B------:R-:W-:Y:S04]  /*bda0*/  STL [R1+0x8], R19 ;  /* 0x0000081301007387 */ /* 0x000fe80000100800 */
[----:B------:R0:W-:Y:S04]  /*bdb0*/  STL.64 [R1+0x1508], R12 ;  /* 0x0015080c01007387 */ /* 0x0001e80000100a00 */
[----:B0-----:R-:W5:Y:S01]  /*bdc0*/  LDL.LU.64 R12, [R1+0x1728] ;  /* 0x00172800010c7983 */ /* 0x001f620000300a00 */
[----:B------:R-:W-:-:S02]  /*bdd0*/  IMAD R3, R3, 0x4, R19 ;  /* 0x0000000403037824 */ /* 0x000fc400078e0213 */
[----:B------:R-:W0:Y:S01]  /*bde0*/  LDC R19, c[0x0][0x3d8] ;  /* 0x0000f600ff137b82 */ /* 0x000e220000000800 */
[----:B------:R-:W-:Y:S01]  /*bdf0*/  IMAD.MOV.U32 R8, RZ, RZ, R24 ;  /* 0x000000ffff087224 */ /* 0x000fe200078e0018 */
[----:B------:R-:W-:Y:S02]  /*be00*/  MOV R9, R25 ;  /* 0x0000001900097202 */ /* 0x000fe40000000f00 */
[----:B---3--:R-:W-:-:S04]  /*be10*/  LEA R4, P3, R11, R2, 0x1 ;  /* 0x000000020b047211 */ /* 0x008fc800078608ff */
[----:B------:R-:W-:-:S05]  /*be20*/  LEA.HI.X.SX32 R5, R11, R0, 0x1, P3 ;  /* 0x000000000b057211 */ /* 0x000fca00018f0eff */
[----:B------:R0:W-:Y:S02]  /*be30*/  STL.64 [R1+0x14f8], R4 ;  /* 0x0014f80401007387 */ /* 0x0001e40000100a00 */
[----:B0-----:R-:W-:Y:S02]  /*be40*/  IMAD R4, R19, 0x4, R3 ;  /* 0x0000000413047824 */ /* 0x001fe400078e0203 */
[----:B------:R-:W0:Y:S01]  /*be50*/  LDC R19, c[0x0][0x3d8] ;  /* 0x0000f600ff137b82 */ /* 0x000e220000000800 */
[----:B------:R-:W-:-:S04]  /*be60*/  LEA R6, P2, R10, R2, 0x1 ;  /* 0x000000020a067211 */ /* 0x000fc800078408ff */
[----:B------:R-:W-:-:S05]  /*be70*/  LEA.HI.X.SX32 R7, R10, R0, 0x1, P2 ;  /* 0x000000000a077211 */ /* 0x000fca00010f0eff */
[----:B------:R4:W-:Y:S01]  /*be80*/  STL.64 [R1+0x1500], R6 ;  /* 0x0015000601007387 */ /* 0x0009e20000100a00 */
[----:B0-----:R-:W-:Y:S02]  /*be90*/  IMAD R5, R19, 0x4, R4 ;  /* 0x0000000413057824 */ /* 0x001fe400078e0204 */
[----:B------:R-:W0:Y:S01]  /*bea0*/  LDC R19, c[0x0][0x3d8] ;  /* 0x0000f600ff137b82 */ /* 0x000e220000000800 */
[-C--:B-----5:R-:W-:Y:S02]  /*beb0*/  LEA R24, P0, R12, R2.reuse, 0x1 ;  /* 0x000000020c187211 */ /* 0x0a0fe400078008ff */
[-C--:B----4-:R-:W-:Y:S02]  /*bec0*/  LEA R6, P3, R14, R2.reuse, 0x1 ;  /* 0x000000020e067211 */ /* 0x090fe400078608ff */
[----:B------:R-:W-:Y:S02]  /*bed0*/  LEA R10, P2, R13, R2, 0x1 ;  /* 0x000000020d0a7211 */ /* 0x000fe400078408ff */
[----:B------:R-:W-:-:S02]  /*bee0*/  LEA.HI.X.SX32 R25, R12, R0, 0x1, P0 ;  /* 0x000000000c197211 */ /* 0x000fc400000f0eff */
[-C--:B------:R-:W-:Y:S02]  /*bef0*/  LEA.HI.X.SX32 R7, R14, R0.reuse, 0x1, P3 ;  /* 0x000000000e077211 */ /* 0x080fe400018f0eff */
[----:B------:R-:W-:Y:S01]  /*bf00*/  LEA.HI.X.SX32 R11, R13, R0, 0x1, P2 ;  /* 0x000000000d0b7211 */ /* 0x000fe200010f0eff */
[----:B------:R1:W-:Y:S01]  /*bf10*/  STL.64 [R1+0x14f0], R24 ;  /* 0x0014f01801007387 */ /* 0x0003e20000100a00 */
[----:B------:R-:W-:Y:S01]  /*bf20*/  MOV R12, R20 ;  /* 0x00000014000c7202 */ /* 0x000fe20000000f00 */
[----:B------:R-:W3:Y:S02]  /*bf30*/  LDC R13, c[0x0][0x3d8] ;  /* 0x0000f600ff0d7b82 */ /* 0x000ee40000000800 */
[----:B------:R-:W-:Y:S04]  /*bf40*/  STL.64 [R1+0x14e0], R6 ;  /* 0x0014e00601007387 */ /* 0x000fe80000100a00 */
[----:B------:R4:W-:Y:S01]  /*bf50*/  STL.64 [R1+0x14e8], R10 ;  /* 0x0014e80a01007387 */ /* 0x0009e20000100a00 */
[----:B-1----:R-:W-:-:S02]  /*bf60*/  LEA R24, P0, R15, R2, 0x1 ;  /* 0x000000020f187211 */ /* 0x002fc400078008ff */
[----:B--2---:R-:W-:Y:S02]  /*bf70*/  LEA R20, P3, R17, R2, 0x1 ;  /* 0x0000000211147211 */ /* 0x004fe400078608ff */
[----:B------:R-:W-:Y:S01]  /*bf80*/  LEA.HI.X.SX32 R25, R15, R0, 0x1, P0 ;  /* 0x000000000f197211 */ /* 0x000fe200000f0eff */
[----:B----4-:R-:W-:Y:S01]  /*bf90*/  IMAD.MOV.U32 R11, RZ, RZ, R18 ;  /* 0x000000ffff0b7224 */ /* 0x010fe200078e0012 */
[C---:B------:R-:W-:Y:S01]  /*bfa0*/  LEA R18, P2, R16.reuse, R2, 0x1 ;  /* 0x0000000210127211 */ /* 0x040fe200078408ff */
[----:B0-----:R-:W-:Y:S02]  /*bfb0*/  IMAD R6, R19, 0x4, R5 ;  /* 0x0000000413067824 */ /* 0x001fe400078e0205 */
[----:B------:R0:W-:Y:S01]  /*bfc0*/  STL.64 [R1+0x14d8], R24 ;  /* 0x0014d81801007387 */ /* 0x0001e20000100a00 */
[----:B------:R-:W-:Y:S01]  /*bfd0*/  LEA.HI.X.SX32 R19, R16, R0, 0x1, P2 ;  /* 0x0000000010137211 */ /* 0x000fe200010f0eff */
[----:B------:R-:W-:Y:S02]  /*bfe0*/  IMAD.MOV.U32 R14, RZ, RZ, R20 ;  /* 0x000000ffff0e7224 */ /* 0x000fe400078e0014 */
[----:B------:R-:W-:Y:S01]  /*bff0*/  IMAD.MOV.U32 R15, RZ, RZ, R21 ;  /* 0x000000ffff0f7224 */ /* 0x000fe200078e0015 */
[----:B0-----:R-:W2:Y:S04]  /*c000*/  LDL.LU R25, [R1+0x1720] ;  /* 0x0017200001197983 */ /* 0x001ea80000300800 */
[----:B------:R0:W-:Y:S04]  /*c010*/  STL [R1+0x14c8], R20 ;  /* 0x0014c81401007387 */ /* 0x0001e80000100800 */
[----:B0-----:R-:W4:Y:S04]  /*c020*/  LDL.LU.64 R20, [R1+0x1718] ;  /* 0x0017180001147983 */ /* 0x001f280000300a00 */
[----:B------:R0:W-:Y:S04]  /*c030*/  STL.64 [R1+0x14d0], R18 ;  /* 0x0014d01201007387 */ /* 0x0001e80000100a00 */
[----:B0-----:R-:W5:Y:S01]  /*c040*/  LDL.LU.64 R18, [R1+0x1710] ;  /* 0x0017100001127983 */ /* 0x001f620000300a00 */
[----:B------:R-:W-:-:S02]  /*c050*/  LEA R5, R23, R6, 0x2 ;  /* 0x0000000617057211 */ /* 0x000fc400078e10ff */
[----:B------:R-:W0:Y:S01]  /*c060*/  LDC R23, c[0x0][0x3d8] ;  /* 0x0000f600ff177b82 */ /* 0x000e220000000800 */
[----:B------:R-:W-:-:S07]  /*c070*/  MOV R16, R8 ;  /* 0x0000000800107202 */ /* 0x000fce0000000f00 */
[----:B------:R-:W1:Y:S01]  /*c080*/  LDC R8, c[0x0][0x3d8] ;  /* 0x0000f600ff087b82 */ /* 0x000e620000000800 */
[----:B------:R-:W-:Y:S02]  /*c090*/  LEA.HI.X.SX32 R15, R17, R0, 0x1, P3 ;  /* 0x00000000110f7211 */ /* 0x000fe400018f0eff */
[----:B------:R-:W-:-:S03]  /*c0a0*/  MOV R14, R22 ;  /* 0x00000016000e7202 */ /* 0x000fc60000000f00 */
[----:B------:R-:W-:Y:S04]  /*c0b0*/  STL [R1+0x14cc], R15 ;  /* 0x0014cc0f01007387 */ /* 0x000fe80000100800 */
[----:B------:R-:W-:Y:S01]  /*c0c0*/  STL.64 [R1+0x16c8], R4 ;  /* 0x0016c80401007387 */ /* 0x000fe20000100a00 */
[----:B0-----:R-:W-:-:S03]  /*c0d0*/  IMAD R7, R23, 0x4, R5 ;  /* 0x0000000417077824 */ /* 0x001fc600078e0205 */
[----:B------:R-:W-:Y:S04]  /*c0e0*/  STL [R1+0x16d0], R5 ;  /* 0x0016d00501007387 */ /* 0x000fe80000100800 */
[----:B------:R2:W-:Y:S01]  /*c0f0*/  STL.64 [R1+0x16c0], R6 ;  /* 0x0016c00601007387 */ /* 0x0005e20000100a00 */
[----:B-1----:R-:W-:Y:S01]  /*c100*/  IMAD R8, R8, 0x4, R7 ;  /* 0x0000000408087824 */ /* 0x002fe200078e0207 */
[----:B--2---:R-:W-:Y:S02]  /*c110*/  MOV R7, R25 ;  /* 0x0000001900077202 */ /* 0x004fe40000000f00 */
[-C--:B-----5:R-:W-:Y:S02]  /*c120*/  LEA R22, P0, R18, R2.reuse, 0x1 ;  /* 0x0000000212167211 */ /* 0x0a0fe400078008ff */
[----:B------:R-:W-:-:S02]  /*c130*/  LEA R24, P2, R19, R2, 0x1 ;  /* 0x0000000213187211 */ /* 0x000fc400078408ff */
[----:B------:R-:W-:-:S03]  /*c140*/  LEA.HI.X.SX32 R23, R18, R0, 0x1, P0 ;  /* 0x0000000012177211 */ /* 0x000fc600000f0eff */
[----:B------:R0:W-:Y:S01]  /*c150*/  STL [R1+0x14b8], R24 ;  /* 0x0014b81801007387 */ /* 0x0001e20000100800 */
[----:B------:R-:W-:-:S03]  /*c160*/  IMAD.MOV.U32 R6, RZ, RZ, R24 ;  /* 0x000000ffff067224 */ /* 0x000fc600078e0018 */
[----:B0-----:R-:W2:Y:S04]  /*c170*/  LDL.LU.64 R24, [R1+0x1708] ;  /* 0x0017080001187983 */ /* 0x001ea80000300a00 */
[----:B------:R0:W-:Y:S04]  /*c180*/  STL.64 [R1+0x14c0], R22 ;  /* 0x0014c01601007387 */ /* 0x0001e80000100a00 */
[----:B0-----:R-:W5:Y:S01]  /*c190*/  LDL.LU.64 R22, [R1+0x1700] ;  /* 0x0017000001167983 */ /* 0x001f620000300a00 */
[----:B------:R-:W-:Y:S02]  /*c1a0*/  IMAD.MOV.U32 R17, RZ, RZ, R9 ;  /* 0x000000ffff117224 */ /* 0x000fe400078e0009 */
[----:B------:R-:W0:Y:S01]  /*c1b0*/  LDC R9, c[0x0][0x3d8] ;  /* 0x0000f600ff097b82 */ /* 0x000e220000000800 */
[----:B----4-:R-:W-:-:S02]  /*c1c0*/  LEA R4, P3, R20, R2, 0x1 ;  /* 0x0000000214047211 */ /* 0x010fc400078608ff */
[-C--:B------:R-:W-:Y:S02]  /*c1d0*/  LEA.HI.X.SX32 R7, R19, R0.reuse, 0x1, P2 ;  /* 0x0000000013077211 */ /* 0x080fe400010f0eff */
[----:B------:R-:W-:Y:S02]  /*c1e0*/  LEA.HI.X.SX32 R5, R20, R0, 0x1, P3 ;  /* 0x0000000014057211 */ /* 0x000fe400018f0eff */
[C---:B------:R-:W-:Y:S01]  /*c1f0*/  LEA R18, P0, R21.reuse, R2, 0x1 ;  /* 0x0000000215127211 */ /* 0x040fe200078008ff */
[----:B------:R-:W-:Y:S01]  /*c200*/  STL [R1+0x14bc], R7 ;  /* 0x0014bc0701007387 */ /* 0x000fe20000100800 */
[----:B------:R-:W-:Y:S02]  /*c210*/  MOV R15, R12 ;  /* 0x0000000c000f7202 */ /* 0x000fe40000000f00 */
[----:B------:R-:W1:Y:S01]  /*c220*/  LDC R12, c[0x0][0x3d8] ;  /* 0x0000f600ff0c7b82 */ /* 0x000e620000000800 */
[----:B------:R5:W-:Y:S01]  /*c230*/  STL.64 [R1+0x14b0], R4 ;  /* 0x0014b00401007387 */ /* 0x000be20000100a00 */
[----:B------:R-:W-:Y:S01]  /*c240*/  LEA.HI.X.SX32 R19, R21, R0, 0x1, P0 ;  /* 0x0000000015137211 */ /* 0x000fe200000f0eff */
[----:B0-----:R-:W-:-:S05]  /*c250*/  IMAD R10, R9, 0x4, R8 ;  /* 0x00000004090a7824 */ /* 0x001fca00078e0208 */
[----:B------:R-:W0:Y:S01]  /*c260*/  LDC R9, c[0x0][0x3d8] ;  /* 0x0000f600ff097b82 */ /* 0x000e220000000800 */
[----:B------:R-:W-:Y:S01]  /*c270*/  STL.64 [R1+0x14a8], R18 ;  /* 0x0014a81201007387 */ /* 0x000fe20000100a00 */
[----:B0-----:R-:W-:-:S04]  /*c280*/  IMAD R9, R9, 0x4, R10 ;  /* 0x0000000409097824 */ /* 0x001fc800078e020a */
[----:B-1----:R-:W-:Y:S01]  /*c290*/  IMAD R12, R12, 0x4, R9 ;  /* 0x000000040c0c7824 */ /* 0x002fe200078e0209 */
[----:B-----5:R-:W-:-:S04]  /*c2a0*/  LEA R4, P3, R23, R2, 0x1 ;  /* 0x0000000217047211 */ /* 0x020fc800078608ff */
[----:B------:R-:W-:Y:S02]  /*c2b0*/  LEA.HI.X.SX32 R5, R23, R0, 0x1, P3 ;  /* 0x0000000017057211 */ /* 0x000fe400018f0eff */
[----:B------:R-:W-:-:S03]  /*c2c0*/  LEA R6, P2, R22, R2, 0x1 ;  /* 0x0000000216067211 */ /* 0x000fc600078408ff */
[----:B------:R0:W-:Y:S01]  /*c2d0*/  STL.64 [R1+0x1498], R4 ;  /* 0x0014980401007387 */ /* 0x0001e20000100a00 */
[----:B------:R-:W-:Y:S01]  /*c2e0*/  LEA.HI.X.SX32 R7, R22, R0, 0x1, P2 ;  /* 0x0000000016077211 */ /* 0x000fe200010f0eff */
[----:B0-----:R-:W-:Y:S02]  /*c2f0*/  IMAD.MOV.U32 R4, RZ, RZ, R11 ;  /* 0x000000ffff047224 */ /* 0x001fe400078e000b */
[----:B------:R-:W0:Y:S02]  /*c300*/  LDC R11, c[0x0][0x3d8] ;  /* 0x0000f600ff0b7b82 */ /* 0x000e240000000800 */
[----:B------:R1:W-:Y:S04]  /*c310*/  STL.64 [R1+0x14a0], R6 ;  /* 0x0014a00601007387 */ /* 0x0003e80000100a00 */
[----:B------:R4:W-:Y:S04]  /*c320*/  STL [R1+0x16f8], R4 ;  /* 0x0016f80401007387 */ /* 0x0009e80000100800 */
[----:B------:R-:W5:Y:S04]  /*c330*/  LDL.LU R23, [R1+0x2c] ;  /* 0x00002c0001177983 */ /* 0x000f680000300800 */
[----:B------:R-:W5:Y:S01]  /*c340*/  LDL.LU R20, [R1+0x28] ;  /* 0x0000280001147983 */ /* 0x000f620000300800 */
[----:B-1----:R-:W-:-:S03]  /*c350*/  MOV R6, R16 ;  /* 0x0000001000067202 */ /* 0x002fc60000000f00 */
[----:B------:R-:W5:Y:S01]  /*c360*/  LDL.LU R19, [R1+0x24] ;  /* 0x0000240001137983 */ /* 0x000f620000300800 */
[----:B--2---:R-:W-:-:S03]  /*c370*/  LEA R16, P2, R25, R2, 0x1 ;  /* 0x0000000219107211 */ /* 0x004fc600078408ff */
[----:B------:R1:W-:Y:S01]  /*c380*/  STL.64 [R1+0x16d8], R8 ;  /* 0x0016d80801007387 */ /* 0x0003e20000100a00 */
[C---:B----4-:R-:W-:Y:S01]  /*c390*/  LEA R4, P3, R26.reuse, R2, 0x1 ;  /* 0x000000021a047211 */ /* 0x050fe200078608ff */
[----:B------:R-:W-:Y:S01]  /*c3a0*/  IMAD.MOV.U32 R7, RZ, RZ, R17 ;  /* 0x000000ffff077224 */ /* 0x000fe200078e0011 */
[-C--:B------:R-:W-:Y:S02]  /*c3b0*/  LEA.HI.X.SX32 R17, R25, R0.reuse, 0x1, P2 ;  /* 0x0000000019117211 */ /* 0x080fe400010f0eff */
[----:B------:R-:W-:Y:S02]  /*c3c0*/  LEA.HI.X.SX32 R5, R26, R0, 0x1, P3 ;  /* 0x000000001a057211 */ /* 0x000fe400018f0eff */
[----:B-1----:R-:W-:-:S04]  /*c3d0*/  LEA R8, P0, R24, R2, 0x1 ;  /* 0x0000000218087211 */ /* 0x002fc800078008ff */
[----:B------:R-:W-:Y:S01]  /*c3e0*/  LEA.HI.X.SX32 R9, R24, R0, 0x1, P0 ;  /* 0x0000000018097211 */ /* 0x000fe200000f0eff */
[----:B0-----:R-:W-:-:S04]  /*c3f0*/  IMAD R11, R11, 0x4, R12 ;  /* 0x000000040b0b7824 */ /* 0x001fc800078e020c */
[----:B------:R0:W-:Y:S04]  /*c400*/  STL.64 [R1+0x1490], R8 ;  /* 0x0014900801007387 */ /* 0x0001e80000100a00 */
[----:B------:R1:W-:Y:S04]  /*c410*/  STL.64 [R1+0x1488], R16 ;  /* 0x0014881001007387 */ /* 0x0003e80000100a00 */
[----:B------:R-:W2:Y:S04]  /*c420*/  LDL.LU R26, [R1+0x3c] ;  /* 0x00003c00011a7983 */ /* 0x000ea80000300800 */
[----:B------:R4:W-:Y:S01]  /*c430*/  STL.64 [R1+0x1480], R4 ;  /* 0x0014800401007387 */ /* 0x0009e20000100a00 */
[----:B---3--:R-:W-:-:S03]  /*c440*/  LEA R13, R13, R11, 0x2 ;  /* 0x0000000b0d0d7211 */ /* 0x008fc600078e10ff */
[----:B0-----:R-:W3:Y:S01]  /*c450*/  LDL.LU R8, [R1+0x38] ;  /* 0x0000380001087983 */ /* 0x001ee20000300800 */
[----:B-1----:R-:W0:Y:S03]  /*c460*/  LDC R17, c[0x0][0x3d8] ;  /* 0x0000f600ff117b82 */ /* 0x002e260000000800 */
[----:B------:R-:W2:Y:S01]  /*c470*/  LDL.LU R9, [R1+0x34] ;  /* 0x0000340001097983 */ /* 0x000ea20000300800 */
[----:B----4-:R-:W-:-:S03]  /*c480*/  LEA R4, P0, R27, R2, 0x1 ;  /* 0x000000021b047211 */ /* 0x010fc600078008ff */
[----:B------:R-:W-:Y:S01]  /*c490*/  STL.64 [R1+0x16e0], R10 ;  /* 0x0016e00a01007387 */ /* 0x000fe20000100a00 */
[----:B------:R-:W-:-:S03]  /*c4a0*/  LEA.HI.X.SX32 R5, R27, R0, 0x1, P0 ;  /* 0x000000001b057211 */ /* 0x000fc600000f0eff */
[----:B------:R-:W-:Y:S04]  /*c4b0*/  STL.64 [R1+0x16b0], R12 ;  /* 0x0016b00c01007387 */ /* 0x000fe80000100a00 */
[----:B------:R1:W-:Y:S04]  /*c4c0*/  STL.64 [R1+0x1478], R4 ;  /* 0x0014780401007387 */ /* 0x0003e80000100a00 */
[----:B-1----:R-:W4:Y:S01]  /*c4d0*/  LDL.LU R4, [R1+0x16f8] ;  /* 0x0016f80001047983 */ /* 0x002f220000300800 */
[----:B------:R-:W-:Y:S02]  /*c4e0*/  IMAD.MOV.U32 R16, RZ, RZ, R14 ;  /* 0x000000ffff107224 */ /* 0x000fe400078e000e */
[----:B------:R-:W1:Y:S01]  /*c4f0*/  LDC R14, c[0x0][0x3d8] ;  /* 0x0000f600ff0e7b82 */ /* 0x000e620000000800 */
[----:B------:R-:W-:-:S04]  /*c500*/  LEA R24, P2, R28, R2, 0x1 ;  /* 0x000000021c187211 */ /* 0x000fc800078408ff */
[----:B------:R-:W-:Y:S02]  /*c510*/  LEA.HI.X.SX32 R25, R28, R0, 0x1, P2 ;  /* 0x000000001c197211 */ /* 0x000fe400010f0eff */
[----:B------:R-:W-:Y:S01]  /*c520*/  LEA R10, P3, R29, R2, 0x1 ;  /* 0x000000021d0a7211 */ /* 0x000fe200078608ff */
[----:B-1----:R-:W-:-:S04]  /*c530*/  IMAD R14, R14, 0x4, R13 ;  /* 0x000000040e0e7824 */ /* 0x002fc800078e020d */
[----:B0-----:R-:W-:Y:S02]  /*c540*/  IMAD R22, R17, 0x4, R14 ;  /* 0x0000000411167824 */ /* 0x001fe400078e020e */
[----:B------:R-:W0:Y:S01]  /*c550*/  LDC R17, c[0x0][0x3d8] ;  /* 0x0000f600ff117b82 */ /* 0x000e220000000800 */
[----:B------:R1:W-:Y:S01]  /*c560*/  STL.64 [R1+0x1470], R24 ;  /* 0x0014701801007387 */ /* 0x0003e20000100a00 */
[----:B------:R-:W-:Y:S02]  /*c570*/  MOV R21, R15 ;  /* 0x0000000f00157202 */ /* 0x000fe40000000f00 */
[----:B------:R-:W-:Y:S01]  /*c580*/  LEA.HI.X.SX32 R11, R29, R0, 0x1, P3 ;  /* 0x000000001d0b7211 */ /* 0x000fe200018f0eff */
[----:B-1----:R-:W3:Y:S04]  /*c590*/  LDL.LU R25, [R1+0x4c] ;  /* 0x00004c0001197983 */ /* 0x002ee80000300800 */
[----:B------:R-:W3:Y:S04]  /*c5a0*/  LDL.LU R15, [R1+0x48] ;  /* 0x00004800010f7983 */ /* 0x000ee80000300800 */
[----:B------:R-:W3:Y:S04]  /*c5b0*/  LDL.LU R18, [R1+0x44] ;  /* 0x0000440001127983 */ /* 0x000ee80000300800 */
[----:B------:R5:W-:Y:S04]  /*c5c0*/  STL.64 [R1+0x16f0], R6 ;  /* 0x0016f00601007387 */ /* 0x000be80000100a00 */
[----:B------:R1:W-:Y:S01]  /*c5d0*/  STL.64 [R1+0x1468], R10 ;  /* 0x0014680a01007387 */ /* 0x0003e20000100a00 */
[----:B0-----:R-:W-:-:S03]  /*c5e0*/  IMAD R17, R17, 0x4, R22 ;  /* 0x0000000411117824 */ /* 0x001fc600078e0216 */
[----:B------:R-:W3:Y:S04]  /*c5f0*/  LDL.LU R27, [R1+0x40] ;  /* 0x00004000011b7983 */ /* 0x000ee80000300800 */
[----:B------:R-:W3:Y:S01]  /*c600*/  LDL.LU R5, [R1+0x30] ;  /* 0x0000300001057983 */ /* 0x000ee20000300800 */
[CC--:B-----5:R-:W-:Y:S02]  /*c610*/  LEA R6, P0, R23.reuse, R2.reuse, 0x1 ;  /* 0x0000000217067211 */ /* 0x0e0fe400078008ff */
[----:B------:R-:W-:Y:S02]  /*c620*/  LEA R12, P2, R20, R2, 0x1 ;  /* 0x00000002140c7211 */ /* 0x000fe400078408ff */
[----:B------:R-:W-:Y:S02]  /*c630*/  LEA.HI.X.SX32 R7, R23, R0, 0x1, P0 ;  /* 0x0000000017077211 */ /* 0x000fe400000f0eff */
[----:B-1----:R-:W-:-:S02]  /*c640*/  LEA R10, P3, R19, R2, 0x1 ;  /* 0x00000002130a7211 */ /* 0x002fc400078608ff */
[-C--:B------:R-:W-:Y:S02]  /*c650*/  LEA.HI.X.SX32 R13, R20, R0.reuse, 0x1, P2 ;  /* 0x00000000140d7211 */ /* 0x080fe400010f0eff */
[----:B------:R-:W-:Y:S01]  /*c660*/  LEA.HI.X.SX32 R11, R19, R0, 0x1, P3 ;  /* 0x00000000130b7211 */ /* 0x000fe200018f0eff */
[----:B------:R-:W-:Y:S01]  /*c670*/  STL.64 [R1+0x1460], R6 ;  /* 0x0014600601007387 */ /* 0x000fe20000100a00 */
[----:B------:R-:W0:Y:S03]  /*c680*/  LDC R20, c[0x0][0x3d8] ;  /* 0x0000f600ff147b82 */ /* 0x000e260000000800 */
[----:B------:R2:W-:Y:S04]  /*c690*/  STL.64 [R1+0x1458], R12 ;  /* 0x0014580c01007387 */ /* 0x0005e80000100a00 */
[----:B------:R-:W5:Y:S04]  /*c6a0*/  LDL.LU R19, [R1+0x1c] ;  /* 0x00001c0001137983 */ /* 0x000f680000300800 */
[----:B------:R3:W-:Y:S01]  /*c6b0*/  STL.64 [R1+0x1450], R10 ;  /* 0x0014500a01007387 */ /* 0x0007e20000100a00 */
[----:B----4-:R-:W-:-:S02]  /*c6c0*/  MOV R28, R4 ;  /* 0x00000004001c7202 */ /* 0x010fc40000000f00 */
[----:B------:R-:W1:Y:S02]  /*c6d0*/  LDC R4, c[0x0][0x3d8] ;  /* 0x0000f600ff047b82 */ /* 0x000e640000000800 */
[----:B-1----:R-:W-:Y:S02]  /*c6e0*/  IMAD R24, R4, 0x4, R17 ;  /* 0x0000000404187824 */ /* 0x002fe400078e0211 */
[----:B------:R-:W-:Y:S02]  /*c6f0*/  IMAD.MOV.U32 R4, RZ, RZ, R16 ;  /* 0x000000ffff047224 */ /* 0x000fe400078e0010 */
[----:B------:R-:W4:Y:S01]  /*c700*/  LDL.LU R16, [R1+0x14] ;  /* 0x0000140001107983 */ /* 0x000f220000300800 */
[-C--:B--2---:R-:W-:Y:S02]  /*c710*/  LEA R12, P0, R26, R2.reuse, 0x1 ;  /* 0x000000021a0c7211 */ /* 0x084fe400078008ff */
[----:B---3--:R-:W-:Y:S02]  /*c720*/  LEA R10, P2, R8, R2, 0x1 ;  /* 0x00000002080a7211 */ /* 0x008fe400078408ff */
[----:B------:R-:W-:-:S02]  /*c730*/  LEA.HI.X.SX32 R13, R26, R0, 0x1, P0 ;  /* 0x000000001a0d7211 */ /* 0x000fc400000f0eff */
[----:B0-----:R-:W-:Y:S01]  /*c740*/  LEA R23, R20, R24, 0x2 ;  /* 0x0000001814177211 */ /* 0x001fe200078e10ff */
[----:B------:R-:W0:Y:S01]  /*c750*/  LDC R26, c[0x0][0x3d8] ;  /* 0x0000f600ff1a7b82 */ /* 0x000e220000000800 */
[----:B------:R-:W-:-:S07]  /*c760*/  LEA.HI.X.SX32 R11, R8, R0, 0x1, P2 ;  /* 0x00000000080b7211 */ /* 0x000fce00010f0eff */
[----:B------:R-:W1:Y:S01]  /*c770*/  LDC R20, c[0x0][0x3d8] ;  /* 0x0000f600ff147b82 */ /* 0x000e620000000800 */
[----:B------:R-:W-:-:S04]  /*c780*/  LEA R6, P3, R9, R2, 0x1 ;  /* 0x0000000209067211 */ /* 0x000fc800078608ff */
[----:B------:R-:W-:Y:S01]  /*c790*/  LEA.HI.X.SX32 R7, R9, R0, 0x1, P3 ;  /* 0x0000000009077211 */ /* 0x000fe200018f0eff */
[----:B-1----:R-:W-:-:S05]  /*c7a0*/  IMAD R20, R20, 0x4, R23 ;  /* 0x0000000414147824 */ /* 0x002fca00078e0217 */
[----:B0-----:R-:W-:Y:S01]  /*c7b0*/  LEA R26, R26, R20, 0x2 ;  /* 0x000000141a1a7211 */ /* 0x001fe200078e10ff */
[----:B------:R-:W-:Y:S01]  /*c7c0*/  IMAD.MOV.U32 R29, RZ, RZ, R21 ;  /* 0x000000ffff1d7224 */ /* 0x000fe200078e0015 */
[----:B------:R-:W-:-:S04]  /*c7d0*/  LEA R8, P3, R18, R2, 0x1 ;  /* 0x0000000212087211 */ /* 0x000fc800078608ff */
[----:B------:R-:W-:Y:S01]  /*c7e0*/  LEA.HI.X.SX32 R9, R18, R0, 0x1, P3 ;  /* 0x0000000012097211 */ /* 0x000fe200018f0eff */
[----:B----4-:R-:W-:Y:S04]  /*c7f0*/  STL.64 [R1+0x16e8], R16 ;  /* 0x0016e81001007387 */ /* 0x010fe80000100a00 */
[----:B------:R0:W-:Y:S04]  /*c800*/  STL.64 [R1+0x1448], R12 ;  /* 0x0014480c01007387 */ /* 0x0001e80000100a00 */
[----:B------:R1:W-:Y:S04]  /*c810*/  STL.64 [R1+0x1440], R10 ;  /* 0x0014400a01007387 */ /* 0x0003e80000100a00 */
[----:B0-----:R-:W2:Y:S01]  /*c820*/  LDL.LU R12, [R1+0x10] ;  /* 0x00001000010c7983 */ /* 0x001ea20000300800 */
[----:B-1----:R-:W-:-:S04]  /*c830*/  LEA R10, P2, R15, R2, 0x1 ;  /* 0x000000020f0a7211 */ /* 0x002fc800078408ff */
[----:B------:R-:W-:Y:S02]  /*c840*/  LEA.HI.X.SX32 R11, R15, R0, 0x1, P2 ;  /* 0x000000000f0b7211 */ /* 0x000fe400010f0eff */
[----:B------:R-:W0:Y:S01]  /*c850*/  LDC R15, c[0x0][0x3d8] ;  /* 0x0000f600ff0f7b82 */ /* 0x000e220000000800 */
[----:B------:R1:W-:Y:S04]  /*c860*/  STL.64 [R1+0x1438], R6 ;  /* 0x0014380601007387 */ /* 0x0003e80000100a00 */
[----:B------:R-:W3:Y:S01]  /*c870*/  LDL.LU R21, [R1+0xc] ;  /* 0x00000c0001157983 */ /* 0x000ee20000300800 */
[----:B-1----:R-:W-:-:S04]  /*c880*/  LEA R6, P0, R25, R2, 0x1 ;  /* 0x0000000219067211 */ /* 0x002fc800078008ff */
[----:B------:R-:W-:Y:S01]  /*c890*/  LEA.HI.X.SX32 R7, R25, R0, 0x1, P0 ;  /* 0x0000000019077211 */ /* 0x000fe200000f0eff */
[----:B0-----:R-:W-:Y:S02]  /*c8a0*/  IMAD R25, R15, 0x4, R26 ;  /* 0x000000040f197824 */ /* 0x001fe400078e021a */
[----:B------:R-:W0:Y:S02]  /*c8b0*/  LDC R15, c[0x0][0x3d8] ;  /* 0x0000f600ff0f7b82 */ /* 0x000e240000000800 */
[----:B------:R1:W-:Y:S01]  /*c8c0*/  STL.64 [R1+0x1430], R6 ;  /* 0x0014300601007387 */ /* 0x0003e20000100a00 */
[----:B------:R-:W-:-:S03]  /*c8d0*/  LEA R16, P0, R28, R2, 0x1 ;  /* 0x000000021c107211 */ /* 0x000fc600078008ff */
[----:B-1----:R-:W4:Y:S04]  /*c8e0*/  LDL.LU.64 R6, [R1+0x16f0] ;  /* 0x0016f00001067983 */ /* 0x002f280000300a00 */
[----:B------:R-:W3:Y:S04]  /*c8f0*/  LDL.LU R13, [R1+0x8] ;  /* 0x00000800010d7983 */ /* 0x000ee80000300800 */
[----:B------:R1:W-:Y:S04]  /*c900*/  STL.64 [R1+0x1428], R10 ;  /* 0x0014280a01007387 */ /* 0x0003e80000100a00 */
[----:B------:R0:W-:Y:S02]  /*c910*/  STL.64 [R1+0x1420], R8 ;  /* 0x0014200801007387 */ /* 0x0001e40000100a00 */
[----:B0-----:R-:W-:-:S02]  /*c920*/  IMAD R18, R15, 0x4, R25 ;  /* 0x000000040f127824 */ /* 0x001fc400078e0219 */
[----:B------:R-:W0:Y:S01]  /*c930*/  LDC R15, c[0x0][0x3d8] ;  /* 0x0000f600ff0f7b82 */ /* 0x000e220000000800 */
[----:B------:R-:W-:Y:S01]  /*c940*/  STL [R1+0x1418], R16 ;  /* 0x0014181001007387 */ /* 0x000fe20000100800 */
[----:B-1----:R-:W-:-:S03]  /*c950*/  LEA R10, P2, R27, R2, 0x1 ;  /* 0x000000021b0a7211 */ /* 0x002fc600078408ff */
[----:B------:R1:W-:Y:S01]  /*c960*/  STL.64 [R1+0x16a8], R24 ;  /* 0x0016a81801007387 */ /* 0x0003e20000100a00 */
[----:B------:R-:W-:Y:S02]  /*c970*/  LEA R8, P3, R5, R2, 0x1 ;  /* 0x0000000205087211 */ /* 0x000fe400078608ff */
[-C--:B------:R-:W-:Y:S02]  /*c980*/  LEA.HI.X.SX32 R11, R27, R0.reuse, 0x1, P2 ;  /* 0x000000001b0b7211 */ /* 0x080fe400010f0eff */
[-C--:B------:R-:W-:Y:S01]  /*c990*/  LEA.HI.X.SX32 R9, R5, R0.reuse, 0x1, P3 ;  /* 0x0000000005097211 */ /* 0x080fe200018f0eff */
[----:B-1----:R-:W-:Y:S01]  /*c9a0*/  IMAD.MOV.U32 R25, RZ, RZ, R17 ;  /* 0x000000ffff197224 */ /* 0x002fe200078e0011 */
[----:B------:R-:W-:Y:S02]  /*c9b0*/  LEA.HI.X.SX32 R25, R28, R0, 0x1, P0 ;  /* 0x000000001c197211 */ /* 0x000fe400000f0eff */
[----:B------:R-:W-:Y:S02]  /*c9c0*/  MOV R24, R16 ;  /* 0x0000001000187202 */ /* 0x000fe40000000f00 */
[----:B------:R-:W3:Y:S04]  /*c9d0*/  LDL.LU.64 R16, [R1+0x16e8] ;  /* 0x0016e80001107983 */ /* 0x000ee80000300a00 */
[----:B------:R1:W-:Y:S04]  /*c9e0*/  STL.64 [R1+0x1410], R10 ;  /* 0x0014100a01007387 */ /* 0x0003e80000100a00 */
[----:B-1----:R-:W4:Y:S04]  /*c9f0*/  LDL.LU.64 R10, [R1+0x16e0] ;  /* 0x0016e000010a7983 */ /* 0x002f280000300a00 */
[----:B------:R-:W-:Y:S04]  /*ca00*/  STL [R1+0x141c], R25 ;  /* 0x00141c1901007387 */ /* 0x000fe80000100800 */
[----:B------:R1:W-:Y:S02]  /*ca10*/  STL.64 [R1+0x1408], R8 ;  /* 0x0014080801007387 */ /* 0x0003e40000100a00 */
[----:B-1----:R-:W-:-:S02]  /*ca20*/  LEA R8, P0, R4, R2, 0x1 ;  /* 0x0000000204087211 */ /* 0x002fc400078008ff */
[----:B------:R-:W-:Y:S02]  /*ca30*/  MOV R9, R4 ;  /* 0x0000000400097202 */ /* 0x000fe40000000f00 */
[----:B-----5:R-:W-:Y:S02]  /*ca40*/  LEA R4, P2, R19, R2, 0x1 ;  /* 0x0000000213047211 */ /* 0x020fe400078408ff */
[-C--:B------:R-:W-:Y:S02]  /*ca50*/  LEA.HI.X.SX32 R9, R9, R0.reuse, 0x1, P0 ;  /* 0x0000000009097211 */ /* 0x080fe400000f0eff */
[----:B------:R-:W-:-:S03]  /*ca60*/  LEA.HI.X.SX32 R5, R19, R0, 0x1, P2 ;  /* 0x0000000013057211 */ /* 0x000fc600010f0eff */
[----:B------:R1:W-:Y:S04]  /*ca70*/  STL.64 [R1+0x1380], R8 ;  /* 0x0013800801007387 */ /* 0x0003e80000100a00 */
[----:B-1----:R-:W5:Y:S04]  /*ca80*/  LDL.LU.64 R8, [R1+0x16d8] ;  /* 0x0016d80001087983 */ /* 0x002f680000300a00 */
[----:B------:R1:W-:Y:S04]  /*ca90*/  STL.64 [R1+0x1378], R4 ;  /* 0x0013780401007387 */ /* 0x0003e80000100a00 */
[----:B-1----:R-:W4:Y:S01]  /*caa0*/  LDL.LU R5, [R1+0x16d0] ;  /* 0x0016d00001057983 */ /* 0x002f220000300800 */
[----:B0-----:R-:W-:-:S02]  /*cab0*/  IMAD R28, R15, 0x4, R18 ;  /* 0x000000040f1c7824 */ /* 0x001fc400078e0212 */
[----:B------:R-:W0:Y:S02]  /*cac0*/  LDC R15, c[0x0][0x3d8] ;  /* 0x0000f600ff0f7b82 */ /* 0x000e240000000800 */
[----:B0-----:R-:W-:-:S06]  /*cad0*/  IMAD R27, R15, 0x4, R28 ;  /* 0x000000040f1b7824 */ /* 0x001fcc00078e021c */
[----:B------:R-:W0:Y:S01]  /*cae0*/  LDC R15, c[0x0][0x3d8] ;  /* 0x0000f600ff0f7b82 */ /* 0x000e220000000800 */
[----:B------:R-:W-:Y:S01]  /*caf0*/  LEA R4, P0, R29, R2, 0x1 ;  /* 0x000000021d047211 */ /* 0x000fe200078008ff */
[----:B0-----:R-:W-:-:S06]  /*cb00*/  IMAD R19, R15, 0x4, R27 ;  /* 0x000000040f137824 */ /* 0x001fcc00078e021b */
[----:B------:R-:W0:Y:S01]  /*cb10*/  LDC R15, c[0x0][0x3d8] ;  /* 0x0000f600ff0f7b82 */ /* 0x000e220000000800 */
[----:B------:R2:W-:Y:S02]  /*cb20*/  STL.64 [R1+0x1690], R26 ;  /* 0x0016901a01007387 */ /* 0x0005e40000100a00 */
[----:B--2---:R-:W-:-:S04]  /*cb30*/  LEA R26, P2, R12, R2, 0x1 ;  /* 0x000000020c1a7211 */ /* 0x004fc800078408ff */
[----:B------:R-:W-:Y:S02]  /*cb40*/  LEA.HI.X.SX32 R27, R12, R0, 0x1, P2 ;  /* 0x000000000c1b7211 */ /* 0x000fe400010f0eff */
[----:B------:R-:W1:Y:S01]  /*cb50*/  LDC R12, c[0x0][0x3d8] ;  /* 0x0000f600ff0c7b82 */ /* 0x000e620000000800 */
[----:B---3--:R-:W-:-:S04]  /*cb60*/  LEA R24, P3, R16, R2, 0x1 ;  /* 0x0000000210187211 */ /* 0x008fc800078608ff */
[----:B------:R-:W-:Y:S02]  /*cb70*/  LEA.HI.X.SX32 R25, R16, R0, 0x1, P3 ;  /* 0x0000000010197211 */ /* 0x000fe400018f0eff */
[----:B0-----:R-:W-:Y:S02]  /*cb80*/  LEA R16, R15, R19, 0x2 ;  /* 0x000000130f107211 */ /* 0x001fe400078e10ff */
[----:B------:R-:W0:Y:S01]  /*cb90*/  LDC R15, c[0x0][0x3d8] ;  /* 0x0000f600ff0f7b82 */ /* 0x000e220000000800 */
[----:B------:R-:W-:Y:S04]  /*cba0*/  STL.64 [R1+0x1370], R24 ;  /* 0x0013701801007387 */ /* 0x000fe80000100a00 */
[----:B------:R-:W-:Y:S04]  /*cbb0*/  STL [R1+0x1368], R4 ;  /* 0x0013680401007387 */ /* 0x000fe80000100800 */
[----:B------:R2:W-:Y:S02]  /*cbc0*/  STL.64 [R1+0x1698], R18 ;  /* 0x0016981201007387 */ /* 0x0005e40000100a00 */
[----:B--2---:R-:W-:Y:S01]  /*cbd0*/  IMAD.MOV.U32 R18, RZ, RZ, R4 ;  /* 0x000000ffff127224 */ /* 0x004fe200078e0004 */
[----:B------:R-:W-:Y:S01]  /*cbe0*/  LEA R24, P3, R21, R2, 0x1 ;  /* 0x0000000215187211 */ /* 0x000fe200078608ff */
[----:B----4-:R-:W-:-:S02]  /*cbf0*/  IMAD.MOV.U32 R19, RZ, RZ, R5 ;  /* 0x000000ffff137224 */ /* 0x010fc400078e0005 */
[----:B------:R-:W2:Y:S01]  /*cc00*/  LDL.LU.64 R4, [R1+0x16c8] ;  /* 0x0016c80001047983 */ /* 0x000ea20000300a00 */
[----:B------:R-:W-:-:S05]  /*cc10*/  LEA.HI.X.SX32 R19, R29, R0, 0x1, P0 ;  /* 0x000000001d137211 */ /* 0x000fca00000f0eff */
[----:B------:R-:W-:Y:S04]  /*cc20*/  STL [R1+0x136c], R19 ;  /* 0x00136c1301007387 */ /* 0x000fe80000100800 */
[----:B------:R3:W-:Y:S01]  /*cc30*/  STL.64 [R1+0x1360], R26 ;  /* 0x0013601a01007387 */ /* 0x0007e20000100a00 */
[----:B------:R-:W-:Y:S02]  /*cc40*/  LEA.HI.X.SX32 R25, R21, R0, 0x1, P3 ;  /* 0x0000000015197211 */ /* 0x000fe400018f0eff */
[----:B------:R-:W4:Y:S01]  /*cc50*/  LDC R21, c[0x0][0x3d8] ;  /* 0x0000f600ff157b82 */ /* 0x000f220000000800 */
[----:B---3--:R-:W-:Y:S01]  /*cc60*/  IMAD.MOV.U32 R26, RZ, RZ, R6 ;  /* 0x000000ffff1a7224 */ /* 0x008fe200078e0006 */
[----:B------:R-:W-:Y:S01]  /*cc70*/  LEA R6, P0, R13, R2, 0x1 ;  /* 0x000000020d067211 */ /* 0x000fe200078008ff */
[----:B------:R-:W-:-:S03]  /*cc80*/  IMAD.MOV.U32 R27, RZ, RZ, R7 ;  /* 0x000000ffff1b7224 */ /* 0x000fc600078e0007 */
[----:B------:R-:W-:Y:S01]  /*cc90*/  LEA.HI.X.SX32 R7, R13, R0, 0x1, P0 ;  /* 0x000000000d077211 */ /* 0x000fe200000f0eff */
[----:B------:R-:W-:Y:S01]  /*cca0*/  STL.64 [R1+0x1358], R24 ;  /* 0x0013581801007387 */ /* 0x000fe20000100a00 */
[----:B------:R-:W3:Y:S03]  /*ccb0*/  LDC R13, c[0x0][0x3d8] ;  /* 0x0000f600ff0d7b82 */ /* 0x000ee60000000800 */
[----:B------:R0:W-:Y:S04]  /*ccc0*/  STL.64 [R1+0x1350], R6 ;  /* 0x0013500601007387 */ /* 0x0001e80000100a00 */
[----:B0-----:R-:W5:Y:S01]  /*ccd0*/  LDL.LU.64 R6, [R1+0x16c0] ;  /* 0x0016c00001067983 */ /* 0x001f620000300a00 */
[----:B------:R-:W-:-:S04]  /*cce0*/  LEA R15, R15, R16, 0x2 ;  /* 0x000000100f0f7211 */ /* 0x000fc800078e10ff */
[----:B----4-:R-:W-:Y:S02]  /*ccf0*/  LEA R21, R21, R15, 0x2 ;  /* 0x0000000f15157211 */ /* 0x010fe400078e10ff */
[----:B------:R-:W-:-:S04]  /*cd00*/  LEA R24, P2, R3, R2, 0x1 ;  /* 0x0000000203187211 */ /* 0x000fc800078408ff */
[----:B------:R-:W-:Y:S02]  /*cd10*/  LEA.HI.X.SX32 R25, R3, R0, 0x1, P2 ;  /* 0x0000000003197211 */ /* 0x000fe400010f0eff */
[----:B------:R-:W4:Y:S04]  /*cd20*/  LDL.LU R3, [R1+0x16b8] ;  /* 0x0016b80001037983 */ /* 0x000f280000300800 */
[----:B------:R-:W-:Y:S04]  /*cd30*/  STL.64 [R1+0x1348], R24 ;  /* 0x0013481801007387 */ /* 0x000fe80000100a00 */
[----:B------:R0:W-:Y:S01]  /*cd40*/  STL.64 [R1+0x16a0], R20 ;  /* 0x0016a01401007387 */ /* 0x0001e20000100a00 */
[----:B--2---:R-:W-:Y:S01]  /*cd50*/  LEA R18, P3, R4, R2, 0x1 ;  /* 0x0000000204127211 */ /* 0x004fe200078608ff */
[----:B-1----:R-:W-:-:S03]  /*cd60*/  IMAD R12, R12, 0x4, R4 ;  /* 0x000000040c0c7824 */ /* 0x002fc600078e0204 */
[----:B------:R-:W-:Y:S01]  /*cd70*/  LEA.HI.X.SX32 R19, R4, R0, 0x1, P3 ;  /* 0x0000000004137211 */ /* 0x000fe200018f0eff */
[----:B---3--:R-:W-:Y:S02]  /*cd80*/  IMAD R4, R13, 0x4, R21 ;  /* 0x000000040d047824 */ /* 0x008fe400078e0215 */
[----:B------:R-:W1:Y:S01]  /*cd90*/  LDC R13, c[0x0][0x3d8] ;  /* 0x0000f600ff0d7b82 */ /* 0x000e620000000800 */
[----:B0-----:R-:W-:Y:S01]  /*cda0*/  LEA R20, P0, R12, R2, 0x1 ;  /* 0x000000020c147211 */ /* 0x001fe200078008ff */
[----:B------:R0:W-:Y:S01]  /*cdb0*/  STL.64 [R1+0x1340], R18 ;  /* 0x0013401201007387 */ /* 0x0001e20000100a00 */
[----:B-1----:R-:W-:-:S05]  /*cdc0*/  LEA R29, R13, R4, 0x2 ;  /* 0x000000040d1d7211 */ /* 0x002fca00078e10ff */
[----:B------:R-:W1:Y:S01]  /*cdd0*/  LDC R13, c[0x0][0x3d8] ;  /* 0x0000f600ff0d7b82 */ /* 0x000e620000000800 */
[C---:B0-----:R-:W-:Y:S02]  /*cde0*/  LEA R18, P3, R5.reuse, R2, 0x1 ;  /* 0x0000000205127211 */ /* 0x041fe400078608ff */
[-C--:B------:R-:W-:Y:S02]  /*cdf0*/  LEA.HI.X.SX32 R21, R12, R0.reuse, 0x1, P0 ;  /* 0x000000000c157211 */ /* 0x080fe400000f0eff */
[----:B------:R-:W-:Y:S02]  /*ce00*/  LEA.HI.X.SX32 R19, R5, R0, 0x1, P3 ;  /* 0x0000000005137211 */ /* 0x000fe400018f0eff */
[CC--:B-----5:R-:W-:Y:S02]  /*ce10*/  LEA R24, P2, R6.reuse, R2.reuse, 0x1 ;  /* 0x0000000206187211 */ /* 0x0e0fe400078408ff */
[----:B------:R-:W-:Y:S02]  /*ce20*/  LEA R12, P0, R7, R2, 0x1 ;  /* 0x00000002070c7211 */ /* 0x000fe400078008ff */
[-C--:B------:R-:W-:Y:S01]  /*ce30*/  LEA.HI.X.SX32 R25, R6, R0.reuse, 0x1, P2 ;  /* 0x0000000006197211 */ /* 0x080fe200010f0eff */
[----:B------:R-:W-:Y:S04]  /*ce40*/  STL.64 [R1+0x1338], R20 ;  /* 0x0013381401007387 */ /* 0x000fe80000100a00 */
[----:B------:R0:W-:Y:S01]  /*ce50*/  STL.64 [R1+0x1330], R24 ;  /* 0x0013301801007387 */ /* 0x0001e20000100a00 */
[----:B-1----:R-:W-:Y:S01]  /*ce60*/  IMAD R6, R13, 0x4, R29 ;  /* 0x000000040d067824 */ /* 0x002fe200078e021d */
[----:B------:R-:W-:-:S02]  /*ce70*/  LEA.HI.X.SX32 R13, R7, R0, 0x1, P0 ;  /* 0x00000000070d7211 */ /* 0x000fc400000f0eff */
[----:B------:R-:W-:Y:S04]  /*ce80*/  STL.64 [R1+0x1328], R18 ;  /* 0x0013281201007387 */ /* 0x000fe80000100a00 */
[----:B------:R1:W-:Y:S01]  /*ce90*/  STL.64 [R1+0x1320], R12 ;  /* 0x0013200c01007387 */ /* 0x0003e20000100a00 */
[----:B0-----:R-:W0:Y:S03]  /*cea0*/  LDC R25, c[0x0][0x3d8] ;  /* 0x0000f600ff197b82 */ /* 0x001e260000000800 */
[----:B-1----:R-:W2:Y:S01]  /*ceb0*/  LDL.LU.64 R12, [R1+0x16b0] ;  /* 0x0016b000010c7983 */ /* 0x002ea20000300a00 */
[----:B0-----:R-:W-:-:S04]  /*cec0*/  IMAD R5, R25, 0x4, R6 ;  /* 0x0000000419057824 */ /* 0x001fc800078e0206 */
[----:B------:R-:W0:Y:S01]  /*ced0*/  LDC R25, c[0x0][0x3d8] ;  /* 0x0000f600ff197b82 */ /* 0x000e220000000800 */
[-C--:B------:R-:W-:Y:S02]  /*cee0*/  LEA R20, P2, R8, R2.reuse, 0x1 ;  /* 0x0000000208147211 */ /* 0x080fe400078408ff */
[-C--:B------:R-:W-:Y:S02]  /*cef0*/  LEA R18, P3, R10, R2.reuse, 0x1 ;  /* 0x000000020a127211 */ /* 0x080fe400078608ff */
[----:B------:R-:W-:Y:S02]  /*cf00*/  LEA R24, P0, R9, R2, 0x1 ;  /* 0x0000000209187211 */ /* 0x000fe400078008ff */
[-C--:B------:R-:W-:Y:S02]  /*cf10*/  LEA.HI.X.SX32 R21, R8, R0.reuse, 0x1, P2 ;  /* 0x0000000008157211 */ /* 0x080fe400010f0eff */
[----:B------:R-:W-:Y:S01]  /*cf20*/  LEA.HI.X.SX32 R19, R10, R0, 0x1, P3 ;  /* 0x000000000a137211 */ /* 0x000fe200018f0eff */
[----:B------:R-:W1:Y:S02]  /*cf30*/  LDC R8, c[0x0][0x3d8] ;  /* 0x0000f600ff087b82 */ /* 0x000e640000000800 */
[----:B------:R-:W-:Y:S04]  /*cf40*/  STL.64 [R1+0x1318], R20 ;  /* 0x0013181401007387 */ /* 0x000fe80000100a00 */
[----:B------:R-:W-:Y:S01]  /*cf50*/  STL.64 [R1+0x1310], R18 ;  /* 0x0013101201007387 */ /* 0x000fe20000100a00 */
[----:B0-----:R-:W-:-:S02]  /*cf60*/  LEA R7, R25, R5, 0x2 ;  /* 0x0000000519077211 */ /* 0x001fc400078e10ff */
[----:B------:R-:W-:-:S03]  /*cf70*/  LEA.HI.X.SX32 R25, R9, R0, 0x1, P0 ;  /* 0x0000000009197211 */ /* 0x000fc600000f0eff */
[----:B------:R-:W-:Y:S04]  /*cf80*/  STL.64 [R1+0x1680], R6 ;  /* 0x0016800601007387 */ /* 0x000fe80000100a00 */
[----:B------:R0:W-:Y:S02]  /*cf90*/  STL.64 [R1+0x1308], R24 ;  /* 0x0013081801007387 */ /* 0x0001e40000100a00 */
[----:B0-----:R-:W0:Y:S01]  /*cfa0*/  LDC R25, c[0x0][0x3d8] ;  /* 0x0000f600ff197b82 */ /* 0x001e220000000800 */
[----:B------:R-:W-:Y:S01]  /*cfb0*/  LEA R18, P3, R11, R2, 0x1 ;  /* 0x000000020b127211 */ /* 0x000fe200078608ff */
[----:B-1----:R-:W-:-:S03]  /*cfc0*/  IMAD R8, R8, 0x4, R7 ;  /* 0x0000000408087824 */ /* 0x002fc600078e0207 */
[----:B------:R-:W-:Y:S02]  /*cfd0*/  LEA.HI.X.SX32 R19, R11, R0, 0x1, P3 ;  /* 0x000000000b137211 */ /* 0x000fe400018f0eff */
[CC--:B--2---:R-:W-:Y:S02]  /*cfe0*/  LEA R20, P2, R12.reuse, R2.reuse, 0x1 ;  /* 0x000000020c147211 */ /* 0x0c4fe400078408ff */
[----:B------:R-:W-:Y:S01]  /*cff0*/  LEA R24, P0, R13, R2, 0x1 ;  /* 0x000000020d187211 */ /* 0x000fe200078008ff */
[----:B0-----:R-:W-:Y:S01]  /*d000*/  IMAD R10, R25, 0x4, R8 ;  /* 0x00000004190a7824 */ /* 0x001fe200078e0208 */
[-C--:B------:R-:W-:Y:S01]  /*d010*/  LEA.HI.X.SX32 R21, R12, R0.reuse, 0x1, P2 ;  /* 0x000000000c157211 */ /* 0x080fe200010f0eff */
[----:B------:R-:W-:Y:S01]  /*d020*/  IMAD.MOV.U32 R6, RZ, RZ, R26 ;  /* 0x000000ffff067224 */ /* 0x000fe200078e001a */
[----:B------:R-:W-:Y:S01]  /*d030*/  LEA.HI.X.SX32 R25, R13, R0, 0x1, P0 ;  /* 0x000000000d197211 */ /* 0x000fe200000f0eff */
[----:B------:R-:W0:Y:S02]  /*d040*/  LDC R11, c[0x0][0x3d8] ;  /* 0x0000f600ff0b7b82 */ /* 0x000e240000000800 */
[----:B------:R1:W-:Y:S04]  /*d050*/  STL.64 [R1+0x1300], R20 ;  /* 0x0013001401007387 */ /* 0x0003e80000100a00 */
[----:B------:R-:W-:Y:S01]  /*d060*/  STL.64 [R1+0x12f8], R18 ;  /* 0x0012f81201007387 */ /* 0x000fe20000100a00 */
[----:B------:R-:W-:Y:S01]  /*d070*/  MOV R7, R27 ;  /* 0x0000001b00077202 */ /* 0x000fe20000000f00 */
[----:B------:R-:W2:Y:S02]  /*d080*/  LDC R13, c[0x0][0x3d8] ;  /* 0x0000f600ff0d7b82 */ /* 0x000ea40000000800 */
[----:B------:R3:W-:Y:S01]  /*d090*/  STL.64 [R1+0x12f0], R24 ;  /* 0x0012f01801007387 */ /* 0x0007e20000100a00 */
[----:B-1----:R-:W-:-:S05]  /*d0a0*/  LEA R20, P2, R14, R2, 0x1 ;  /* 0x000000020e147211 */ /* 0x002fca00078408ff */
[----:B------:R-:W1:Y:S01]  /*d0b0*/  LDC R27, c[0x0][0x3d8] ;  /* 0x0000f600ff1b7b82 */ /* 0x000e620000000800 */
[----:B---3--:R-:W3:Y:S01]  /*d0c0*/  LDL.LU.64 R24, [R1+0x16a8] ;  /* 0x0016a80001187983 */ /* 0x008ee20000300a00 */
[----:B------:R-:W-:Y:S02]  /*d0d0*/  LEA.HI.X.SX32 R21, R14, R0, 0x1, P2 ;  /* 0x000000000e157211 */ /* 0x000fe400010f0eff */
[----:B------:R-:W-:-:S04]  /*d0e0*/  LEA R18, P3, R22, R2, 0x1 ;  /* 0x0000000216127211 */ /* 0x000fc800078608ff */
[----:B------:R-:W5:Y:S01]  /*d0f0*/  LDC R14, c[0x0][0x3d8] ;  /* 0x0000f600ff0e7b82 */ /* 0x000f620000000800 */
[----:B------:R4:W-:Y:S04]  /*d100*/  STL.64 [R1+0x12e8], R20 ;  /* 0x0012e81401007387 */ /* 0x0009e80000100a00 */
[----:B----4-:R-:W4:Y:S01]  /*d110*/  LDL.LU.64 R20, [R1+0x16a0] ;  /* 0x0016a00001147983 */ /* 0x010f220000300a00 */
[----:B-1----:R-:W-:Y:S02]  /*d120*/  IMAD R9, R27, 0x4, R10 ;  /* 0x000000041b097824 */ /* 0x002fe400078e020a */
[----:B------:R-:W1:Y:S01]  /*d130*/  LDC R27, c[0x0][0x3d8] ;  /* 0x0000f600ff1b7b82 */ /* 0x000e620000000800 */
[----:B------:R-:W-:Y:S02]  /*d140*/  LEA.HI.X.SX32 R19, R22, R0, 0x1, P3 ;  /* 0x0000000016137211 */ /* 0x000fe400018f0eff */
[----:B------:R-:W-:Y:S04]  /*d150*/  STL.64 [R1+0x1678], R8 ;  /* 0x0016780801007387 */ /* 0x000fe80000100a00 */
[----:B------:R0:W-:Y:S02]  /*d160*/  STL.64 [R1+0x12e0], R18 ;  /* 0x0012e01201007387 */ /* 0x0001e40000100a00 */
[----:B0-----:R-:W-:-:S04]  /*d170*/  LEA R18, P0, R17, R2, 0x1 ;  /* 0x0000000211127211 */ /* 0x001fc800078008ff */
[----:B------:R-:W-:Y:S02]  /*d180*/  LEA.HI.X.SX32 R19, R17, R0, 0x1, P0 ;  /* 0x0000000011137211 */ /* 0x000fe400000f0eff */
[----:B-1----:R-:W-:-:S03]  /*d190*/  LEA R12, R27, R9, 0x2 ;  /* 0x000000091b0c7211 */ /* 0x002fc600078e10ff */
[----:B------:R0:W-:Y:S04]  /*d1a0*/  STL.64 [R1+0x12d8], R18 ;  /* 0x0012d81201007387 */ /* 0x0001e80000100a00 */
[----:B0-----:R-:W5:Y:S01]  /*d1b0*/  LDL.LU.64 R18, [R1+0x1698] ;  /* 0x0016980001127983 */ /* 0x001f620000300a00 */
[----:B---3--:R-:W-:-:S04]  /*d1c0*/  LEA R26, P2, R24, R2, 0x1 ;  /* 0x00000002181a7211 */ /* 0x008fc800078408ff */
[----:B------:R-:W-:Y:S02]  /*d1d0*/  LEA.HI.X.SX32 R27, R24, R0, 0x1, P2 ;  /* 0x00000000181b7211 */ /* 0x000fe400010f0eff */
[----:B------:R-:W-:Y:S01]  /*d1e0*/  LEA R8, P3, R23, R2, 0x1 ;  /* 0x0000000217087211 */ /* 0x000fe200078608ff */
[----:B------:R-:W-:Y:S01]  /*d1f0*/  IMAD R11, R11, 0x4, R12 ;  /* 0x000000040b0b7824 */ /* 0x000fe200078e020c */
[----:B------:R-:W0:Y:S01]  /*d200*/  LDC R24, c[0x0][0x3d8] ;  /* 0x0000f600ff187b82 */ /* 0x000e220000000800 */
[----:B------:R1:W-:Y:S04]  /*d210*/  STL.64 [R1+0x12d0], R26 ;  /* 0x0012d01a01007387 */ /* 0x0003e80000100a00 */
[----:B-1----:R-:W3:Y:S01]  /*d220*/  LDL.LU.64 R26, [R1+0x1690] ;  /* 0x00169000011a7983 */ /* 0x002ee20000300a00 */
[----:B------:R-:W-:Y:S01]  /*d230*/  LEA.HI.X.SX32 R9, R23, R0, 0x1, P3 ;  /* 0x0000000017097211 */ /* 0x000fe200018f0eff */
[----:B--2---:R-:W-:Y:S01]  /*d240*/  IMAD R13, R13, 0x4, R11 ;  /* 0x000000040d0d7824 */ /* 0x004fe200078e020b */
[----:B----4-:R-:W-:Y:S01]  /*d250*/  LEA R22, P0, R20, R2, 0x1 ;  /* 0x0000000214167211 */ /* 0x010fe200078008ff */
[----:B------:R-:W-:Y:S04]  /*d260*/  STL.64 [R1+0x1688], R10 ;  /* 0x0016880a01007387 */ /* 0x000fe80000100a00 */
[----:B------:R-:W-:Y:S01]  /*d270*/  STL.64 [R1+0x12c8], R8 ;  /* 0x0012c80801007387 */ /* 0x000fe20000100a00 */
[----:B-----5:R-:W-:-:S03]  /*d280*/  LEA R14, R14, R13, 0x2 ;  /* 0x0000000d0e0e7211 */ /* 0x020fc600078e10ff */
[----:B------:R-:W-:Y:S04]  /*d290*/  STL [R1+0x12c0], R22 ;  /* 0x0012c01601007387 */ /* 0x000fe80000100800 */
[----:B------:R1:W-:Y:S02]  /*d2a0*/  STL.64 [R1+0x1670], R12 ;  /* 0x0016700c01007387 */ /* 0x0003e40000100a00 */
[----:B-1----:R-:W-:Y:S01]  /*d2b0*/  IMAD.MOV.U32 R13, RZ, RZ, R23 ;  /* 0x000000ffff0d7224 */ /* 0x002fe200078e0017 */
[----:B------:R-:W-:Y:S01]  /*d2c0*/  LEA.HI.X.SX32 R13, R20, R0, 0x1, P0 ;  /* 0x00000000140d7211 */ /* 0x000fe200000f0eff */
[----:B------:R-:W-:Y:S02]  /*d2d0*/  IMAD.MOV.U32 R12, RZ, RZ, R22 ;  /* 0x000000ffff0c7224 */ /* 0x000fe400078e0016 */
[----:B------:R-:W1:Y:S02]  /*d2e0*/  LDC R22, c[0x0][0x3d8] ;  /* 0x0000f600ff167b82 */ /* 0x000e640000000800 */
[----:B------:R2:W-:Y:S02]  /*d2f0*/  STL [R1+0x12c4], R13 ;  /* 0x0012c40d01007387 */ /* 0x0005e40000100800 */
[----:B--2---:R-:W-:-:S04]  /*d300*/  IMAD.MOV.U32 R13, RZ, RZ, R7 ;  /* 0x000000ffff0d7224 */ /* 0x004fc800078e0007 */
[----:B------:R-:W2:Y:S01]  /*d310*/  LDC R7, c[0x0][0x3d8] ;  /* 0x0000f600ff077b82 */ /* 0x000ea20000000800 */
[----:B-1----:R-:W-:-:S04]  /*d320*/  LEA R20, R22, R14, 0x2 ;  /* 0x0000000e16147211 */ /* 0x002fc800078e10ff */
[----:B--2---:R-:W-:-:S03]  /*d330*/  LEA R17, R7, R20, 0x2 ;  /* 0x0000001407117211 */ /* 0x004fc600078e10ff */
[----:B------:R-:W1:Y:S01]  /*d340*/  LDC R7, c[0x0][0x3d8] ;  /* 0x0000f600ff077b82 */ /* 0x000e620000000800 */
[CC--:B------:R-:W-:Y:S02]  /*d350*/  LEA R8, P3, R25.reuse, R2.reuse, 0x1 ;  /* 0x0000000219087211 */ /* 0x0c0fe400078608ff */
[C---:B------:R-:W-:Y:S02]  /*d360*/  LEA R22, P0, R18.reuse, R2, 0x1 ;  /* 0x0000000212167211 */ /* 0x040fe400078008ff */
[-C--:B------:R-:W-:Y:S02]  /*d370*/  LEA.HI.X.SX32 R9, R25, R0.reuse, 0x1, P3 ;  /* 0x0000000019097211 */ /* 0x080fe400018f0eff */
[----:B------:R-:W-:Y:S01]  /*d380*/  LEA.HI.X.SX32 R23, R18, R0, 0x1, P0 ;  /* 0x0000000012177211 */ /* 0x000fe200000f0eff */
[----:B------:R-:W-:Y:S01]  /*d390*/  IMAD.MOV.U32 R12, RZ, RZ, R6 ;  /* 0x000000ffff0c7224 */ /* 0x000fe200078e0006 */
[----:B---3--:R-:W-:-:S04]  /*d3a0*/  LEA R10, P2, R26, R2, 0x1 ;  /* 0x000000021a0a7211 */ /* 0x008fc800078408ff */
[----:B------:R-:W-:-:S05]  /*d3b0*/  LEA.HI.X.SX32 R11, R26, R0, 0x1, P2 ;  /* 0x000000001a0b7211 */ /* 0x000fca00010f0eff */
[----:B------:R-:W-:Y:S04]  /*d3c0*/  STL.64 [R1+0x12b8], R10 ;  /* 0x0012b80a01007387 */ /* 0x000fe80000100a00 */
[----:B------:R-:W-:Y:S04]  /*d3d0*/  STL.64 [R1+0x12b0], R8 ;  /* 0x0012b00801007387 */ /* 0x000fe80000100a00 */
[----:B------:R1:W-:Y:S02]  /*d3e0*/  STL.64 [R1+0x12a8], R22 ;  /* 0x0012a81601007387 */ /* 0x0003e40000100a00 */
[----:B-1----:R-:W-:-:S02]  /*d3f0*/  IMAD R22, R7, 0x4, R17 ;  /* 0x0000000407167824 */ /* 0x002fc400078e0211 */
[----:B------:R-:W1:Y:S01]  /*d400*/  LDC R7, c[0x0][0x3d8] ;  /* 0x0000f600ff077b82 */ /* 0x000e620000000800 */
[CC--:B------:R-:W-:Y:S02]  /*d410*/  LEA R10, P2, R28.reuse, R2.reuse, 0x1 ;  /* 0x000000021c0a7211 */ /* 0x0c0fe400078408ff */
[C---:B------:R-:W-:Y:S02]  /*d420*/  LEA R8, P3, R27.reuse, R2, 0x1 ;  /* 0x000000021b087211 */ /* 0x040fe400078608ff */
[-C--:B------:R-:W-:Y:S02]  /*d430*/  LEA.HI.X.SX32 R11, R28, R0.reuse, 0x1, P2 ;  /* 0x000000001c0b7211 */ /* 0x080fe400010f0eff */
[----:B------:R-:W-:Y:S02]  /*d440*/  LEA.HI.X.SX32 R9, R27, R0, 0x1, P3 ;  /* 0x000000001b097211 */ /* 0x000fe400018f0eff */
[----:B------:R-:W-:Y:S01]  /*d450*/  LEA R26, P0, R19, R2, 0x1 ;  /* 0x00000002131a7211 */ /* 0x000fe200078008ff */
[----:B------:R-:W-:Y:S04]  /*d460*/  STL.64 [R1+0x12a0], R10 ;  /* 0x0012a00a01007387 */ /* 0x000fe80000100a00 */
[----:B------:R2:W-:Y:S01]  /*d470*/  STL.64 [R1+0x1298], R8 ;  /* 0x0012980801007387 */ /* 0x0005e20000100a00 */
[----:B-1----:R-:W-:-:S02]  /*d480*/  IMAD R18, R7, 0x4, R22 ;  /* 0x0000000407127824 */ /* 0x002fc400078e0216 */
[----:B------:R-:W1:Y:S01]  /*d490*/  LDC R7, c[0x0][0x3d8] ;  /* 0x0000f600ff077b82 */ /* 0x000e620000000800 */
[-C--:B--2---:R-:W-:Y:S02]  /*d4a0*/  LEA R8, P3, R15, R2.reuse, 0x1 ;  /* 0x000000020f087211 */ /* 0x084fe400078608ff */
[C---:B------:R-:W-:Y:S02]  /*d4b0*/  LEA R10, P2, R16.reuse, R2, 0x1 ;  /* 0x00000002100a7211 */ /* 0x040fe400078408ff */
[-C--:B------:R-:W-:Y:S02]  /*d4c0*/  LEA.HI.X.SX32 R27, R19, R0.reuse, 0x1, P0 ;  /* 0x00000000131b7211 */ /* 0x080fe400000f0eff */
[-C--:B------:R-:W-:Y:S02]  /*d4d0*/  LEA.HI.X.SX32 R9, R15, R0.reuse, 0x1, P3 ;  /* 0x000000000f097211 */ /* 0x080fe400018f0eff */
[----:B------:R-:W-:Y:S01]  /*d4e0*/  LEA.HI.X.SX32 R11, R16, R0, 0x1, P2 ;  /* 0x00000000100b7211 */ /* 0x000fe200010f0eff */
[----:B------:R-:W-:Y:S04]  /*d4f0*/  STL.64 [R1+0x1290], R26 ;  /* 0x0012901a01007387 */ /* 0x000fe80000100a00 */
[----:B------:R2:W-:Y:S01]  /*d500*/  STL.64 [R1+0x1280], R8 ;  /* 0x0012800801007387 */ /* 0x0005e20000100a00 */
[----:B------:R-:W-:-:S03]  /*d510*/  LEA R6, P2, R4, R2, 0x1 ;  /* 0x0000000204067211 */ /* 0x000fc600078408ff */
[----:B------:R3:W-:Y:S01]  /*d520*/  STL.64 [R1+0x1288], R10 ;  /* 0x0012880a01007387 */ /* 0x0007e20000100a00 */
[----:B-1----:R-:W-:Y:S01]  /*d530*/  LEA R16, R7, R18, 0x2 ;  /* 0x0000001207107211 */ /* 0x002fe200078e10ff */
[----:B--2---:R-:W1:Y:S01]  /*d540*/  LDC R9, c[0x0][0x3d8] ;  /* 0x0000f600ff097b82 */ /* 0x004e620000000800 */
[C---:B---3--:R-:W-:Y:S02]  /*d550*/  LEA R10, P0, R21.reuse, R2, 0x1 ;  /* 0x00000002150a7211 */ /* 0x048fe400078008ff */
[-C--:B------:R-:W-:Y:S02]  /*d560*/  LEA.HI.X.SX32 R7, R4, R0.reuse, 0x1, P2 ;  /* 0x0000000004077211 */ /* 0x080fe400010f0eff */
[----:B------:R-:W-:-:S05]  /*d570*/  LEA.HI.X.SX32 R11, R21, R0, 0x1, P0 ;  /* 0x00000000150b7211 */ /* 0x000fca00000f0eff */
[----:B------:R2:W-:Y:S04]  /*d580*/  STL.64 [R1+0x1278], R10 ;  /* 0x0012780a01007387 */ /* 0x0005e80000100a00 */
[----:B--2---:R-:W2:Y:S04]  /*d590*/  LDL.LU.64 R10, [R1+0x1688] ;  /* 0x00168800010a7983 */ /* 0x004ea80000300a00 */
[----:B------:R3:W-:Y:S04]  /*d5a0*/  STL.64 [R1+0x1270], R6 ;  /* 0x0012700601007387 */ /* 0x0007e80000100a00 */
[----:B---3--:R-:W3:Y:S01]  /*d5b0*/  LDL.LU.64 R6, [R1+0x1680] ;  /* 0x0016800001067983 */ /* 0x008ee20000300a00 */
[----:B-1----:R-:W-:-:S02]  /*d5c0*/  IMAD R15, R9, 0x4, R16 ;  /* 0x00000004090f7824 */ /* 0x002fc400078e0210 */
[----:B------:R-:W1:Y:S01]  /*d5d0*/  LDC R9, c[0x0][0x3d8] ;  /* 0x0000f600ff097b82 */ /* 0x000e620000000800 */
[----:B------:R-:W-:-:S04]  /*d5e0*/  LEA R26, P3, R29, R2, 0x1 ;  /* 0x000000021d1a7211 */ /* 0x000fc800078608ff */
[----:B------:R-:W-:-:S05]  /*d5f0*/  LEA.HI.X.SX32 R27, R29, R0, 0x1, P3 ;  /* 0x000000001d1b7211 */ /* 0x000fca00018f0eff */
[----:B------:R-:W-:Y:S01]  /*d600*/  STL.64 [R1+0x1268], R26 ;  /* 0x0012681a01007387 */ /* 0x000fe20000100a00 */
[----:B-1----:R-:W-:Y:S01]  /*d610*/  IMAD R19, R9, 0x4, R15 ;  /* 0x0000000409137824 */ /* 0x002fe200078e020f */
[----:B---3--:R-:W-:-:S04]  /*d620*/  LEA R8, P0, R6, R2, 0x1 ;  /* 0x0000000206087211 */ /* 0x008fc800078008ff */
[----:B------:R-:W-:-:S05]  /*d630*/  LEA.HI.X.SX32 R9, R6, R0, 0x1, P0 ;  /* 0x0000000006097211 */ /* 0x000fca00000f0eff */
[----:B------:R1:W-:Y:S04]  /*d640*/  STL.64 [R1+0x1260], R8 ;  /* 0x0012600801007387 */ /* 0x0003e80000100a00 */
[----:B-1----:R-:W3:Y:S01]  /*d650*/  LDL.LU.64 R8, [R1+0x1678] ;  /* 0x0016780001087983 */ /* 0x002ee20000300a00 */
[----:B------:R-:W-:-:S04]  /*d660*/  LEA R26, P3, R7, R2, 0x1 ;  /* 0x00000002071a7211 */ /* 0x000fc800078608ff */
[----:B------:R-:W-:Y:S02]  /*d670*/  LEA.HI.X.SX32 R27, R7, R0, 0x1, P3 ;  /* 0x00000000071b7211 */ /* 0x000fe400018f0eff */
[----:B------:R-:W-:-:S03]  /*d680*/  LEA R28, P2, R5, R2, 0x1 ;  /* 0x00000002051c7211 */ /* 0x000fc600078408ff */
[----:B------:R1:W-:Y:S01]  /*d690*/  STL.64 [R1+0x1250], R26 ;  /* 0x0012501a01007387 */ /* 0x0003e20000100a00 */
[----:B------:R-:W-:Y:S02]  /*d6a0*/  LEA.HI.X.SX32 R29, R5, R0, 0x1, P2 ;  /* 0x00000000051d7211 */ /* 0x000fe400010f0eff */
[----:B0-----:R-:W-:Y:S01]  /*d6b0*/  LEA R4, R24, R19, 0x2 ;  /* 0x0000001318047211 */ /* 0x001fe200078e10ff */
[----:B------:R-:W0:Y:S01]  /*d6c0*/  LDC R5, c[0x0][0x3d8] ;  /* 0x0000f600ff057b82 */ /* 0x000e220000000800 */
[----:B-1----:R-:W-:Y:S01]  /*d6d0*/  IMAD.MOV.U32 R26, RZ, RZ, R12 ;  /* 0x000000ffff1a7224 */ /* 0x002fe200078e000c */
[----:B------:R-:W-:Y:S01]  /*d6e0*/  MOV R27, R13 ;  /* 0x0000000d001b7202 */ /* 0x000fe20000000f00 */
[----:B------:R-:W-:Y:S05]  /*d6f0*/  STL.64 [R1+0x1258], R28 ;  /* 0x0012581c01007387 */ /* 0x000fea0000100a00 */
[----:B------:R-:W1:Y:S01]  /*d700*/  LDC R24, c[0x0][0x3d8] ;  /* 0x0000f600ff187b82 */ /* 0x000e620000000800 */
[----:B---3--:R-:W-:-:S04]  /*d710*/  LEA R12, P0, R8, R2, 0x1 ;  /* 0x00000002080c7211 */ /* 0x008fc800078008ff */
[----:B------:R-:W-:-:S05]  /*d720*/  LEA.HI.X.SX32 R13, R8, R0, 0x1, P0 ;  /* 0x00000000080d7211 */ /* 0x000fca00000f0eff */
[----:B------:R3:W-:Y:S04]  /*d730*/  STL.64 [R1+0x1248], R12 ;  /* 0x0012480c01007387 */ /* 0x0007e80000100a00 */
[----:B---3--:R-:W3:Y:S01]  /*d740*/  LDL.LU.64 R12, [R1+0x1670] ;  /* 0x00167000010c7983 */ /* 0x008ee20000300a00 */
[----:B-1----:R-:W-:Y:S02]  /*d750*/  IMAD R23, R24, 0x4, R4 ;  /* 0x0000000418177824 */ /* 0x002fe400078e0204 */
[----:B------:R-:W1:Y:S01]  /*d760*/  LDC R24, c[0x0][0x3d8] ;  /* 0x0000f600ff187b82 */ /* 0x000e620000000800 */
[-C--:B--2---:R-:W-:Y:S02]  /*d770*/  LEA R28, P2, R10, R2.reuse, 0x1 ;  /* 0x000000020a1c7211 */ /* 0x084fe400078408ff */
[----:B------:R-:W-:Y:S01]  /*d780*/  LEA R6, P3, R9, R2, 0x1 ;  /* 0x0000000209067211 */ /* 0x000fe200078608ff */
[----:B-1----:R-:W-:-:S04]  /*d790*/  IMAD R21, R24, 0x4, R23 ;  /* 0x0000000418157824 */ /* 0x002fc800078e0217 */
[----:B------:R-:W1:Y:S01]  /*d7a0*/  LDC R24, c[0x0][0x3d8] ;  /* 0x0000f600ff187b82 */ /* 0x000e620000000800 */
[-C--:B------:R-:W-:Y:S02]  /*d7b0*/  LEA.HI.X.SX32 R29, R10, R0.reuse, 0x1, P2 ;  /* 0x000000000a1d7211 */ /* 0x080fe400010f0eff */
[----:B------:R-:W-:-:S03]  /*d7c0*/  LEA.HI.X.SX32 R7, R9, R0, 0x1, P3 ;  /* 0x0000000009077211 */ /* 0x000fc600018f0eff */
[----:B------:R2:W-:Y:S04]  /*d7d0*/  STL.64 [R1+0x1240], R28 ;  /* 0x0012401c01007387 */ /* 0x0005e80000100a00 */
[----:B------:R4:W-:Y:S01]  /*d7e0*/  STL.64 [R1+0x1238], R6 ;  /* 0x0012380601007387 */ /* 0x0009e20000100a00 */
[----:B--2---:R-:W-:Y:S01]  /*d7f0*/  LEA R28, P2, R11, R2, 0x1 ;  /* 0x000000020b1c7211 */ /* 0x004fe200078408ff */
[----:B-1----:R-:W-:-:S03]  /*d800*/  IMAD R9, R24, 0x4, R21 ;  /* 0x0000000418097824 */ /* 0x002fc600078e0215 */
[----:B------:R-:W-:Y:S02]  /*d810*/  LEA.HI.X.SX32 R29, R11, R0, 0x1, P2 ;  /* 0x000000000b1d7211 */ /* 0x000fe400010f0eff */
[----:B0-----:R-:W-:Y:S02]  /*d820*/  LEA R5, R5, R9, 0x2 ;  /* 0x0000000905057211 */ /* 0x001fe400078e10ff */
[-C--:B---3--:R-:W-:Y:S02]  /*d830*/  LEA R24, P0, R12, R2.reuse, 0x1 ;  /* 0x000000020c187211 */ /* 0x088fe400078008ff */
[----:B----4-:R-:W-:-:S03]  /*d840*/  LEA R6, P3, R13, R2, 0x1 ;  /* 0x000000020d067211 */ /* 0x010fc600078608ff */
[----:B------:R-:W-:Y:S04]  /*d850*/  STL [R1+0x1230], R24 ;  /* 0x0012301801007387 */ /* 0x000fe80000100800 */
[----:B------:R0:W-:Y:S01]  /*d860*/  STL [R1+0x166c], R9 ;  /* 0x00166c0901007387 */ /* 0x0001e20000100800 */
[-C--:B------:R-:W-:Y:S01]  /*d870*/  LEA.HI.X.SX32 R7, R13, R0.reuse, 0x1, P3 ;  /* 0x000000000d077211 */ /* 0x080fe200018f0eff */
[----:B0-----:R-:W-:Y:S01]  /*d880*/  IMAD.MOV.U32 R9, RZ, RZ, R25 ;  /* 0x000000ffff097224 */ /* 0x001fe200078e0019 */
[----:B------:R-:W-:Y:S01]  /*d890*/  LEA.HI.X.SX32 R9, R12, R0, 0x1, P0 ;  /* 0x000000000c097211 */ /* 0x000fe200000f0eff */
[----:B------:R-:W-:Y:S01]  /*d8a0*/  IMAD.MOV.U32 R8, RZ, RZ, R24 ;  /* 0x000000ffff087224 */ /* 0x000fe200078e0018 */
[----:B------:R-:W0:Y:S03]  /*d8b0*/  LDC R25, c[0x0][0x3d8] ;  /* 0x0000f600ff197b82 */ /* 0x000e260000000800 */
[----:B------:R1:W-:Y:S01]  /*d8c0*/  STL [R1+0x1234], R9 ;  /* 0x0012340901007387 */ /* 0x0003e20000100800 */
[----:B------:R-:W-:-:S03]  /*d8d0*/  LEA R12, P0, R14, R2, 0x1 ;  /* 0x000000020e0c7211 */ /* 0x000fc600078008ff */
[----:B------:R-:W-:Y:S01]  /*d8e0*/  STL.64 [R1+0x1228], R28 ;  /* 0x0012281c01007387 */ /* 0x000fe20000100a00 */
[----:B------:R-:W2:Y:S03]  /*d8f0*/  LDC R24, c[0x0][0x3d8] ;  /* 0x0000f600ff187b82 */ /* 0x000ea60000000800 */
[----:B------:R3:W-:Y:S01]  /*d900*/  STL.64 [R1+0x1220], R6 ;  /* 0x0012200601007387 */ /* 0x0007e20000100a00 */
[----:B------:R-:W-:Y:S02]  /*d910*/  LEA R8, P2, R20, R2, 0x1 ;  /* 0x0000000214087211 */ /* 0x000fe400078408ff */
[-C--:B------:R-:W-:Y:S02]  /*d920*/  LEA.HI.X.SX32 R13, R14, R0.reuse, 0x1, P0 ;  /* 0x000000000e0d7211 */ /* 0x080fe400000f0eff */
[----:B-1----:R-:W-:Y:S02]  /*d930*/  LEA.HI.X.SX32 R9, R20, R0, 0x1, P2 ;  /* 0x0000000014097211 */ /* 0x002fe400010f0eff */
[----:B---3--:R-:W-:-:S04]  /*d940*/  LEA R6, P3, R17, R2, 0x1 ;  /* 0x0000000211067211 */ /* 0x008fc800078608ff */
[----:B------:R-:W-:Y:S02]  /*d950*/  LEA.HI.X.SX32 R7, R17, R0, 0x1, P3 ;  /* 0x0000000011077211 */ /* 0x000fe400018f0eff */
[----:B------:R-:W-:-:S03]  /*d960*/  LEA R28, P0, R22, R2, 0x1 ;  /* 0x00000002161c7211 */ /* 0x000fc600078008ff */
[----:B------:R-:W-:Y:S04]  /*d970*/  STL.64 [R1+0x1208], R6 ;  /* 0x0012080601007387 */ /* 0x000fe80000100a00 */
[----:B------:R1:W-:Y:S04]  /*d980*/  STL.64 [R1+0x1218], R12 ;  /* 0x0012180c01007387 */ /* 0x0003e80000100a00 */
[----:B------:R3:W-:Y:S01]  /*d990*/  STL.64 [R1+0x1210], R8 ;  /* 0x0012100801007387 */ /* 0x0007e20000100a00 */
[----:B------:R-:W-:Y:S02]  /*d9a0*/  LEA.HI.X.SX32 R29, R22, R0, 0x1, P0 ;  /* 0x00000000161d7211 */ /* 0x000fe400000f0eff */
[----:B-1----:R-:W-:-:S02]  /*d9b0*/  LEA R12, P2, R18, R2, 0x1 ;  /* 0x00000002120c7211 */ /* 0x002fc400078408ff */
[----:B---3--:R-:W-:Y:S02]  /*d9c0*/  LEA R8, P3, R16, R2, 0x1 ;  /* 0x0000000210087211 */ /* 0x008fe400078608ff */
[-C--:B------:R-:W-:Y:S02]  /*d9d0*/  LEA.HI.X.SX32 R13, R18, R0.reuse, 0x1, P2 ;  /* 0x00000000120d7211 */ /* 0x080fe400010f0eff */
[----:B------:R-:W-:-:S03]  /*d9e0*/  LEA.HI.X.SX32 R9, R16, R0, 0x1, P3 ;  /* 0x0000000010097211 */ /* 0x000fc600018f0eff */
[----:B------:R-:W-:Y:S04]  /*d9f0*/  STL.64 [R1+0x11f8], R12 ;  /* 0x0011f80c01007387 */ /* 0x000fe80000100a00 */
[----:B------:R-:W-:Y:S04]  /*da00*/  STL.64 [R1+0x1200], R28 ;  /* 0x0012001c01007387 */ /* 0x000fe80000100a00 */
[----:B------:R1:W-:Y:S02]  /*da10*/  STL.64 [R1+0x11f0], R8 ;  /* 0x0011f00801007387 */ /* 0x0003e40000100a00 */
[----:B-1----:R-:W-:-:S04]  /*da20*/  LEA R8, P0, R15, R2, 0x1 ;  /* 0x000000020f087211 */ /* 0x002fc800078008ff */
[----:B------:R-:W-:-:S05]  /*da30*/  LEA.HI.X.SX32 R9, R15, R0, 0x1, P0 ;  /* 0x000000000f097211 */ /* 0x000fca00000f0eff */
[----:B------:R1:W-:Y:S04]  /*da40*/  STL.64 [R1+0x11e8], R8 ;  /* 0x0011e80801007387 */ /* 0x0003e80000100a00 */
[----:B-1----:R-:W3:Y:S01]  /*da50*/  LDL.LU R9, [R1+0x166c] ;  /* 0x00166c0001097983 */ /* 0x002ee20000300800 */
[----:B--2---:R-:W-:Y:S02]  /*da60*/  LEA R11, R24, R5, 0x2 ;  /* 0x00000005180b7211 */ /* 0x004fe400078e10ff */
[----:B------:R-:W1:Y:S03]  /*da70*/  LDC R24, c[0x0][0x3d8] ;  /* 0x0000f600ff187b82 */ /* 0x000e660000000800 */
[----:B-1----:R-:W-:-:S04]  /*da80*/  IMAD R24, R24, 0x4, R11 ;  /* 0x0000000418187824 */ /* 0x002fc800078e020b */
[----:B0-----:R-:W-:Y:S02]  /*da90*/  IMAD R6, R25, 0x4, R24 ;  /* 0x0000000419067824 */ /* 0x001fe400078e0218 */
[----:B------:R-:W0:Y:S03]  /*daa0*/  LDC R25, c[0x0][0x3d8] ;  /* 0x0000f600ff197b82 */ /* 0x000e260000000800 */
[----:B0-----:R-:W-:-:S05]  /*dab0*/  LEA R10, R25, R6, 0x2 ;  /* 0x00000006190a7211 */ /* 0x001fca00078e10ff */
[----:B------:R-:W0:Y:S02]  /*dac0*/  LDC R25, c[0x0][0x3d8] ;  /* 0x0000f600ff197b82 */ /* 0x000e240000000800 */
[----:B0-----:R-:W-:-:S06]  /*dad0*/  IMAD R13, R25, 0x4, R10 ;  /* 0x00000004190d7824 */ /* 0x001fcc00078e020a */
[----:B------:R-:W0:Y:S02]  /*dae0*/  LDC R25, c[0x0][0x3d8] ;  /* 0x0000f600ff197b82 */ /* 0x000e240000000800 */
[----:B0-----:R-:W-:-:S06]  /*daf0*/  IMAD R7, R25, 0x4, R13 ;  /* 0x0000000419077824 */ /* 0x001fcc00078e020d */
[----:B------:R-:W0:Y:S02]  /*db00*/  LDC R25, c[0x0][0x3d8] ;  /* 0x0000f600ff197b82 */ /* 0x000e240000000800 */
[----:B0-----:R-:W-:-:S06]  /*db10*/  LEA R8, R25, R7, 0x2 ;  /* 0x0000000719087211 */ /* 0x001fcc00078e10ff */
[----:B------:R-:W0:Y:S01]  /*db20*/  LDC R25, c[0x0][0x3d8] ;  /* 0x0000f600ff197b82 */ /* 0x000e220000000800 */
[----:B------:R-:W-:Y:S01]  /*db30*/  LEA R16, P3, R4, R2, 0x1 ;  /* 0x0000000204107211 */ /* 0x000fe200078608ff */
[----:B0-----:R-:W-:-:S06]  /*db40*/  IMAD R12, R25, 0x4, R8 ;  /* 0x00000004190c7824 */ /* 0x001fcc00078e0208 */
[----:B------:R-:W0:Y:S01]  /*db50*/  LDC R25, c[0x0][0x3d8] ;  /* 0x0000f600ff197b82 */ /* 0x000e220000000800 */
[----:B------:R-:W-:Y:S01]  /*db60*/  LEA.HI.X.SX32 R17, R4, R0, 0x1, P3 ;  /* 0x0000000004117211 */ /* 0x000fe200018f0eff */
[----:B0-----:R-:W-:-:S06]  /*db70*/  IMAD R4, R25, 0x4, R12 ;  /* 0x0000000419047824 */ /* 0x001fcc00078e020c */
[----:B------:R-:W0:Y:S01]  /*db80*/  LDC R25, c[0x0][0x3d8] ;  /* 0x0000f600ff197b82 */ /* 0x000e220000000800 */
[----:B------:R-:W-:-:S04]  /*db90*/  LEA R28, P2, R19, R2, 0x1 ;  /* 0x00000002131c7211 */ /* 0x000fc800078408ff */
[----:B------:R-:W-:Y:S02]  /*dba0*/  LEA.HI.X.SX32 R29, R19, R0, 0x1, P2 ;  /* 0x00000000131d7211 */ /* 0x000fe400010f0eff */
[----:B------:R-:W-:-:S03]  /*dbb0*/  LEA R18, P0, R23, R2, 0x1 ;  /* 0x0000000217127211 */ /* 0x000fc600078008ff */
[----:B------:R-:W-:Y:S04]  /*dbc0*/  STL.64 [R1+0x11e0], R28 ;  /* 0x0011e01c01007387 */ /* 0x000fe80000100a00 */
[----:B------:R1:W-:Y:S01]  /*dbd0*/  STL.64 [R1+0x11d8], R16 ;  /* 0x0011d81001007387 */ /* 0x0003e20000100a00 */
[----:B------:R-:W-:Y:S02]  /*dbe0*/  LEA.HI.X.SX32 R19, R23, R0, 0x1, P0 ;  /* 0x0000000017137211 */ /* 0x000fe400000f0eff */
[----:B-1----:R-:W-:-:S04]  /*dbf0*/  LEA R16, P2, R21, R2, 0x1 ;  /* 0x0000000215107211 */ /* 0x002fc800078408ff */
[----:B------:R-:W-:Y:S01]  /*dc00*/  LEA.HI.X.SX32 R17, R21, R0, 0x1, P2 ;  /* 0x0000000015117211 */ /* 0x000fe200010f0eff */
[----:B------:R-:W-:Y:S04]  /*dc10*/  STL.64 [R1+0x11d0], R18 ;  /* 0x0011d01201007387 */ /* 0x000fe80000100a00 */
[----:B------:R1:W-:Y:S02]  /*dc20*/  STL.64 [R1+0x11c8], R16 ;  /* 0x0011c81001007387 */ /* 0x0003e40000100a00 */
[----:B-1----:R-:W-:-:S04]  /*dc30*/  LEA R16, P2, R11, R2, 0x1 ;  /* 0x000000020b107211 */ /* 0x002fc800078408ff */
[----:B------:R-:W-:Y:S02]  /*dc40*/  LEA.HI.X.SX32 R17, R11, R0, 0x1, P2 ;  /* 0x000000000b117211 */ /* 0x000fe400010f0eff */
[----:B------:R-:W-:-:S04]  /*dc50*/  LEA R18, P0, R5, R2, 0x1 ;  /* 0x0000000205127211 */ /* 0x000fc800078008ff */
[----:B------:R-:W-:Y:S02]  /*dc60*/  LEA.HI.X.SX32 R19, R5, R0, 0x1, P0 ;  /* 0x0000000005137211 */ /* 0x000fe400000f0eff */
[----:B---3--:R-:W-:-:S04]  /*dc70*/  LEA R14, P3, R9, R2, 0x1 ;  /* 0x00000002090e7211 */ /* 0x008fc800078608ff */
[----:B------:R-:W-:Y:S02]  /*dc80*/  LEA.HI.X.SX32 R15, R9, R0, 0x1, P3 ;  /* 0x00000000090f7211 */ /* 0x000fe400018f0eff */
[----:B0-----:R-:W-:Y:S02]  /*dc90*/  LEA R9, R25, R4, 0x2 ;  /* 0x0000000419097211 */ /* 0x001fe400078e10ff */
[----:B------:R-:W0:Y:S03]  /*dca0*/  LDC R25, c[0x0][0x3d8] ;  /* 0x0000f600ff197b82 */ /* 0x000e260000000800 */
[----:B0-----:R-:W-:-:S05]  /*dcb0*/  IMAD R11, R25, 0x4, R9 ;  /* 0x00000004190b7824 */ /* 0x001fca00078e0209 */
[----:B------:R-:W0:Y:S01]  /*dcc0*/  LDC R25, c[0x0][0x3d8] ;  /* 0x0000f600ff197b82 */ /* 0x000e220000000800 */
[----:B------:R-:W-:Y:S04]  /*dcd0*/  STL.64 [R1+0x11c0], R14 ;  /* 0x0011c00e01007387 */ /* 0x000fe80000100a00 */
[----:B------:R1:W-:Y:S01]  /*dce0*/  STL.64 [R1+0x11b8], R18 ;  /* 0x0011b81201007387 */ /* 0x0003e20000100a00 */
[----:B0-----:R-:W-:Y:S02]  /*dcf0*/  IMAD R5, R25, 0x4, R11 ;  /* 0x0000000419057824 */ /* 0x001fe400078e020b */
[----:B------:R-:W0:Y:S01]  /*dd00*/  LDC R25, c[0x0][0x3d8] ;  /* 0x0000f600ff197b82 */ /* 0x000e220000000800 */
[----:B-1----:R-:W-:-:S04]  /*dd10*/  LEA R18, P0, R6, R2, 0x1 ;  /* 0x0000000206127211 */ /* 0x002fc800078008ff */
[----:B------:R-:W-:Y:S02]  /*dd20*/  LEA.HI.X.SX32 R19, R6, R0, 0x1, P0 ;  /* 0x0000000006137211 */ /* 0x000fe400000f0eff */
[----:B0-----:R-:W-:Y:S02]  /*dd30*/  LEA R6, R25, R5, 0x2 ;  /* 0x0000000519067211 */ /* 0x001fe400078e10ff */
[----:B------:R-:W0:Y:S01]  /*dd40*/  LDC R25, c[0x0][0x3d8] ;  /* 0x0000f600ff197b82 */ /* 0x000e220000000800 */
[----:B------:R1:W-:Y:S02]  /*dd50*/  STL.64 [R1+0x11b0], R16 ;  /* 0x0011b01001007387 */ /* 0x0003e40000100a00 */
[----:B-1----:R-:W-:-:S04]  /*dd60*/  LEA R16, P2, R10, R2, 0x1 ;  /* 0x000000020a107211 */ /* 0x002fc800078408ff */
[----:B------:R-:W-:Y:S01]  /*dd70*/  LEA.HI.X.SX32 R17, R10, R0, 0x1, P2 ;  /* 0x000000000a117211 */ /* 0x000fe200010f0eff */
[----:B0-----:R-:W-:Y:S02]  /*dd80*/  IMAD R10, R25, 0x4, R6 ;  /* 0x00000004190a7824 */ /* 0x001fe400078e0206 */
[----:B------:R-:W0:Y:S01]  /*dd90*/  LDC R25, c[0x0][0x3d8] ;  /* 0x0000f600ff197b82 */ /* 0x000e220000000800 */
[----:B------:R-:W-:-:S04]  /*dda0*/  LEA R14, P3, R24, R2, 0x1 ;  /* 0x00000002180e7211 */ /* 0x000fc800078608ff */
[----:B------:R-:W-:-:S05]  /*ddb0*/  LEA.HI.X.SX32 R15, R24, R0, 0x1, P3 ;  /* 0x00000000180f7211 */ /* 0x000fca00018f0eff */
[----:B------:R-:W-:Y:S04]  /*ddc0*/  STL.64 [R1+0x11a8], R14 ;  /* 0x0011a80e01007387 */ /* 0x000fe80000100a00 */
[----:B------:R1:W-:Y:S02]  /*ddd0*/  STL.64 [R1+0x11a0], R18 ;  /* 0x0011a01201007387 */ /* 0x0003e40000100a00 */
[----:B-1----:R-:W-:-:S04]  /*dde0*/  LEA R18, P0, R7, R2, 0x1 ;  /* 0x0000000207127211 */ /* 0x002fc800078008ff */
[----:B------:R-:W-:Y:S01]  /*ddf0*/  LEA.HI.X.SX32 R19, R7, R0, 0x1, P0 ;  /* 0x0000000007137211 */ /* 0x000fe200000f0eff */
[----:B0-----:R-:W-:Y:S02]  /*de00*/  IMAD R7, R25, 0x4, R10 ;  /* 0x0000000419077824 */ /* 0x001fe400078e020a */
[----:B------:R-:W0:Y:S01]  /*de10*/  LDC R25, c[0x0][0x3d8] ;  /* 0x0000f600ff197b82 */ /* 0x000e220000000800 */
[----:B------:R1:W-:Y:S01]  /*de20*/  STL.64 [R1+0x1198], R16 ;  /* 0x0011981001007387 */ /* 0x0003e20000100a00 */
[-C--:B------:R-:W-:Y:S02]  /*de30*/  LEA R14, P3, R13, R2.reuse, 0x1 ;  /* 0x000000020d0e7211 */ /* 0x080fe400078608ff */
[----:B-1----:R-:W-:-:S04]  /*de40*/  LEA R16, P2, R8, R2, 0x1 ;  /* 0x0000000208107211 */ /* 0x002fc800078408ff */
[-C--:B------:R-:W-:Y:S02]  /*de50*/  LEA.HI.X.SX32 R17, R8, R0.reuse, 0x1, P2 ;  /* 0x0000000008117211 */ /* 0x080fe400010f0eff */
[----:B------:R-:W-:Y:S02]  /*de60*/  LEA.HI.X.SX32 R15, R13, R0, 0x1, P3 ;  /* 0x000000000d0f7211 */ /* 0x000fe400018f0eff */
[----:B0-----:R-:W-:Y:S02]  /*de70*/  LEA R8, R25, R7, 0x2 ;  /* 0x0000000719087211 */ /* 0x001fe400078e10ff */
[----:B------:R-:W0:Y:S01]  /*de80*/  LDC R25, c[0x0][0x3d8] ;  /* 0x0000f600ff197b82 */ /* 0x000e220000000800 */
[----:B------:R1:W-:Y:S04]  /*de90*/  STL.64 [R1+0x1190], R14 ;  /* 0x0011900e01007387 */ /* 0x0003e80000100a00 */
[----:B------:R-:W-:Y:S01]  /*dea0*/  STL.64 [R1+0x1188], R18 ;  /* 0x0011881201007387 */ /* 0x000fe20000100a00 */
[----:B-1----:R-:W-:-:S04]  /*deb0*/  LEA R14, P3, R12, R2, 0x1 ;  /* 0x000000020c0e7211 */ /* 0x002fc800078608ff */
[----:B------:R-:W-:Y:S01]  /*dec0*/  LEA.HI.X.SX32 R15, R12, R0, 0x1, P3 ;  /* 0x000000000c0f7211 */ /* 0x000fe200018f0eff */
[----:B------:R-:W-:Y:S04]  /*ded0*/  STL.64 [R1+0x1180], R16 ;  /* 0x0011801001007387 */ /* 0x000fe80000100a00 */
[----:B------:R1:W-:Y:S02]  /*dee0*/  STL.64 [R1+0x1178], R14 ;  /* 0x0011780e01007387 */ /* 0x0003e40000100a00 */
[----:B-1----:R-:W-:-:S04]  /*def0*/  LEA R14, P2, R9, R2, 0x1 ;  /* 0x00000002090e7211 */ /* 0x002fc800078408ff */
[----:B------:R-:W-:Y:S01]  /*df00*/  LEA.HI.X.SX32 R15, R9, R0, 0x1, P2 ;  /* 0x00000000090f7211 */ /* 0x000fe200010f0eff */
[----:B0-----:R-:W-:Y:S02]  /*df10*/  IMAD R9, R25, 0x4, R8 ;  /* 0x0000000419097824 */ /* 0x001fe400078e0208 */
[----:B------:R-:W0:Y:S01]  /*df20*/  LDC R25, c[0x0][0x3d8] ;  /* 0x0000f600ff197b82 */ /* 0x000e220000000800 */
[----:B------:R-:W-:-:S04]  /*df30*/  LEA R16, P0, R4, R2, 0x1 ;  /* 0x0000000204107211 */ /* 0x000fc800078008ff */
[----:B------:R-:W-:Y:S01]  /*df40*/  LEA.HI.X.SX32 R17, R4, R0, 0x1, P0 ;  /* 0x0000000004117211 */ /* 0x000fe200000f0eff */
[----:B0-----:R-:W-:Y:S02]  /*df50*/  IMAD R4, R25, 0x4, R9 ;  /* 0x0000000419047824 */ /* 0x001fe400078e0209 */
[----:B------:R-:W0:Y:S02]  /*df60*/  LDC R25, c[0x0][0x3d8] ;  /* 0x0000f600ff197b82 */ /* 0x000e240000000800 */
[----:B------:R1:W-:Y:S02]  /*df70*/  STL.64 [R1+0x1170], R16 ;  /* 0x0011701001007387 */ /* 0x0003e40000100a00 */
[----:B-1----:R-:W-:-:S04]  /*df80*/  LEA R16, P0, R5, R2, 0x1 ;  /* 0x0000000205107211 */ /* 0x002fc800078008ff */
[----:B------:R-:W-:Y:S02]  /*df90*/  LEA.HI.X.SX32 R17, R5, R0, 0x1, P0 ;  /* 0x0000000005117211 */ /* 0x000fe400000f0eff */
[----:B0-----:R-:W-:Y:S02]  /*dfa0*/  LEA R5, R25, R4, 0x2 ;  /* 0x0000000419057211 */ /* 0x001fe400078e10ff */
[----:B------:R-:W0:Y:S01]  /*dfb0*/  LDC R25, c[0x0][0x3d8] ;  /* 0x0000f600ff197b82 */ /* 0x000e220000000800 */
[----:B------:R1:W-:Y:S01]  /*dfc0*/  STL.64 [R1+0x1168], R14 ;  /* 0x0011680e01007387 */ /* 0x0003e20000100a00 */
[----:B------:R-:W-:-:S04]  /*dfd0*/  LEA R12, P3, R11, R2, 0x1 ;  /* 0x000000020b0c7211 */ /* 0x000fc800078608ff */
[----:B------:R-:W-:Y:S02]  /*dfe0*/  LEA.HI.X.SX32 R13, R11, R0, 0x1, P3 ;  /* 0x000000000b0d7211 */ /* 0x000fe400018f0eff */
[----:B-1----:R-:W-:-:S04]  /*dff0*/  LEA R14, P2, R6, R2, 0x1 ;  /* 0x00000002060e7211 */ /* 0x002fc800078408ff */
[----:B------:R-:W-:Y:S01]  /*e000*/  LEA.HI.X.SX32 R15, R6, R0, 0x1, P2 ;  /* 0x00000000060f7211 */ /* 0x000fe200010f0eff */
[----:B0-----:R-:W-:Y:S02]  /*e010*/  IMAD R6, R25, 0x4, R5 ;  /* 0x0000000419067824 */ /* 0x001fe400078e0205 */
[----:B------:R-:W0:Y:S01]  /*e020*/  LDC R25, c[0x0][0x3d8] ;  /* 0x0000f600ff197b82 */ /* 0x000e220000000800 */
[----:B------:R1:W-:Y:S04]  /*e030*/  STL.64 [R1+0x1160], R12 ;  /* 0x0011600c01007387 */ /* 0x0003e80000100a00 */
[----:B------:R-:W-:Y:S01]  /*e040*/  STL.64 [R1+0x1158], R16 ;  /* 0x0011581001007387 */ /* 0x000fe20000100a00 */
[----:B-1----:R-:W-:-:S04]  /*e050*/  LEA R12, P3, R10, R2, 0x1 ;  /* 0x000000020a0c7211 */ /* 0x002fc800078608ff */
[----:B------:R-:W-:Y:S01]  /*e060*/  LEA.HI.X.SX32 R13, R10, R0, 0x1, P3 ;  /* 0x000000000a0d7211 */ /* 0x000fe200018f0eff */
[----:B------:R1:W-:Y:S01]  /*e070*/  STL.64 [R1+0x1150], R14 ;  /* 0x0011500e01007387 */ /* 0x0003e20000100a00 */
[----:B------:R-:W-:-:S03]  /*e080*/  LEA R10, P3, R9, R2, 0x1 ;  /* 0x00000002090a7211 */ /* 0x000fc600078608ff */
[----:B------:R2:W-:Y:S01]  /*e090*/  STL.64 [R1+0x1148], R12 ;  /* 0x0011480c01007387 */ /* 0x0005e20000100a00 */
[----:B------:R-:W-:Y:S02]  /*e0a0*/  LEA.HI.X.SX32 R11, R9, R0, 0x1, P3 ;  /* 0x00000000090b7211 */ /* 0x000fe400018f0eff */
[CC--:B-1----:R-:W-:Y:S02]  /*e0b0*/  LEA R14, P0, R7.reuse, R2.reuse, 0x1 ;  /* 0x00000002070e7211 */ /* 0x0c2fe400078008ff */
[C---:B--2---:R-:W-:Y:S02]  /*e0c0*/  LEA R12, P2, R8.reuse, R2, 0x1 ;  /* 0x00000002080c7211 */ /* 0x044fe400078408ff */
[-C--:B------:R-:W-:Y:S02]  /*e0d0*/  LEA.HI.X.SX32 R15, R7, R0.reuse, 0x1, P0 ;  /* 0x00000000070f7211 */ /* 0x080fe400000f0eff */
[----:B------:R-:W-:Y:S01]  /*e0e0*/  LEA.HI.X.SX32 R13, R8, R0, 0x1, P2 ;  /* 0x00000000080d7211 */ /* 0x000fe200010f0eff */
[----:B0-----:R-:W-:-:S02]  /*e0f0*/  IMAD R7, R25, 0x4, R6 ;  /* 0x0000000419077824 */ /* 0x001fc400078e0206 */
[----:B------:R0:W-:Y:S04]  /*e100*/  STL.64 [R1+0x1140], R14 ;  /* 0x0011400e01007387 */ /* 0x0001e80000100a00 */
[----:B------:R1:W-:Y:S01]  /*e110*/  STL.64 [R1+0x1138], R12 ;  /* 0x0011380c01007387 */ /* 0x0003e20000100a00 */
[----:B------:R-:W-:-:S03]  /*e120*/  LEA R8, P4, R7, R2, 0x1 ;  /* 0x0000000207087211 */ /* 0x000fc600078808ff */
[----:B------:R2:W-:Y:S01]  /*e130*/  STL.64 [R1+0x1130], R10 ;  /* 0x0011300a01007387 */ /* 0x0005e20000100a00 */
[CC--:B0-----:R-:W-:Y:S02]  /*e140*/  LEA R14, P0, R4.reuse, R2.reuse, 0x1 ;  /* 0x00000002040e7211 */ /* 0x0c1fe400078008ff */
[C---:B-1----:R-:W-:Y:S02]  /*e150*/  LEA R12, P2, R5.reuse, R2, 0x1 ;  /* 0x00000002050c7211 */ /* 0x042fe400078408ff */
[----:B------:R-:W-:Y:S02]  /*e160*/  LEA.HI.X.SX32 R15, R4, R0, 0x1, P0 ;  /* 0x00000000040f7211 */ /* 0x000fe400000f0eff */
[C---:B--2---:R-:W-:Y:S02]  /*e170*/  LEA R10, P3, R6.reuse, R2, 0x1 ;  /* 0x00000002060a7211 */ /* 0x044fe400078608ff */
[-C--:B------:R-:W-:Y:S02]  /*e180*/  LEA.HI.X.SX32 R13, R5, R0.reuse, 0x1, P2 ;  /* 0x00000000050d7211 */ /* 0x080fe400010f0eff */
[----:B------:R-:W-:-:S02]  /*e190*/  LEA.HI.X.SX32 R11, R6, R0, 0x1, P3 ;  /* 0x00000000060b7211 */ /* 0x000fc400018f0eff */
[----:B------:R-:W-:Y:S01]  /*e1a0*/  LEA.HI.X.SX32 R9, R7, R0, 0x1, P4 ;  /* 0x0000000007097211 */ /* 0x000fe200020f0eff */
[----:B------:R-:W-:Y:S01]  /*e1b0*/  STL.64 [R1+0x1128], R14 ;  /* 0x0011280e01007387 */ /* 0x000fe20000100a00 */
[C---:B------:R-:W-:Y:S01]  /*e1c0*/  SHF.L.U32 R0, R3.reuse, 0x4, RZ ;  /* 0x0000000403007819 */ /* 0x040fe200000006ff */
[C---:B------:R-:W-:Y:S02]  /*e1d0*/  IMAD.SHL.U32 R4, R3.reuse, 0x20, RZ ;  /* 0x0000002003047824 */ /* 0x040fe400078e00ff */
[----:B------:R-:W-:Y:S01]  /*e1e0*/  STL.64 [R1+0x1120], R12 ;  /* 0x0011200c01007387 */ /* 0x000fe20000100a00 */
[----:B------:R-:W-:-:S03]  /*e1f0*/  IMAD.SHL.U32 R2, R3, 0x40, RZ ;  /* 0x0000004003027824 */ /* 0x000fc600078e00ff */
[----:B------:R-:W-:Y:S04]  /*e200*/  STL.64 [R1+0x1118], R10 ;  /* 0x0011180a01007387 */ /* 0x000fe80000100a00 */
[----:B------:R-:W-:Y:S04]  /*e210*/  STL.64 [R1+0x1110], R8 ;  /* 0x0011100801007387 */ /* 0x000fe80000100a00 */
[----:B------:R0:W-:Y:S04]  /*e220*/  STL [R1+0x74], R0 ;  /* 0x0000740001007387 */ /* 0x0001e80000100800 */
[----:B------:R1:W-:Y:S01]  /*e230*/  STL [R1+0x7c], R4 ;  /* 0x00007c0401007387 */ /* 0x0003e20000100800 */
[----:B0-----:R-:W-:-:S03]  /*e240*/  IMAD R0, R3, 0x41, RZ ;  /* 0x0000004103007824 */ /* 0x001fc600078e02ff */
[----:B------:R0:W-:Y:S01]  /*e250*/  STL [R1+0x80], R2 ;  /* 0x0000800201007387 */ /* 0x0001e20000100800 */
[----:B-1----:R-:W-:-:S03]  /*e260*/  IMAD R4, R3, 0x21, RZ ;  /* 0x0000002103047824 */ /* 0x002fc600078e02ff */
[----:B------:R1:W-:Y:S01]  /*e270*/  STL [R1+0x88], R0 ;  /* 0x0000880001007387 */ /* 0x0003e20000100800 */
[----:B0-----:R-:W-:-:S03]  /*e280*/  IMAD R2, R3, 0x42, RZ ;  /* 0x0000004203027824 */ /* 0x001fc600078e02ff */
[----:B------:R0:W-:Y:S01]  /*e290*/  STL [R1+0x90], R4 ;  /* 0x0000900401007387 */ /* 0x0001e20000100800 */
[----:B-1----:R-:W-:-:S03]  /*e2a0*/  IMAD R0, R3, 0x84, RZ ;  /* 0x0000008403007824 */ /* 0x002fc600078e02ff */
[----:B------:R1:W-:Y:S04]  /*e2b0*/  STL [R1+0x8], R2 ;  /* 0x0000080201007387 */ /* 0x0003e80000100800 */
[----:B------:R2:W-:Y:S01]  /*e2c0*/  STL [R1+0x78], R0 ;  /* 0x0000780001007387 */ /* 0x0005e20000100800 */
[C---:B0-----:R-:W-:Y:S02]  /*e2d0*/  IMAD R4, R3.reuse, 0x43, RZ ;  /* 0x0000004303047824 */ /* 0x041fe400078e02ff */
[----:B-1----:R-:W-:-:S03]  /*e2e0*/  IMAD R2, R3, 0x86, RZ ;  /* 0x0000008603027824 */ /* 0x002fc600078e02ff */
[----:B------:R0:W-:Y:S01]  /*e2f0*/  STL [R1+0x98], R4 ;  /* 0x0000980401007387 */ /* 0x0001e20000100800 */
[----:B--2---:R-:W-:-:S03]  /*e300*/  IMAD R0, R3, 0x11, RZ ;  /* 0x0000001103007824 */ /* 0x004fc600078e02ff */
        /* <DEDUP_REMOVED lines=16> */
[----:B------:R0:W-:Y:S01]  /*e410*/  STL [R1], R4 ;  /* 0x0000000401007387 */ /* 0x0001e20000100800 */
[----:B--2---:R-:W-:-:S03]  /*e420*/  IMAD R0, R3, 0x47, RZ ;  /* 0x0000004703007824 */ /* 0x004fc600078e02ff */
[----:B------:R1:W-:Y:S04]  /*e430*/  STL [R1+0x9c], R2 ;  /* 0x00009c0201007387 */ /* 0x0003e80000100800 */
[----:B------:R2:W-:Y:S01]  /*e440*/  STL [R1+0xb4], R0 ;  /* 0x0000b40001007387 */ /* 0x0005e20000100800 */
[C---:B0-----:R-:W-:Y:S02]  /*e450*/  IMAD R4, R3.reuse, 0x9, RZ ;  /* 0x0000000903047824 */ /* 0x041fe400078e02ff */
[C---:B-1----:R-:W-:Y:S02]  /*e460*/  IMAD R2, R3.reuse, 0x8e, RZ ;  /* 0x0000008e03027824 */ /* 0x042fe400078e02ff */
[----:B--2---:R-:W-:-:S03]  /*e470*/  IMAD R0, R3, 0x12, RZ ;  /* 0x0000001203007824 */ /* 0x004fc600078e02ff */
[----:B------:R0:W-:Y:S04]  /*e480*/  STL [R1+0xa4], R2 ;  /* 0x0000a40201007387 */ /* 0x0001e80000100800 */
[----:B------:R1:W-:Y:S04]  /*e490*/  STL [R1+0xbc], R4 ;  /* 0x0000bc0401007387 */ /* 0x0003e80000100800 */
[----:B------:R2:W-:Y:S01]  /*e4a0*/  STL [R1+0x60], R0 ;  /* 0x0000600001007387 */ /* 0x0005e20000100800 */
[C---:B0-----:R-:W-:Y:S02]  /*e4b0*/  IMAD R2, R3.reuse, 0x24, RZ ;  /* 0x0000002403027824 */ /* 0x041fe400078e02ff */
[----:B------:R-:W-:-:S02]  /*e4c0*/  IMAD R29, R3, 0x48, RZ ;  /* 0x00000048031d7824 */ /* 0x000fc400078e02ff */
[C---:B-1----:R-:W-:Y:S01]  /*e4d0*/  IMAD R4, R3.reuse, 0x49, RZ ;  /* 0x0000004903047824 */ /* 0x042fe200078e02ff */
[----:B------:R0:W-:Y:S01]  /*e4e0*/  STL [R1+0x40], R2 ;  /* 0x0000400201007387 */ /* 0x0001e20000100800 */
[C---:B--2---:R-:W-:Y:S02]  /*e4f0*/  IMAD R0, R3.reuse, 0x90, RZ ;  /* 0x0000009003007824 */ /* 0x044fe400078e02ff */
[----:B------:R-:W-:-:S03]  /*e500*/  IMAD R28, R3, 0x4a, RZ ;  /* 0x0000004a031c7824 */ /* 0x000fc600078e02ff */
[----:B------:R1:W-:Y:S01]  /*e510*/  STL [R1+0xa8], R0 ;  /* 0x0000a80001007387 */ /* 0x0003e20000100800 */
[----:B0-----:R-:W-:-:S03]  /*e520*/  IMAD R2, R3, 0x92, RZ ;  /* 0x0000009203027824 */ /* 0x001fc600078e02ff */
[----:B------:R0:W-:Y:S01]  /*e530*/  STL [R1+0xcc], R4 ;  /* 0x0000cc0401007387 */ /* 0x0001e20000100800 */
[----:B-1----:R-:W-:-:S03]  /*e540*/  IMAD R0, R3, 0x25, RZ ;  /* 0x0000002503007824 */ /* 0x002fc600078e02ff */
[----:B------:R1:W-:Y:S04]  /*e550*/  STL [R1+0xb8], R2 ;  /* 0x0000b80201007387 */ /* 0x0003e80000100800 */
[----:B------:R-:W-:Y:S04]  /*e560*/  STL.64 [R1+0x1650], R28 ;  /* 0x0016501c01007387 */ /* 0x000fe80000100a00 */
[----:B------:R2:W-:Y:S01]  /*e570*/  STL [R1+0xd0], R0 ;  /* 0x0000d00001007387 */ /* 0x0005e20000100800 */
[C---:B0-----:R-:W-:Y:S02]  /*e580*/  IMAD R4, R3.reuse, 0x96, RZ ;  /* 0x0000009603047824 */ /* 0x041fe400078e02ff */
[----:B-1----:R-:W-:-:S02]  /*e590*/  IMAD R2, R3, 0x4b, RZ ;  /* 0x0000004b03027824 */ /* 0x002fc400078e02ff */
[----:B--2---:R-:W-:-:S05]  /*e5a0*/  IMAD R0, R3, 0x94, RZ ;  /* 0x0000009403007824 */ /* 0x004fca00078e02ff */
[----:B------:R0:W-:Y:S04]  /*e5b0*/  STL [R1+0xc0], R0 ;  /* 0x0000c00001007387 */ /* 0x0001e80000100800 */
[----:B------:R1:W-:Y:S01]  /*e5c0*/  STL [R1+0xdc], R2 ;  /* 0x0000dc0201007387 */ /* 0x0003e20000100800 */
[----:B0-----:R-:W-:-:S03]  /*e5d0*/  IMAD R0, R3, 0x13, RZ ;  /* 0x0000001303007824 */ /* 0x001fc600078e02ff */
[----:B------:R0:W-:Y:S01]  /*e5e0*/  STL [R1+0xc4], R4 ;  /* 0x0000c40401007387 */ /* 0x0001e20000100800 */
[----:B-1----:R-:W-:-:S03]  /*e5f0*/  IMAD R2, R3, 0x26, RZ ;  /* 0x0000002603027824 */ /* 0x002fc600078e02ff */
[----:B------:R1:W-:Y:S01]  /*e600*/  STL [R1+0xe4], R0 ;  /* 0x0000e40001007387 */ /* 0x0003e20000100800 */
[----:B------:R-:W-:Y:S01]  /*e610*/  MOV R16, R26 ;  /* 0x0000001a00107202 */ /* 0x000fe20000000f00 */
[----:B------:R-:W-:Y:S02]  /*e620*/  IMAD.MOV.U32 R17, RZ, RZ, R27 ;  /* 0x000000ffff117224 */ /* 0x000fe400078e001b */
[----:B------:R2:W-:Y:S01]  /*e630*/  STL [R1+0x3c], R2 ;  /* 0x00003c0201007387 */ /* 0x0005e20000100800 */
[C---:B0-----:R-:W-:Y:S02]  /*e640*/  IMAD R4, R3.reuse, 0x4d, RZ ;  /* 0x0000004d03047824 */ /* 0x041fe400078e02ff */
[C---:B-1----:R-:W-:Y:S02]  /*e650*/  IMAD R0, R3.reuse, 0x98, RZ ;  /* 0x0000009803007824 */ /* 0x042fe400078e02ff */
[C---:B------:R-:W-:Y:S02]  /*e660*/  IMAD R27, R3.reuse, 0x4c, RZ ;  /* 0x0000004c031b7824 */ /* 0x040fe400078e02ff */
[C---:B--2---:R-:W-:Y:S01]  /*e670*/  IMAD R2, R3.reuse, 0x9a, RZ ;  /* 0x0000009a03027824 */ /* 0x044fe200078e02ff */
[----:B------:R0:W-:Y:S01]  /*e680*/  STL [R1+0xc8], R0 ;  /* 0x0000c80001007387 */ /* 0x0001e20000100800 */
[----:B------:R-:W-:-:S03]  /*e690*/  IMAD R26, R3, 0x4e, RZ ;  /* 0x0000004e031a7824 */ /* 0x000fc600078e02ff */
[----:B------:R1:W-:Y:S01]  /*e6a0*/  STL [R1+0xf0], R4 ;  /* 0x0000f00401007387 */ /* 0x0003e20000100800 */
[----:B0-----:R-:W-:-:S03]  /*e6b0*/  IMAD R0, R3, 0x27, RZ ;  /* 0x0000002703007824 */ /* 0x001fc600078e02ff */
[----:B------:R0:W-:Y:S04]  /*e6c0*/  STL [R1+0xd8], R2 ;  /* 0x0000d80201007387 */ /* 0x0001e80000100800 */
[----:B------:R-:W-:Y:S04]  /*e6d0*/  STL.64 [R1+0x1640], R26 ;  /* 0x0016401a01007387 */ /* 0x000fe80000100a00 */
[----:B------:R2:W-:Y:S01]  /*e6e0*/  STL [R1+0xf4], R0 ;  /* 0x0000f40001007387 */ /* 0x0005e20000100800 */
[C---:B-1----:R-:W-:Y:S02]  /*e6f0*/  IMAD R4, R3.reuse, 0x4f, RZ ;  /* 0x0000004f03047824 */ /* 0x042fe400078e02ff */
[----:B0-----:R-:W-:-:S02]  /*e700*/  IMAD R2, R3, 0x9e, RZ ;  /* 0x0000009e03027824 */ /* 0x001fc400078e02ff */
[----:B--2---:R-:W-:-:S05]  /*e710*/  IMAD R0, R3, 0x9c, RZ ;  /* 0x0000009c03007824 */ /* 0x004fca00078e02ff */
        /* <DEDUP_REMOVED lines=12> */
[C---:B------:R-:W-:Y:S02]  /*e7e0*/  IMAD R25, R3.reuse, 0x50, RZ ;  /* 0x0000005003197824 */ /* 0x040fe400078e02ff */
[C---:B-1----:R-:W-:Y:S02]  /*e7f0*/  IMAD R2, R3.reuse, 0xa2, RZ ;  /* 0x000000a203027824 */ /* 0x042fe400078e02ff */
[----:B--2---:R-:W-:-:S02]  /*e800*/  IMAD R0, R3, 0xa0, RZ ;  /* 0x000000a003007824 */ /* 0x004fc400078e02ff */
[----:B------:R-:W-:-:S03]  /*e810*/  IMAD R24, R3, 0x52, RZ ;  /* 0x0000005203187824 */ /* 0x000fc600078e02ff */
[----:B------:R0:W-:Y:S01]  /*e820*/  STL [R1+0xec], R0 ;  /* 0x0000ec0001007387 */ /* 0x0001e20000100800 */
[----:B------:R-:W-:-:S03]  /*e830*/  IMAD R28, R3, 0x15, RZ ;  /* 0x00000015031c7824 */ /* 0x000fc600078e02ff */
[----:B------:R1:W-:Y:S01]  /*e840*/  STL [R1+0x110], R4 ;  /* 0x0001100401007387 */ /* 0x0003e20000100800 */
[----:B0-----:R-:W-:-:S03]  /*e850*/  IMAD R0, R3, 0x29, RZ ;  /* 0x0000002903007824 */ /* 0x001fc600078e02ff */
[----:B------:R0:W-:Y:S01]  /*e860*/  STL [R1+0x100], R2 ;  /* 0x0001000201007387 */ /* 0x0001e20000100800 */
[----:B-1----:R-:W-:-:S03]  /*e870*/  IMAD R4, R3, 0xa4, RZ ;  /* 0x000000a403047824 */ /* 0x002fc600078e02ff */
[----:B------:R-:W-:Y:S04]  /*e880*/  STL.64 [R1+0x1630], R24 ;  /* 0x0016301801007387 */ /* 0x000fe80000100a00 */
[----:B------:R1:W-:Y:S01]  /*e890*/  STL [R1+0x114], R0 ;  /* 0x0001140001007387 */ /* 0x0003e20000100800 */
[----:B0-----:R-:W-:-:S03]  /*e8a0*/  IMAD R2, R3, 0x53, RZ ;  /* 0x0000005303027824 */ /* 0x001fc600078e02ff */
[----:B------:R-:W-:Y:S01]  /*e8b0*/  STL [R1+0x104], R4 ;  /* 0x0001040401007387 */ /* 0x000fe20000100800 */
[----:B-1----:R-:W-:-:S03]  /*e8c0*/  IMAD R0, R3, 0xa6, RZ ;  /* 0x000000a603007824 */ /* 0x002fc600078e02ff */
[----:B------:R0:W-:Y:S04]  /*e8d0*/  STL [R1+0x11c], R2 ;  /* 0x00011c0201007387 */ /* 0x0001e80000100800 */
[----:B------:R-:W-:Y:S04]  /*e8e0*/  STL [R1+0x1668], R28 ;  /* 0x0016681c01007387 */ /* 0x000fe80000100800 */
[----:B------:R1:W-:Y:S01]  /*e8f0*/  STL [R1+0x108], R0 ;  /* 0x0001080001007387 */ /* 0x0003e20000100800 */
[C---:B0-----:R-:W-:Y:S02]  /*e900*/  IMAD R2, R3.reuse, 0x2a, RZ ;  /* 0x0000002a03027824 */ /* 0x041fe400078e02ff */
[----:B------:R-:W-:-:S03]  /*e910*/  IMAD R4, R3, 0x55, RZ ;  /* 0x0000005503047824 */ /* 0x000fc600078e02ff */
[----:B------:R0:W-:Y:S01]  /*e920*/  STL [R1+0x34], R2 ;  /* 0x0000340201007387 */ /* 0x0001e20000100800 */
[C---:B-1----:R-:W-:Y:S02]  /*e930*/  IMAD R0, R3.reuse, 0xa8, RZ ;  /* 0x000000a803007824 */ /* 0x042fe400078e02ff */
[C---:B------:R-:W-:Y:S02]  /*e940*/  IMAD R23, R3.reuse, 0x54, RZ ;  /* 0x0000005403177824 */ /* 0x040fe400078e02ff */
[C---:B------:R-:W-:Y:S01]  /*e950*/  IMAD R22, R3.reuse, 0x56, RZ ;  /* 0x0000005603167824 */ /* 0x040fe200078e02ff */
        /* <DEDUP_REMOVED lines=15> */
[----:B------:R1:W-:Y:S04]  /*ea50*/  STL [R1+0x58], R0 ;  /* 0x0000580001007387 */ /* 0x0003e80000100800 */
[----:B------:R2:W-:Y:S01]  /*ea60*/  STL [R1+0x30], R2 ;  /* 0x0000300201007387 */ /* 0x0005e20000100800 */
[C---:B0-----:R-:W-:Y:S02]  /*ea70*/  IMAD R4, R3.reuse, 0x59, RZ ;  /* 0x0000005903047824 */ /* 0x041fe400078e02ff */
[C---:B-1----:R-:W-:Y:S02]  /*ea80*/  IMAD R0, R3.reuse, 0xb0, RZ ;  /* 0x000000b003007824 */ /* 0x042fe400078e02ff */
[----:B--2---:R-:W-:-:S03]  /*ea90*/  IMAD R2, R3, 0xb2, RZ ;  /* 0x000000b203027824 */ /* 0x004fc600078e02ff */
[----:B------:R0:W-:Y:S01]  /*eaa0*/  STL [R1+0x12c], R0 ;  /* 0x00012c0001007387 */ /* 0x0001e20000100800 */
[----:B------:R-:W-:-:S03]  /*eab0*/  IMAD R21, R3, 0x58, RZ ;  /* 0x0000005803157824 */ /* 0x000fc600078e02ff */
[----:B------:R1:W-:Y:S01]  /*eac0*/  STL [R1+0x154], R4 ;  /* 0x0001540401007387 */ /* 0x0003e20000100800 */
[C---:B------:R-:W-:Y:S02]  /*ead0*/  IMAD R20, R3.reuse, 0x5a, RZ ;  /* 0x0000005a03147824 */ /* 0x040fe400078e02ff */
[C---:B0-----:R-:W-:Y:S01]  /*eae0*/  IMAD R0, R3.reuse, 0x2d, RZ ;  /* 0x0000002d03007824 */ /* 0x041fe200078e02ff */
[----:B------:R0:W-:Y:S04]  /*eaf0*/  STL [R1+0x13c], R2 ;  /* 0x00013c0201007387 */ /* 0x0001e80000100800 */
[----:B------:R2:W-:Y:S01]  /*eb00*/  STL [R1+0x158], R0 ;  /* 0x0001580001007387 */ /* 0x0005e20000100800 */
[----:B-1----:R-:W-:-:S03]  /*eb10*/  IMAD R4, R3, 0xb6, RZ ;  /* 0x000000b603047824 */ /* 0x002fc600078e02ff */
[----:B------:R-:W-:Y:S01]  /*eb20*/  STL.64 [R1+0x1608], R20 ;  /* 0x0016081401007387 */ /* 0x000fe20000100a00 */
[C---:B0-----:R-:W-:Y:S02]  /*eb30*/  IMAD R2, R3.reuse, 0x5b, RZ ;  /* 0x0000005b03027824 */ /* 0x041fe400078e02ff */
[----:B--2---:R-:W-:-:S05]  /*eb40*/  IMAD R0, R3, 0xb4, RZ ;  /* 0x000000b403007824 */ /* 0x004fca00078e02ff */
[----:B------:R0:W-:Y:S04]  /*eb50*/  STL [R1+0x144], R0 ;  /* 0x0001440001007387 */ /* 0x0001e80000100800 */
[----:B------:R1:W-:Y:S01]  /*eb60*/  STL [R1+0x164], R2 ;  /* 0x0001640201007387 */ /* 0x0003e20000100800 */
[----:B0-----:R-:W-:-:S03]  /*eb70*/  IMAD R0, R3, 0x17, RZ ;  /* 0x0000001703007824 */ /* 0x001fc600078e02ff */
[----:B------:R0:W-:Y:S01]  /*eb80*/  STL [R1+0x14c], R4 ;  /* 0x00014c0401007387 */ /* 0x0001e20000100800 */
[----:B-1----:R-:W-:-:S03]  /*eb90*/  IMAD R2, R3, 0x2e, RZ ;  /* 0x0000002e03027824 */ /* 0x002fc600078e02ff */
[----:B------:R1:W-:Y:S01]  /*eba0*/  STL [R1+0x16c], R0 ;  /* 0x00016c0001007387 */ /* 0x0003e20000100800 */
[----:B------:R-:W-:-:S03]  /*ebb0*/  IMAD R19, R3, 0x5c, RZ ;  /* 0x0000005c03137824 */ /* 0x000fc600078e02ff */
[----:B------:R2:W-:Y:S01]  /*ebc0*/  STL [R1+0x2c], R2 ;  /* 0x00002c0201007387 */ /* 0x0005e20000100800 */
[C---:B0-----:R-:W-:Y:S02]  /*ebd0*/  IMAD R4, R3.reuse, 0x5d, RZ ;  /* 0x0000005d03047824 */ /* 0x041fe400078e02ff */
[C---:B-1----:R-:W-:Y:S02]  /*ebe0*/  IMAD R0, R3.reuse, 0xb8, RZ ;  /* 0x000000b803007824 */ /* 0x042fe400078e02ff */
[C---:B------:R-:W-:Y:S02]  /*ebf0*/  IMAD R18, R3.reuse, 0x5e, RZ ;  /* 0x0000005e03127824 */ /* 0x040fe400078e02ff */
[C---:B--2---:R-:W-:Y:S01]  /*ec00*/  IMAD R2, R3.reuse, 0xba, RZ ;  /* 0x000000ba03027824 */ /* 0x044fe200078e02ff */
[----:B------:R0:W-:Y:S04]  /*ec10*/  STL [R1+0x150], R0 ;  /* 0x0001500001007387 */ /* 0x0001e80000100800 */
[----:B------:R1:W-:Y:S01]  /*ec20*/  STL [R1+0x178], R4 ;  /* 0x0001780401007387 */ /* 0x0003e20000100800 */
[----:B0-----:R-:W-:-:S03]  /*ec30*/  IMAD R0, R3, 0x2f, RZ ;  /* 0x0000002f03007824 */ /* 0x001fc600078e02ff */
[----:B------:R0:W-:Y:S04]  /*ec40*/  STL [R1+0x160], R2 ;  /* 0x0001600201007387 */ /* 0x0001e80000100800 */
[----:B------:R-:W-:Y:S04]  /*ec50*/  STL.64 [R1+0x15f8], R18 ;  /* 0x0015f81201007387 */ /* 0x000fe80000100a00 */
[----:B------:R2:W-:Y:S01]  /*ec60*/  STL [R1+0x17c], R0 ;  /* 0x00017c0001007387 */ /* 0x0005e20000100800 */
[C---:B-1----:R-:W-:Y:S02]  /*ec70*/  IMAD R4, R3.reuse, 0xbe, RZ ;  /* 0x000000be03047824 */ /* 0x042fe400078e02ff */
[C---:B0-----:R-:W-:Y:S01]  /*ec80*/  IMAD R2, R3.reuse, 0x5f, RZ ;  /* 0x0000005f03027824 */ /* 0x041fe200078e02ff */
[----:B------:R-:W-:Y:S01]  /*ec90*/  STL [R1+0x1658], R19 ;  /* 0x0016581301007387 */ /* 0x000fe20000100800 */
        /* <DEDUP_REMOVED lines=12> */
[C---:B0-----:R-:W-:Y:S01]  /*ed60*/  IMAD R2, R3.reuse, 0x30, RZ ;  /* 0x0000003003027824 */ /* 0x041fe200078e02ff */
[----:B------:R-:W-:Y:S01]  /*ed70*/  MOV R15, R17 ;  /* 0x00000011000f7202 */ /* 0x000fe20000000f00 */
[----:B------:R-:W-:Y:S02]  /*ed80*/  IMAD.MOV.U32 R14, RZ, RZ, R16 ;  /* 0x000000ffff0e7224 */ /* 0x000fe400078e0010 */
[C---:B-1----:R-:W-:Y:S01]  /*ed90*/  IMAD R4, R3.reuse, 0x61, RZ ;  /* 0x0000006103047824 */ /* 0x042fe200078e02ff */
[----:B------:R0:W-:Y:S01]  /*eda0*/  STL [R1+0x28], R2 ;  /* 0x0000280201007387 */ /* 0x0001e20000100800 */
[----:B--2---:R-:W-:-:S02]  /*edb0*/  IMAD R0, R3, 0xc0, RZ ;  /* 0x000000c003007824 */ /* 0x004fc400078e02ff */
[C---:B------:R-:W-:Y:S02]  /*edc0*/  IMAD R17, R3.reuse, 0x60, RZ ;  /* 0x0000006003117824 */ /* 0x040fe400078e02ff */
[C---:B------:R-:W-:Y:S01]  /*edd0*/  IMAD R16, R3.reuse, 0x62, RZ ;  /* 0x0000006203107824 */ /* 0x040fe200078e02ff */
[----:B------:R1:W-:Y:S01]  /*ede0*/  STL [R1+0x174], R0 ;  /* 0x0001740001007387 */ /* 0x0003e20000100800 */
[----:B0-----:R-:W-:-:S03]  /*edf0*/  IMAD R2, R3, 0xc2, RZ ;  /* 0x000000c203027824 */ /* 0x001fc600078e02ff */
[----:B------:R-:W-:Y:S01]  /*ee00*/  STL [R1+0x198], R4 ;  /* 0x0001980401007387 */ /* 0x000fe20000100800 */
[----:B-1----:R-:W-:-:S03]  /*ee10*/  IMAD R0, R3, 0x31, RZ ;  /* 0x0000003103007824 */ /* 0x002fc600078e02ff */
[----:B------:R0:W-:Y:S04]  /*ee20*/  STL [R1+0x188], R2 ;  /* 0x0001880201007387 */ /* 0x0001e80000100800 */
[----:B------:R-:W-:Y:S04]  /*ee30*/  STL.64 [R1+0x15e8], R16 ;  /* 0x0015e81001007387 */ /* 0x000fe80000100a00 */
[----:B------:R1:W-:Y:S01]  /*ee40*/  STL [R1+0x19c], R0 ;  /* 0x00019c0001007387 */ /* 0x0003e20000100800 */
[C---:B0-----:R-:W-:Y:S02]  /*ee50*/  IMAD R2, R3.reuse, 0x63, RZ ;  /* 0x0000006303027824 */ /* 0x041fe400078e02ff */
[----:B-1----:R-:W-:-:S05]  /*ee60*/  IMAD R0, R3, 0xc4, RZ ;  /* 0x000000c403007824 */ /* 0x002fca00078e02ff */
[----:B------:R0:W-:Y:S04]  /*ee70*/  STL [R1+0x18c], R0 ;  /* 0x00018c0001007387 */ /* 0x0001e80000100800 */
[----:B------:R1:W-:Y:S01]  /*ee80*/  STL [R1+0x1a4], R2 ;  /* 0x0001a40201007387 */ /* 0x0003e20000100800 */
[C---:B0-----:R-:W-:Y:S02]  /*ee90*/  IMAD R0, R3.reuse, 0xc6, RZ ;  /* 0x000000c603007824 */ /* 0x041fe400078e02ff */
[----:B-1----:R-:W-:-:S03]  /*eea0*/  IMAD R2, R3, 0x32, RZ ;  /* 0x0000003203027824 */ /* 0x002fc600078e02ff */
[----:B------:R0:W-:Y:S01]  /*eeb0*/  STL [R1+0x190], R0 ;  /* 0x0001900001007387 */ /* 0x0001e20000100800 */
[C---:B------:R-:W-:Y:S02]  /*eec0*/  IMAD R4, R3.reuse, 0x65, RZ ;  /* 0x0000006503047824 */ /* 0x040fe400078e02ff */
[----:B------:R-:W-:Y:S01]  /*eed0*/  IMAD.MOV.U32 R10, RZ, RZ, R14 ;  /* 0x000000ffff0a7224 */ /* 0x000fe200078e000e */
[----:B------:R1:W-:Y:S01]  /*eee0*/  STL [R1+0x24], R2 ;  /* 0x0000240201007387 */ /* 0x0003e20000100800 */
[----:B------:R-:W-:Y:S02]  /*eef0*/  IMAD.MOV.U32 R11, RZ, RZ, R15 ;  /* 0x000000ffff0b7224 */ /* 0x000fe400078e000f */
[C---:B0-----:R-:W-:Y:S02]  /*ef00*/  IMAD R0, R3.reuse, 0xc8, RZ ;  /* 0x000000c803007824 */ /* 0x041fe400078e02ff */
[C---:B------:R-:W-:Y:S02]  /*ef10*/  IMAD R15, R3.reuse, 0x64, RZ ;  /* 0x00000064030f7824 */ /* 0x040fe400078e02ff */
[C---:B-1----:R-:W-:Y:S01]  /*ef20*/  IMAD R2, R3.reuse, 0xca, RZ ;  /* 0x000000ca03027824 */ /* 0x042fe200078e02ff */
        /* <DEDUP_REMOVED lines=20> */
[C---:B-1----:R-:W-:Y:S01]  /*f070*/  IMAD R4, R3.reuse, 0x69, RZ ;  /* 0x0000006903047824 */ /* 0x042fe200078e02ff */
[----:B------:R0:W-:Y:S01]  /*f080*/  STL [R1+0x20], R2 ;  /* 0x0000200201007387 */ /* 0x0001e20000100800 */
[----:B--2---:R-:W-:-:S02]  /*f090*/  IMAD R0, R3, 0xd0, RZ ;  /* 0x000000d003007824 */ /* 0x004fc400078e02ff */
[----:B------:R-:W-:-:S03]  /*f0a0*/  IMAD R12, R3, 0x6a, RZ ;  /* 0x0000006a030c7824 */ /* 0x000fc600078e02ff */
        /* <DEDUP_REMOVED lines=8> */
[----:B------:R-:W-:-:S02]  /*f130*/  IMAD R4, R3, 0xd6, RZ ;  /* 0x000000d603047824 */ /* 0x000fc400078e02ff */
[C---:B-1----:R-:W-:Y:S01]  /*f140*/  IMAD R0, R3.reuse, 0x6b, RZ ;  /* 0x0000006b03007824 */ /* 0x042fe200078e02ff */
[----:B------:R0:W-:Y:S04]  /*f150*/  STL [R1+0x1cc], R2 ;  /* 0x0001cc0201007387 */ /* 0x0001e80000100800 */
[----:B------:R1:W-:Y:S01]  /*f160*/  STL [R1+0x1e4], R0 ;  /* 0x0001e40001007387 */ /* 0x0003e20000100800 */
[----:B0-----:R-:W-:-:S03]  /*f170*/  IMAD R2, R3, 0x1b, RZ ;  /* 0x0000001b03027824 */ /* 0x001fc600078e02ff */
[----:B------:R0:W-:Y:S01]  /*f180*/  STL [R1+0x1d0], R4 ;  /* 0x0001d00401007387 */ /* 0x0001e20000100800 */
[----:B-1----:R-:W-:-:S03]  /*f190*/  IMAD R0, R3, 0x36, RZ ;  /* 0x0000003603007824 */ /* 0x002fc600078e02ff */
[----:B------:R-:W-:Y:S04]  /*f1a0*/  STL [R1+0x1ec], R2 ;  /* 0x0001ec0201007387 */ /* 0x000fe80000100800 */
[----:B------:R1:W-:Y:S01]  /*f1b0*/  STL [R1+0x1c], R0 ;  /* 0x00001c0001007387 */ /* 0x0003e20000100800 */
[C---:B------:R-:W-:Y:S01]  /*f1c0*/  IMAD R6, R3.reuse, 0x6d, RZ ;  /* 0x0000006d03067824 */ /* 0x040fe200078e02ff */
[----:B0-----:R-:W-:Y:S01]  /*f1d0*/  MOV R4, R10 ;  /* 0x0000000a00047202 */ /* 0x001fe20000000f00 */
[----:B------:R-:W-:Y:S02]  /*f1e0*/  IMAD.MOV.U32 R5, RZ, RZ, R11 ;  /* 0x000000ffff057224 */ /* 0x000fe400078e000b */
[C---:B------:R-:W-:Y:S02]  /*f1f0*/  IMAD R11, R3.reuse, 0x6c, RZ ;  /* 0x0000006c030b7824 */ /* 0x040fe400078e02ff */
[----:B-1----:R-:W-:-:S02]  /*f200*/  IMAD R0, R3, 0xd8, RZ ;  /* 0x000000d803007824 */ /* 0x002fc400078e02ff */
[C---:B------:R-:W-:Y:S02]  /*f210*/  IMAD R2, R3.reuse, 0xda, RZ ;  /* 0x000000da03027824 */ /* 0x040fe400078e02ff */
[C---:B------:R-:W-:Y:S01]  /*f220*/  IMAD R10, R3.reuse, 0x6e, RZ ;  /* 0x0000006e030a7824 */ /* 0x040fe200078e02ff */
[----:B------:R0:W-:Y:S04]  /*f230*/  STL [R1+0x1d4], R0 ;  /* 0x0001d40001007387 */ /* 0x0001e80000100800 */
[----:B------:R1:W-:Y:S01]  /*f240*/  STL [R1+0x1f8], R6 ;  /* 0x0001f80601007387 */ /* 0x0003e20000100800 */
[----:B0-----:R-:W-:-:S03]  /*f250*/  IMAD R0, R3, 0x37, RZ ;  /* 0x0000003703007824 */ /* 0x001fc600078e02ff */
[----:B------:R0:W-:Y:S01]  /*f260*/  STL [R1+0x1e0], R2 ;  /* 0x0001e00201007387 */ /* 0x0001e20000100800 */
[----:B-1----:R-:W-:-:S03]  /*f270*/  IMAD R6, R3, 0x6f, RZ ;  /* 0x0000006f03067824 */ /* 0x002fc600078e02ff */
[----:B------:R-:W-:Y:S04]  /*f280*/  STL.64 [R1+0x15c0], R10 ;  /* 0x0015c00a01007387 */ /* 0x000fe80000100a00 */
[----:B------:R1:W-:Y:S01]  /*f290*/  STL [R1+0x1fc], R0 ;  /* 0x0001fc0001007387 */ /* 0x0003e20000100800 */
[----:B0-----:R-:W-:-:S05]  /*f2a0*/  IMAD R2, R3, 0xdc, RZ ;  /* 0x000000dc03027824 */ /* 0x001fca00078e02ff */
        /* <DEDUP_REMOVED lines=18> */
[----:B------:R0:W-:Y:S01]  /*f3d0*/  STL [R1+0x218], R6 ;  /* 0x0002180601007387 */ /* 0x0001e20000100800 */
[----:B-1----:R-:W-:-:S03]  /*f3e0*/  IMAD R0, R3, 0x39, RZ ;  /* 0x0000003903007824 */ /* 0x002fc600078e02ff */
[----:B------:R1:W-:Y:S04]  /*f3f0*/  STL [R1+0x208], R2 ;  /* 0x0002080201007387 */ /* 0x0003e80000100800 */
[----:B------:R2:W-:Y:S04]  /*f400*/  STL.64 [R1+0x15b8], R8 ;  /* 0x0015b80801007387 */ /* 0x0005e80000100a00 */
[----:B------:R3:W-:Y:S01]  /*f410*/  STL [R1+0x21c], R0 ;  /* 0x00021c0001007387 */ /* 0x0007e20000100800 */
[C---:B0-----:R-:W-:Y:S02]  /*f420*/  IMAD R6, R3.reuse, 0xe6, RZ ;  /* 0x000000e603067824 */ /* 0x041fe400078e02ff */
[----:B-1----:R-:W-:-:S02]  /*f430*/  IMAD R2, R3, 0x1d, RZ ;  /* 0x0000001d03027824 */ /* 0x002fc400078e02ff */
[C---:B--2---:R-:W-:Y:S02]  /*f440*/  IMAD R8, R3.reuse, 0x73, RZ ;  /* 0x0000007303087824 */ /* 0x044fe400078e02ff */
[----:B---3--:R-:W-:-:S03]  /*f450*/  IMAD R0, R3, 0xe4, RZ ;  /* 0x000000e403007824 */ /* 0x008fc600078e02ff */
[----:B------:R-:W-:Y:S04]  /*f460*/  STL [R1+0x1600], R8 ;  /* 0x0016000801007387 */ /* 0x000fe80000100800 */
[----:B------:R0:W-:Y:S04]  /*f470*/  STL [R1+0x20c], R0 ;  /* 0x00020c0001007387 */ /* 0x0001e80000100800 */
[----:B------:R-:W-:Y:S04]  /*f480*/  STL [R1+0x1628], R9 ;  /* 0x0016280901007387 */ /* 0x000fe80000100800 */
[----:B------:R-:W-:Y:S01]  /*f490*/  STL [R1+0x210], R6 ;  /* 0x0002100601007387 */ /* 0x000fe20000100800 */
[----:B0-----:R-:W-:-:S03]  /*f4a0*/  IMAD R0, R3, 0x3a, RZ ;  /* 0x0000003a03007824 */ /* 0x001fc600078e02ff */
[----:B------:R0:W-:Y:S04]  /*f4b0*/  STL [R1+0x22c], R2 ;  /* 0x00022c0201007387 */ /* 0x0001e80000100800 */
[----:B------:R1:W-:Y:S01]  /*f4c0*/  STL [R1+0x14], R0 ;  /* 0x0000140001007387 */ /* 0x0003e20000100800 */
[C---:B0-----:R-:W-:Y:S02]  /*f4d0*/  IMAD R2, R3.reuse, 0xe8, RZ ;  /* 0x000000e803027824 */ /* 0x041fe400078e02ff */
[----:B-1----:R-:W-:-:S03]  /*f4e0*/  IMAD R0, R3, 0x75, RZ ;  /* 0x0000007503007824 */ /* 0x002fc600078e02ff */
[----:B------:R0:W-:Y:S01]  /*f4f0*/  STL [R1+0x214], R2 ;  /* 0x0002140201007387 */ /* 0x0001e20000100800 */
[C---:B------:R-:W-:Y:S02]  /*f500*/  IMAD R7, R3.reuse, 0x74, RZ ;  /* 0x0000007403077824 */ /* 0x040fe400078e02ff */
[C---:B------:R-:W-:Y:S01]  /*f510*/  IMAD R6, R3.reuse, 0x76, RZ ;  /* 0x0000007603067824 */ /* 0x040fe200078e02ff */
[----:B------:R1:W-:Y:S01]  /*f520*/  STL [R1+0x238], R0 ;  /* 0x0002380001007387 */ /* 0x0003e20000100800 */
[C---:B0-----:R-:W-:Y:S02]  /*f530*/  IMAD R2, R3.reuse, 0xea, RZ ;  /* 0x000000ea03027824 */ /* 0x041fe400078e02ff */
[----:B-1----:R-:W-:-:S03]  /*f540*/  IMAD R0, R3, 0x3b, RZ ;  /* 0x0000003b03007824 */ /* 0x002fc600078e02ff */
[----:B------:R0:W-:Y:S01]  /*f550*/  STL [R1+0x220], R2 ;  /* 0x0002200201007387 */ /* 0x0001e20000100800 */
[----:B------:R-:W-:Y:S02]  /*f560*/  IMAD.MOV.U32 R26, RZ, RZ, R4 ;  /* 0x000000ffff1a7224 */ /* 0x000fe400078e0004 */
[C---:B------:R-:W-:Y:S01]  /*f570*/  IMAD R4, R3.reuse, 0xec, RZ ;  /* 0x000000ec03047824 */ /* 0x040fe200078e02ff */
[----:B------:R-:W-:Y:S04]  /*f580*/  STL.64 [R1+0x15a8], R6 ;  /* 0x0015a80601007387 */ /* 0x000fe80000100a00 */
[----:B------:R1:W-:Y:S01]  /*f590*/  STL [R1+0x23c], R0 ;  /* 0x00023c0001007387 */ /* 0x0003e20000100800 */
[----:B0-----:R-:W-:-:S03]  /*f5a0*/  IMAD R2, R3, 0xee, RZ ;  /* 0x000000ee03027824 */ /* 0x001fc600078e02ff */
[----:B------:R0:W-:Y:S01]  /*f5b0*/  STL [R1+0x228], R4 ;  /* 0x0002280401007387 */ /* 0x0001e20000100800 */
[C---:B-1----:R-:W-:Y:S02]  /*f5c0*/  IMAD R0, R3.reuse, 0x77, RZ ;  /* 0x0000007703007824 */ /* 0x042fe400078e02ff */
[----:B0-----:R-:W-:-:S03]  /*f5d0*/  IMAD R4, R3, 0xf, RZ ;  /* 0x0000000f03047824 */ /* 0x001fc600078e02ff */
[----:B------:R0:W-:Y:S04]  /*f5e0*/  STL [R1+0x240], R0 ;  /* 0x0002400001007387 */ /* 0x0001e80000100800 */
[----:B------:R1:W-:Y:S01]  /*f5f0*/  STL [R1+0x230], R2 ;  /* 0x0002300201007387 */ /* 0x0003e20000100800 */
[----:B0-----:R-:W-:-:S03]  /*f600*/  IMAD R0, R3, 0x1e, RZ ;  /* 0x0000001e03007824 */ /* 0x001fc600078e02ff */
[----:B------:R0:W-:Y:S01]  /*f610*/  STL [R1+0x248], R4 ;  /* 0x0002480401007387 */ /* 0x0001e20000100800 */
[----:B-1----:R-:W-:-:S03]  /*f620*/  IMAD R2, R3, 0x3c, RZ ;  /* 0x0000003c03027824 */ /* 0x002fc600078e02ff */
[----:B------:R1:W-:Y:S01]  /*f630*/  STL [R1+0x48], R0 ;  /* 0x0000480001007387 */ /* 0x0003e20000100800 */
[----:B------:R-:W-:Y:S01]  /*f640*/  MOV R27, R5 ;  /* 0x00000005001b7202 */ /* 0x000fe20000000f00 */
[C---:B0-----:R-:W-:Y:S02]  /*f650*/  IMAD R4, R3.reuse, 0x79, RZ ;  /* 0x0000007903047824 */ /* 0x041fe400078e02ff */
[C---:B-1----:R-:W-:Y:S01]  /*f660*/  IMAD R0, R3.reuse, 0xf0, RZ ;  /* 0x000000f003007824 */ /* 0x042fe200078e02ff */
[----:B------:R0:W-:Y:S01]  /*f670*/  STL [R1+0x10], R2 ;  /* 0x0000100201007387 */ /* 0x0001e20000100800 */
[----:B------:R-:W-:-:S03]  /*f680*/  IMAD R5, R3, 0x78, RZ ;  /* 0x0000007803057824 */ /* 0x000fc600078e02ff */
[----:B------:R1:W-:Y:S04]  /*f690*/  STL [R1+0x234], R0 ;  /* 0x0002340001007387 */ /* 0x0003e80000100800 */
[----:B------:R2:W-:Y:S01]  /*f6a0*/  STL [R1+0x258], R4 ;  /* 0x0002580401007387 */ /* 0x0005e20000100800 */
[C---:B0-----:R-:W-:Y:S02]  /*f6b0*/  IMAD R2, R3.reuse, 0xf2, RZ ;  /* 0x000000f203027824 */ /* 0x041fe400078e02ff */
[C---:B-1----:R-:W-:Y:S02]  /*f6c0*/  IMAD R0, R3.reuse, 0x3d, RZ ;  /* 0x0000003d03007824 */ /* 0x042fe400078e02ff */
[C---:B--2---:R-:W-:Y:S01]  /*f6d0*/  IMAD R4, R3.reuse, 0x7a, RZ ;  /* 0x0000007a03047824 */ /* 0x044fe200078e02ff */
[----:B------:R0:W-:Y:S04]  /*f6e0*/  STL [R1+0x244], R2 ;  /* 0x0002440201007387 */ /* 0x0001e80000100800 */
[----:B------:R1:W-:Y:S04]  /*f6f0*/  STL.64 [R1+0x15b0], R4 ;  /* 0x0015b00401007387 */ /* 0x0003e80000100a00 */
[----:B------:R2:W-:Y:S01]  /*f700*/  STL [R1+0x25c], R0 ;  /* 0x00025c0001007387 */ /* 0x0005e20000100800 */
[----:B0-----:R-:W-:-:S03]  /*f710*/  IMAD R2, R3, 0xf6, RZ ;  /* 0x000000f603027824 */ /* 0x001fc600078e02ff */
[----:B------:R-:W-:Y:S01]  /*f720*/  STL [R1+0x163c], R5 ;  /* 0x00163c0501007387 */ /* 0x000fe20000100800 */
[C---:B-1----:R-:W-:Y:S02]  /*f730*/  IMAD R4, R3.reuse, 0xf4, RZ ;  /* 0x000000f403047824 */ /* 0x042fe400078e02ff */
[----:B--2---:R-:W-:-:S03]  /*f740*/  IMAD R0, R3, 0x7b, RZ ;  /* 0x0000007b03007824 */ /* 0x004fc600078e02ff */
[----:B------:R0:W-:Y:S04]  /*f750*/  STL [R1+0x24c], R4 ;  /* 0x00024c0401007387 */ /* 0x0001e80000100800 */
[----:B------:R1:W-:Y:S01]  /*f760*/  STL [R1+0x264], R0 ;  /* 0x0002640001007387 */ /* 0x0003e20000100800 */
[----:B0-----:R-:W-:-:S03]  /*f770*/  IMAD R4, R3, 0x1f, RZ ;  /* 0x0000001f03047824 */ /* 0x001fc600078e02ff */
[----:B------:R-:W-:Y:S01]  /*f780*/  STL [R1+0x250], R2 ;  /* 0x0002500201007387 */ /* 0x000fe20000100800 */
[----:B-1----:R-:W-:-:S03]  /*f790*/  IMAD R0, R3, 0x3e, RZ ;  /* 0x0000003e03007824 */ /* 0x002fc600078e02ff */
[----:B------:R0:W-:Y:S01]  /*f7a0*/  STL [R1+0x26c], R4 ;  /* 0x00026c0401007387 */ /* 0x0001e20000100800 */
[----:B------:R-:W-:-:S03]  /*f7b0*/  IMAD R7, R3, 0xfa, RZ ;  /* 0x000000fa03077824 */ /* 0x000fc600078e02ff */
[----:B------:R1:W-:Y:S01]  /*f7c0*/  STL [R1+0xc], R0 ;  /* 0x00000c0001007387 */ /* 0x0003e20000100800 */
[C---:B0-----:R-:W-:Y:S02]  /*f7d0*/  IMAD R4, R3.reuse, 0xf8, RZ ;  /* 0x000000f803047824 */ /* 0x041fe400078e02ff */
[C---:B------:R-:W-:Y:S02]  /*f7e0*/  IMAD.SHL.U32 R24, R3.reuse, 0x2, RZ ;  /* 0x0000000203187824 */ /* 0x040fe400078e00ff */
[C---:B-1----:R-:W-:Y:S01]  /*f7f0*/  IMAD R0, R3.reuse, 0x7d, RZ ;  /* 0x0000007d03007824 */ /* 0x042fe200078e02ff */
[----:B------:R0:W-:Y:S01]  /*f800*/  STL [R1+0x254], R4 ;  /* 0x0002540401007387 */ /* 0x0001e20000100800 */
[CC--:B------:R-:W-:Y:S01]  /*f810*/  LEA RZ, P0, R3.reuse, R26.reuse, 0x2 ;  /* 0x0000001a03ff7211 */ /* 0x0c0fe200078010ff */
[C---:B------:R-:W-:Y:S01]  /*f820*/  IMAD.SHL.U32 R25, R3.reuse, 0x4, RZ ;  /* 0x0000000403197824 */ /* 0x040fe200078e00ff */
[CC--:B------:R-:W-:Y:S01]  /*f830*/  LEA RZ, P3, R3.reuse, R26.reuse, 0x3 ;  /* 0x0000001a03ff7211 */ /* 0x0c0fe200078618ff */
[----:B------:R-:W-:Y:S01]  /*f840*/  STL [R1+0x274], R0 ;  /* 0x0002740001007387 */ /* 0x000fe20000100800 */
[C---:B------:R-:W-:Y:S01]  /*f850*/  LEA RZ, P2, R3.reuse, R26, 0x4 ;  /* 0x0000001a03ff7211 */ /* 0x040fe200078420ff */
[----:B0-----:R-:W-:-:S02]  /*f860*/  IMAD R4, R3, 0x3f, RZ ;  /* 0x0000003f03047824 */ /* 0x001fc400078e02ff */
[----:B------:R0:W-:Y:S01]  /*f870*/  STL [R1+0x260], R7 ;  /* 0x0002600701007387 */ /* 0x0001e20000100800 */
[C---:B------:R-:W-:Y:S02]  /*f880*/  SHF.L.U32 R29, R3.reuse, 0x3, RZ ;  /* 0x00000003031d7819 */ /* 0x040fe400000006ff */
[CC--:B------:R-:W-:Y:S01]  /*f890*/  IADD3 R8, P4, PT, R24.reuse, R26.reuse, RZ ;  /* 0x0000001a18087210 */ /* 0x0c0fe20007f9e0ff */
[----:B------:R1:W-:Y:S01]  /*f8a0*/  STL [R1+0x278], R4 ;  /* 0x0002780401007387 */ /* 0x0003e20000100800 */
[-C--:B------:R-:W-:Y:S01]  /*f8b0*/  LEA.HI.X.SX32 R15, R24, R27.reuse, 0x1, P0 ;  /* 0x0000001b180f7211 */ /* 0x080fe200000f0eff */
[----:B------:R-:W-:Y:S01]  /*f8c0*/  IMAD R22, R3, 0x57, RZ ;  /* 0x0000005703167824 */ /* 0x000fe200078e02ff */
[-C--:B------:R-:W-:Y:S01]  /*f8d0*/  LEA.HI.X.SX32 R13, R25, R27.reuse, 0x1, P3 ;  /* 0x0000001b190d7211 */ /* 0x080fe200018f0eff */
[----:B0-----:R-:W-:Y:S01]  /*f8e0*/  IMAD R7, R3, 0xfc, RZ ;  /* 0x000000fc03077824 */ /* 0x001fe200078e02ff */
[-C--:B------:R-:W-:Y:S01]  /*f8f0*/  LEA.HI.X.SX32 R11, R29, R27.reuse, 0x1, P2 ;  /* 0x0000001b1d0b7211 */ /* 0x080fe200010f0eff */
[C---:B-1----:R-:W-:Y:S01]  /*f900*/  IMAD R4, R3.reuse, 0xfe, RZ ;  /* 0x000000fe03047824 */ /* 0x042fe200078e02ff */
[CC--:B------:R-:W-:Y:S01]  /*f910*/  LEA RZ, P0, R3.reuse, R26.reuse, 0x5 ;  /* 0x0000001a03ff7211 */ /* 0x0c0fe200078028ff */
[C---:B------:R-:W-:Y:S01]  /*f920*/  IMAD R16, R3.reuse, 0x19, RZ ;  /* 0x0000001903107824 */ /* 0x040fe200078e02ff */
[CC--:B------:R-:W-:Y:S01]  /*f930*/  LEA RZ, P3, R3.reuse, R26.reuse, 0x6 ;  /* 0x0000001a03ff7211 */ /* 0x0c0fe200078630ff */
[C---:B------:R-:W-:Y:S01]  /*f940*/  IMAD R2, R3.reuse, 0x7c, RZ ;  /* 0x0000007c03027824 */ /* 0x040fe200078e02ff */
[C---:B------:R-:W-:Y:S01]  /*f950*/  LEA.HI.X.SX32 R9, R3.reuse, R27, 0x1, P4 ;  /* 0x0000001b03097211 */ /* 0x040fe200020f0eff */
[C---:B------:R-:W-:Y:S01]  /*f960*/  IMAD R0, R3.reuse, 0x7e, RZ ;  /* 0x0000007e03007824 */ /* 0x040fe200078e02ff */
[C---:B------:R-:W-:Y:S01]  /*f970*/  LEA RZ, P2, R3.reuse, R26, 0x7 ;  /* 0x0000001a03ff7211 */ /* 0x040fe200078438ff */
[----:B------:R-:W-:Y:S01]  /*f980*/  STL [R1+0x268], R7 ;  /* 0x0002680701007387 */ /* 0x000fe20000100800 */
[----:B------:R-:W-:-:S03]  /*f990*/  IMAD R3, R3, 0x7f, RZ ;  /* 0x0000007f03037824 */ /* 0x000fc600078e02ff */
[----:B------:R0:W-:Y:S04]  /*f9a0*/  STL [R1+0x270], R4 ;  /* 0x0002700401007387 */ /* 0x0001e80000100800 */
[----:B------:R-:W-:Y:S04]  /*f9b0*/  STL [R1+0xd4c], R15 ;  /* 0x000d4c0f01007387 */ /* 0x000fe80000100800 */
[----:B------:R-:W-:Y:S04]  /*f9c0*/  STL [R1+0xd44], R13 ;  /* 0x000d440d01007387 */ /* 0x000fe80000100800 */
[----:B------:R-:W-:Y:S04]  /*f9d0*/  STL [R1+0xd3c], R11 ;  /* 0x000d3c0b01007387 */ /* 0x000fe80000100800 */
[----:B------:R1:W-:Y:S01]  /*f9e0*/  STL.64 [R1+0x1598], R2 ;  /* 0x0015980201007387 */ /* 0x0003e20000100a00 */
[----:B0-----:R-:W-:-:S03]  /*f9f0*/  IMAD.MOV.U32 R4, RZ, RZ, -0x800000 ;  /* 0xff800000ff047424 */ /* 0x001fc600078e00ff */
[----:B------:R-:W-:Y:S04]  /*fa00*/  STL.64 [R1+0x1108], R8 ;  /* 0x0011080801007387 */ /* 0x000fe80000100a00 */
[----:B------:R0:W-:Y:S01]  /*fa10*/  STL [R1+0x15e4], R3 ;  /* 0x0015e40301007387 */ /* 0x0001e20000100800 */
[----:B-1----:R-:W-:-:S03]  /*fa20*/  IMAD.MOV.U32 R2, RZ, RZ, -0x800000 ;  /* 0xff800000ff027424 */ /* 0x002fc600078e00ff */
[----:B------:R-:W-:Y:S04]  /*fa30*/  STL [R1+0xa34], RZ ;  /* 0x000a34ff01007387 */ /* 0x000fe80000100800 */
[----:B------:R-:W-:Y:S01]  /*fa40*/  STL [R1+0x364], R2 ;  /* 0x0003640201007387 */ /* 0x000fe20000100800 */
[----:B0-----:R-:W-:-:S03]  /*fa50*/  MOV R3, 0xff800000 ;  /* 0xff80000000037802 */ /* 0x001fc60000000f00 */
[----:B------:R-:W-:Y:S04]  /*fa60*/  STL [R1+0xa30], RZ ;  /* 0x000a30ff01007387 */ /* 0x000fe80000100800 */
        /* <DEDUP_REMOVED lines=28> */
[----:B------:R0:W-:Y:S04]  /*fc30*/  STL [R1+0x9ac], R4 ;  /* 0x0009ac0401007387 */ /* 0x0001e80000100800 */
[----:B------:R-:W-:Y:S04]  /*fc40*/  STL [R1+0x9e0], R3 ;  /* 0x0009e00301007387 */ /* 0x000fe80000100800 */
[----:B------:R-:W-:Y:S04]  /*fc50*/  STL [R1+0x370], RZ ;  /* 0x000370ff01007387 */ /* 0x000fe80000100800 */
[----:B------:R-:W-:Y:S04]  /*fc60*/  STL [R1+0x9e4], R2 ;  /* 0x0009e40201007387 */ /* 0x000fe80000100800 */
[----:B------:R-:W-:Y:S04]  /*fc70*/  STL [R1+0x374], RZ ;  /* 0x000374ff01007387 */ /* 0x000fe80000100800 */
        /* <DEDUP_REMOVED lines=202> */
[----:B------:R-:W0:Y:S04]  /*10920*/  LDL.LU R14, [R1+0x84] ;  /* 0x00008400010e7983 */ /* 0x000e280000300800 */
[----:B------:R-:W2:Y:S04]  /*10930*/  LDL.LU R29, [R1+0x7c] ;  /* 0x00007c00011d7983 */ /* 0x000ea80000300800 */
[----:B------:R-:W3:Y:S04]  /*10940*/  LDL.LU R24, [R1+0x88] ;  /* 0x0000880001187983 */ /* 0x000ee80000300800 */
[----:B------:R-:W4:Y:S04]  /*10950*/  LDL.LU R15, [R1+0x8c] ;  /* 0x00008c00010f7983 */ /* 0x000f280000300800 */
[----:B------:R-:W-:Y:S04]  /*10960*/  STL [R1+0x690], RZ ;  /* 0x000690ff01007387 */ /* 0x000fe80000100800 */
[----:B------:R-:W-:Y:S04]  /*10970*/  STL [R1+0x694], RZ ;  /* 0x000694ff01007387 */ /* 0x000fe80000100800 */
[----:B------:R-:W-:Y:S04]  /*10980*/  STL [R1+0x698], RZ ;  /* 0x000698ff01007387 */ /* 0x000fe80000100800 */
[----:B------:R-:W-:Y:S04]  /*10990*/  STL [R1+0x69c], RZ ;  /* 0x00069cff01007387 */ /* 0x000fe80000100800 */
[----:B------:R-:W5:Y:S04]  /*109a0*/  LDL.LU R23, [R1+0x80] ;  /* 0x0000800001177983 */ /* 0x000f680000300800 */
        /* <DEDUP_REMOVED lines=12> */
[----:B------:R-:W2:Y:S04]  /*10a70*/  LDL.LU R19, [R1+0x98] ;  /* 0x0000980001137983 */ /* 0x000ea80000300800 */
[----:B------:R-:W3:Y:S04]  /*10a80*/  LDL.LU R17, [R1+0x94] ;  /* 0x0000940001117983 */ /* 0x000ee80000300800 */
[----:B------:R-:W-:Y:S04]  /*10a90*/  STL [R1+0x6d0], RZ ;  /* 0x0006d0ff01007387 */ /* 0x000fe80000100800 */
[----:B------:R-:W-:Y:S04]  /*10aa0*/  STL [R1+0x6d4], RZ ;  /* 0x0006d4ff01007387 */ /* 0x000fe80000100800 */
[----:B------:R-:W-:Y:S04]  /*10ab0*/  STL [R1+0x6d8], RZ ;  /* 0x0006d8ff01007387 */ /* 0x000fe80000100800 */
[----:B------:R-:W-:Y:S04]  /*10ac0*/  STL [R1+0x6dc], RZ ;  /* 0x0006dcff01007387 */ /* 0x000fe80000100800 */
[----:B------:R-:W3:Y:S04]  /*10ad0*/  LDL.LU R21, [R1+0x78] ;  /* 0x0000780001157983 */ /* 0x000ee80000300800 */
[----:B------:R-:W3:Y:S04]  /*10ae0*/  LDL.LU R20, [R1+0x74] ;  /* 0x0000740001147983 */ /* 0x000ee80000300800 */
[----:B------:R-:W3:Y:S04]  /*10af0*/  LDL.LU R25, [R1+0x8] ;  /* 0x0000080001197983 */ /* 0x000ee80000300800 */
[----:B------:R-:W-:Y:S04]  /*10b00*/  STL [R1+0x710], RZ ;  /* 0x000710ff01007387 */ /* 0x000fe80000100800 */
[----:B------:R-:W-:Y:S04]  /*10b10*/  STL [R1+0x714], RZ ;  /* 0x000714ff01007387 */ /* 0x000fe80000100800 */
[----:B------:R-:W-:Y:S04]  /*10b20*/  STL [R1+0x718], RZ ;  /* 0x000718ff01007387 */ /* 0x000fe80000100800 */
[----:B------:R-:W-:Y:S01]  /*10b30*/  STL [R1+0x71c], RZ ;  /* 0x00071cff01007387 */ /* 0x000fe20000100800 */
[----:B0-----:R-:W-:-:S05]  /*10b40*/  IMAD.MOV.U32 R4, RZ, RZ, R14 ;  /* 0x000000ffff047224 */ /* 0x001fca00078e000e */
[----:B------:R5:W-:Y:S01]  /*10b50*/  STL.64 [R1+0x1660], R4 ;  /* 0x0016600401007387 */ /* 0x000be20000100a00 */
[----:B----4-:R-:W-:-:S05]  /*10b60*/  IMAD.MOV.U32 R7, RZ, RZ, R15 ;  /* 0x000000ffff077224 */ /* 0x010fca00078e000f */
[----:B------:R0:W-:Y:S01]  /*10b70*/  STL [R1+0x165c], R7 ;  /* 0x00165c0701007387 */ /* 0x0001e20000100800 */
[----:B-----5:R-:W-:-:S03]  /*10b80*/  MOV R5, R23 ;  /* 0x0000001700057202 */ /* 0x020fc60000000f00 */
[----:B------:R-:W4:Y:S04]  /*10b90*/  LDL.LU R23, [R1+0x44] ;  /* 0x0000440001177983 */ /* 0x000f280000300800 */
[----:B------:R-:W-:Y:S04]  /*10ba0*/  STL [R1+0x720], RZ ;  /* 0x000720ff01007387 */ /* 0x000fe80000100800 */
[----:B------:R-:W-:Y:S04]  /*10bb0*/  STL [R1+0x724], RZ ;  /* 0x000724ff01007387 */ /* 0x000fe80000100800 */
[----:B------:R-:W-:Y:S04]  /*10bc0*/  STL [R1+0x728], RZ ;  /* 0x000728ff01007387 */ /* 0x000fe80000100800 */
[----:B------:R-:W-:Y:S04]  /*10bd0*/  STL [R1+0x72c], RZ ;  /* 0x00072cff01007387 */ /* 0x000fe80000100800 */
[----:B------:R-:W5:Y:S04]  /*10be0*/  LDL.LU R8, [R1+0x90] ;  /* 0x0000900001087983 */ /* 0x000f680000300800 */
[----:B------:R-:W4:Y:S04]  /*10bf0*/  LDL.LU R13, [R1+0x4] ;  /* 0x00000400010d7983 */ /* 0x000f280000300800 */
[----:B------:R-:W4:Y:S04]  /*10c00*/  LDL.LU R11, [R1] ;  /* 0x00000000010b7983 */ /* 0x000f280000300800 */
[----:B------:R-:W-:Y:S04]  /*10c10*/  STL [R1+0x730], RZ ;  /* 0x000730ff01007387 */ /* 0x000fe80000100800 */
[----:B------:R-:W-:Y:S04]  /*10c20*/  STL [R1+0x734], RZ ;  /* 0x000734ff01007387 */ /* 0x000fe80000100800 */
[----:B------:R-:W-:Y:S04]  /*10c30*/  STL [R1+0x738], RZ ;  /* 0x000738ff01007387 */ /* 0x000fe80000100800 */
[----:B------:R-:W-:Y:S04]  /*10c40*/  STL [R1+0x73c], RZ ;  /* 0x00073cff01007387 */ /* 0x000fe80000100800 */
[----:B------:R-:W4:Y:S01]  /*10c50*/  LDL.LU R12, [R1+0x9c] ;  /* 0x00009c00010c7983 */ /* 0x000f220000300800 */
[----:B--2---:R-:W-:-:S03]  /*10c60*/  IMAD.MOV.U32 R3, RZ, RZ, R19 ;  /* 0x000000ffff037224 */ /* 0x004fc600078e0013 */
[----:B------:R-:W-:Y:S04]  /*10c70*/  STL [R1+0x6c0], RZ ;  /* 0x0006c0ff01007387 */ /* 0x000fe80000100800 */
[----:B------:R-:W-:Y:S01]  /*10c80*/  STL [R1+0x6c4], RZ ;  /* 0x0006c4ff01007387 */ /* 0x000fe20000100800 */
[----:B---3--:R-:W-:-:S03]  /*10c90*/  IMAD.MOV.U32 R2, RZ, RZ, R17 ;  /* 0x000000ffff027224 */ /* 0x008fc600078e0011 */
[----:B------:R-:W-:Y:S01]  /*10ca0*/  STL [R1+0x6c8], RZ ;  /* 0x0006c8ff01007387 */ /* 0x000fe20000100800 */
[----:B------:R-:W-:-:S03]  /*10cb0*/  LEA.HI.X.SX32 R29, R29, R27, 0x1, P3 ;  /* 0x0000001b1d1d7211 */ /* 0x000fc600018f0eff */
[----:B------:R-:W-:Y:S04]  /*10cc0*/  STL [R1+0x6cc], RZ ;  /* 0x0006ccff01007387 */ /* 0x000fe80000100800 */
[----:B------:R-:W2:Y:S01]  /*10cd0*/  LDL.LU R14, [R1+0xa4] ;  /* 0x0000a400010e7983 */ /* 0x000ea20000300800 */
[----:B------:R-:W-:-:S03]  /*10ce0*/  LEA.HI.X.SX32 R5, R5, R27, 0x1, P2 ;  /* 0x0000001b05057211 */ /* 0x000fc600010f0eff */
[----:B------:R-:W3:Y:S01]  /*10cf0*/  LDL.LU R17, [R1+0xac] ;  /* 0x0000ac0001117983 */ /* 0x000ee20000300800 */
[----:B------:R-:W-:-:S05]  /*10d00*/  LEA.HI.X.SX32 R19, R20, R27, 0x1, P0 ;  /* 0x0000001b14137211 */ /* 0x000fca00000f0eff */
[----:B------:R-:W-:Y:S04]  /*10d10*/  STL [R1+0xd34], R19 ;  /* 0x000d341301007387 */ /* 0x000fe80000100800 */
[----:B------:R-:W2:Y:S04]  /*10d20*/  LDL.LU R20, [R1+0xa8] ;  /* 0x0000a80001147983 */ /* 0x000ea80000300800 */
[----:B------:R-:W2:Y:S04]  /*10d30*/  LDL.LU R10, [R1+0x60] ;  /* 0x00006000010a7983 */ /* 0x000ea80000300800 */
[----:B------:R-:W2:Y:S01]  /*10d40*/  LDL.LU R15, [R1+0x40] ;  /* 0x00004000010f7983 */ /* 0x000ea20000300800 */
[----:B0-----:R-:W-:-:S03]  /*10d50*/  LEA.HI.X.SX32 R7, R24, R27, 0x1, P1 ;  /* 0x0000001b18077211 */ /* 0x001fc600008f0eff */
[----:B------:R-:W-:Y:S04]  /*10d60*/  STL [R1+0xd2c], R29 ;  /* 0x000d2c1d01007387 */ /* 0x000fe80000100800 */
[----:B------:R-:W2:Y:S04]  /*10d70*/  LDL.LU R28, [R1+0x1668] ;  /* 0x00166800011c7983 */ /* 0x000ea80000300800 */
[----:B------:R-:W3:Y:S04]  /*10d80*/  LDL.LU R9, [R1+0xb0] ;  /* 0x0000b00001097983 */ /* 0x000ee80000300800 */
[----:B------:R0:W-:Y:S04]  /*10d90*/  STL [R1+0xd24], R5 ;  /* 0x000d240501007387 */ /* 0x0001e80000100800 */
[----:B0-----:R-:W3:Y:S04]  /*10da0*/  LDL.LU.64 R4, [R1+0x1660] ;  /* 0x0016600001047983 */ /* 0x001ee80000300a00 */
[----:B------:R0:W-:Y:S04]  /*10db0*/  STL [R1+0xd1c], R7 ;  /* 0x000d1c0701007387 */ /* 0x0001e80000100800 */
[----:B0-----:R-:W4:Y:S01]  /*10dc0*/  LDL.LU R7, [R1+0x165c] ;  /* 0x00165c0001077983 */ /* 0x001f220000300800 */
[----:B------:R-:W-:-:S03]  /*10dd0*/  IADD3 R18, P0, PT, R21, R26, RZ ;  /* 0x0000001a15127210 */ /* 0x000fc60007f1e0ff */
[----:B------:R-:W4:Y:S01]  /*10de0*/  LDL.LU R24, [R1+0xb4] ;  /* 0x0000b40001187983 */ /* 0x000f220000300800 */
[C---:B------:R-:W-:Y:S02]  /*10df0*/  LEA.HI.X.SX32 R19, R25.reuse, R27, 0x1, P0 ;  /* 0x0000001b19137211 */ /* 0x040fe400000f0eff */
[----:B--2---:R-:W-:Y:S02]  /*10e00*/  MOV R21, R28 ;  /* 0x0000001c00157202 */ /* 0x004fe40000000f00 */
[----:B------:R-:W-:-:S04]  /*10e10*/  IADD3 R28, P3, PT, R25, R26, RZ ;  /* 0x0000001a191c7210 */ /* 0x000fc80007f7e0ff */
[----:B-----5:R-:W-:Y:S02]  /*10e20*/  LEA.HI.X.SX32 R29, R8, R27, 0x1, P3 ;  /* 0x0000001b081d7211 */ /* 0x020fe400018f0eff */
[----:B---3--:R-:W-:-:S05]  /*10e30*/  IADD3 R4, P2, PT, R4, R26, RZ ;  /* 0x0000001a04047210 */ /* 0x008fca0007f5e0ff */
[----:B------:R-:W-:Y:S01]  /*10e40*/  STL [R1+0x10e8], R4 ;  /* 0x0010e80401007387 */ /* 0x000fe20000100800 */
[----:B----4-:R-:W-:-:S03]  /*10e50*/  IADD3 R6, P1, PT, R7, R26, RZ ;  /* 0x0000001a07067210 */ /* 0x010fc60007f3e0ff */
[----:B------:R-:W2:Y:S04]  /*10e60*/  LDL.LU R7, [R1+0xa0] ;  /* 0x0000a00001077983 */ /* 0x000ea80000300800 */
[----:B------:R-:W-:Y:S04]  /*10e70*/  STL.64 [R1+0x10f8], R28 ;  /* 0x0010f81c01007387 */ /* 0x000fe80000100a00 */
[----:B------:R0:W-:Y:S04]  /*10e80*/  STL.64 [R1+0x10f0], R18 ;  /* 0x0010f01201007387 */ /* 0x0001e80000100a00 */
[----:B0-----:R-:W3:Y:S04]  /*10e90*/  LDL.LU R19, [R1+0x1658] ;  /* 0x0016580001137983 */ /* 0x001ee80000300800 */
[----:B------:R-:W4:Y:S04]  /*10ea0*/  LDL.LU R25, [R1+0xbc] ;  /* 0x0000bc0001197983 */ /* 0x000f280000300800 */
[----:B------:R-:W5:Y:S04]  /*10eb0*/  LDL.LU R8, [R1+0xb8] ;  /* 0x0000b80001087983 */ /* 0x000f680000300800 */
[----:B------:R-:W3:Y:S01]  /*10ec0*/  LDL.LU R18, [R1+0xc0] ;  /* 0x0000c00001127983 */ /* 0x000ee20000300800 */
[----:B------:R-:W-:-:S04]  /*10ed0*/  IADD3 R28, P3, PT, R23, R26, RZ ;  /* 0x0000001a171c7210 */ /* 0x000fc80007f7e0ff */
[-C--:B--2---:R-:W-:Y:S02]  /*10ee0*/  LEA.HI.X.SX32 R29, R7, R27.reuse, 0x1, P3 ;  /* 0x0000001b071d7211 */ /* 0x084fe400018f0eff */
[CC--:B------:R-:W-:Y:S01]  /*10ef0*/  LEA.HI.X.SX32 R7, R13.reuse, R27.reuse, 0x1, P1 ;  /* 0x0000001b0d077211 */ /* 0x0c0fe200008f0eff */
[----:B---3--:R0:W-:Y:S04]  /*10f00*/  STL.64 [R1+0x1648], R18 ;  /* 0x0016481201007387 */ /* 0x0081e80000100a00 */
[----:B------:R1:W-:Y:S01]  /*10f10*/  STL.64 [R1+0x1100], R28 ;  /* 0x0011001c01007387 */ /* 0x0003e20000100a00 */
[----:B0-----:R-:W-:Y:S01]  /*10f20*/  IMAD.MOV.U32 R18, RZ, RZ, R4 ;  /* 0x000000ffff127224 */ /* 0x001fe200078e0004 */
[----:B------:R-:W-:Y:S01]  /*10f30*/  IADD3 R4, P0, PT, R13, R26, RZ ;  /* 0x0000001a0d047210 */ /* 0x000fe20007f1e0ff */
[----:B------:R-:W-:Y:S01]  /*10f40*/  IMAD.MOV.U32 R19, RZ, RZ, R5 ;  /* 0x000000ffff137224 */ /* 0x000fe200078e0005 */
[----:B------:R-:W-:-:S02]  /*10f50*/  LEA.HI.X.SX32 R19, R3, R27, 0x1, P2 ;  /* 0x0000001b03137211 */ /* 0x000fc400010f0eff */
[----:B------:R-:W-:Y:S02]  /*10f60*/  LEA.HI.X.SX32 R5, R23, R27, 0x1, P0 ;  /* 0x0000001b17057211 */ /* 0x000fe400000f0eff */
[-C--:B------:R-:W-:Y:S01]  /*10f70*/  IADD3 R2, P2, PT, R2, R26.reuse, RZ ;  /* 0x0000001a02027210 */ /* 0x080fe20007f5e0ff */
[----:B------:R0:W-:Y:S04]  /*10f80*/  STL [R1+0x10ec], R19 ;  /* 0x0010ec1301007387 */ /* 0x0001e80000100800 */
[----:B-1----:R-:W2:Y:S01]  /*10f90*/  LDL.LU.64 R28, [R1+0x1650] ;  /* 0x00165000011c7983 */ /* 0x002ea20000300a00 */
[----:B------:R-:W-:-:S03]  /*10fa0*/  IADD3 R18, P3, PT, R12, R26, RZ ;  /* 0x0000001a0c127210 */ /* 0x000fc60007f7e0ff */
[----:B------:R-:W3:Y:S01]  /*10fb0*/  LDL.LU R23, [R1+0x3c] ;  /* 0x00003c0001177983 */ /* 0x000ee20000300800 */
[----:B------:R-:W-:-:S03]  /*10fc0*/  LEA.HI.X.SX32 R3, R17, R27, 0x1, P2 ;  /* 0x0000001b11037211 */ /* 0x000fc600010f0eff */
[----:B------:R1:W-:Y:S01]  /*10fd0*/  STL.64 [R1+0x10d8], R4 ;  /* 0x0010d80401007387 */ /* 0x0003e20000100a00 */
[----:B------:R-:W-:Y:S02]  /*10fe0*/  IADD3 R12, P1, PT, R14, R26, RZ ;  /* 0x0000001a0e0c7210 */ /* 0x000fe40007f3e0ff */
[----:B------:R-:W-:Y:S01]  /*10ff0*/  MOV R14, R22 ;  /* 0x00000016000e7202 */ /* 0x000fe20000000f00 */
[----:B------:R4:W-:Y:S01]  /*11000*/  STL.64 [R1+0x10e0], R6 ;  /* 0x0010e00601007387 */ /* 0x0009e20000100a00 */
[CC--:B0-----:R-:W-:Y:S02]  /*11010*/  LEA.HI.X.SX32 R19, R11.reuse, R27.reuse, 0x1, P3 ;  /* 0x0000001b0b137211 */ /* 0x0c1fe400018f0eff */
[----:B-1----:R-:W-:Y:S01]  /*11020*/  IADD3 R4, P0, PT, R11, R26, RZ ;  /* 0x0000001a0b047210 */ /* 0x002fe20007f1e0ff */
[----:B----4-:R-:W4:Y:S03]  /*11030*/  LDL.LU R6, [R1+0xc4] ;  /* 0x0000c40001067983 */ /* 0x010f260000300800 */
[-C--:B------:R-:W-:Y:S01]  /*11040*/  LEA.HI.X.SX32 R5, R9, R27.reuse, 0x1, P0 ;  /* 0x0000001b09057211 */ /* 0x080fe200000f0eff */
[----:B------:R-:W3:Y:S04]  /*11050*/  LDL.LU R22, [R1+0xcc] ;  /* 0x0000cc0001167983 */ /* 0x000ee80000300800 */
[----:B------:R0:W-:Y:S04]  /*11060*/  STL.64 [R1+0x10d0], R2 ;  /* 0x0010d00201007387 */ /* 0x0001e80000100a00 */
[----:B------:R-:W3:Y:S01]  /*11070*/  LDL.LU R17, [R1+0xc8] ;  /* 0x0000c80001117983 */ /* 0x000ee20000300800 */
[----:B------:R-:W-:-:S02]  /*11080*/  LEA.HI.X.SX32 R13, R24, R27, 0x1, P1 ;  /* 0x0000001b180d7211 */ /* 0x000fc400008f0eff */
[-C--:B0-----:R-:W-:Y:S02]  /*11090*/  IADD3 R2, P2, PT, R20, R26.reuse, RZ ;  /* 0x0000001a14027210 */ /* 0x081fe40007f5e0ff */
[----:B------:R-:W3:Y:S04]  /*110a0*/  LDL.LU R20, [R1+0xd0] ;  /* 0x0000d00001147983 */ /* 0x000ee80000300800 */
[----:B------:R0:W-:Y:S04]  /*110b0*/  STL.64 [R1+0x10c0], R4 ;  /* 0x0010c00401007387 */ /* 0x0001e80000100a00 */
[----:B------:R1:W-:Y:S04]  /*110c0*/  STL.64 [R1+0x10c8], R18 ;  /* 0x0010c81201007387 */ /* 0x0003e80000100a00 */
[----:B------:R-:W3:Y:S01]  /*110d0*/  LDL.LU R11, [R1+0xdc] ;  /* 0x0000dc00010b7983 */ /* 0x000ee20000300800 */
[----:B0-----:R-:W-:-:S03]  /*110e0*/  IADD3 R4, P0, PT, R10, R26, RZ ;  /* 0x0000001a0a047210 */ /* 0x001fc60007f1e0ff */
[----:B------:R-:W3:Y:S01]  /*110f0*/  LDL.LU R9, [R1+0xd8] ;  /* 0x0000d80001097983 */ /* 0x000ee20000300800 */
[----:B-1----:R-:W-:-:S03]  /*11100*/  IADD3 R18, P3, PT, R15, R26, RZ ;  /* 0x0000001a0f127210 */ /* 0x002fc60007f7e0ff */
[----:B------:R-:W3:Y:S01]  /*11110*/  LDL.LU R24, [R1+0xe4] ;  /* 0x0000e40001187983 */ /* 0x000ee20000300800 */
[-C--:B------:R-:W-:Y:S02]  /*11120*/  LEA.HI.X.SX32 R5, R25, R27.reuse, 0x1, P0 ;  /* 0x0000001b19057211 */ /* 0x080fe400000f0eff */
[----:B------:R-:W-:Y:S01]  /*11130*/  LEA.HI.X.SX32 R19, R10, R27, 0x1, P3 ;  /* 0x0000001b0a137211 */ /* 0x000fe200018f0eff */
[----:B------:R-:W-:Y:S04]  /*11140*/  STL.64 [R1+0x10b0], R12 ;  /* 0x0010b00c01007387 */ /* 0x000fe80000100a00 */
[----:B------:R-:W3:Y:S04]  /*11150*/  LDL.LU R25, [R1+0xe0] ;  /* 0x0000e00001197983 */ /* 0x000ee80000300800 */
[----:B------:R-:W-:Y:S04]  /*11160*/  STL.64 [R1+0x10b8], R4 ;  /* 0x0010b80401007387 */ /* 0x000fe80000100a00 */
[----:B------:R0:W-:Y:S04]  /*11170*/  STL.64 [R1+0x10a0], R18 ;  /* 0x0010a01201007387 */ /* 0x0001e80000100a00 */
[----:B0-----:R-:W3:Y:S01]  /*11180*/  LDL.LU.64 R18, [R1+0x1648] ;  /* 0x0016480001127983 */ /* 0x001ee20000300a00 */
[----:B-----5:R-:W-:-:S03]  /*11190*/  IADD3 R4, P0, PT, R8, R26, RZ ;  /* 0x0000001a08047210 */ /* 0x020fc60007f1e0ff */
[----:B------:R-:W5:Y:S04]  /*111a0*/  LDL.LU R8, [R1+0xe8] ;  /* 0x0000e80001087983 */ /* 0x000f680000300800 */
[----:B------:R-:W4:Y:S01]  /*111b0*/  LDL.LU R10, [R1+0xf0] ;  /* 0x0000f000010a7983 */ /* 0x000f220000300800 */
[----:B--2---:R-:W-:-:S04]  /*111c0*/  IADD3 R12, P1, PT, R29, R26, RZ ;  /* 0x0000001a1d0c7210 */ /* 0x004fc80007f3e0ff */
[----:B------:R-:W-:Y:S02]  /*111d0*/  LEA.HI.X.SX32 R13, R15, R27, 0x1, P1 ;  /* 0x0000001b0f0d7211 */ /* 0x000fe400008f0eff */
[----:B---3--:R-:W-:-:S05]  /*111e0*/  IADD3 R18, P3, PT, R18, R26, RZ ;  /* 0x0000001a12127210 */ /* 0x008fca0007f7e0ff */
[----:B------:R-:W-:Y:S04]  /*111f0*/  STL [R1+0x1088], R18 ;  /* 0x0010881201007387 */ /* 0x000fe80000100800 */
[----:B------:R0:W-:Y:S04]  /*11200*/  STL.64 [R1+0x1098], R12 ;  /* 0x0010980c01007387 */ /* 0x0001e80000100a00 */
[----:B------:R-:W2:Y:S04]  /*11210*/  LDL.LU R7, [R1+0xec] ;  /* 0x0000ec0001077983 */ /* 0x000ea80000300800 */
[----:B0-----:R-:W3:Y:S01]  /*11220*/  LDL.LU R12, [R1+0x6c] ;  /* 0x00006c00010c7983 */ /* 0x001ee20000300800 */
[-C--:B------:R-:W-:Y:S01]  /*11230*/  LEA.HI.X.SX32 R3, R29, R27.reuse, 0x1, P2 ;  /* 0x0000001b1d037211 */ /* 0x080fe200010f0eff */
[----:B------:R-:W-:Y:S01]  /*11240*/  IMAD.MOV.U32 R13, RZ, RZ, R19 ;  /* 0x000000ffff0d7224 */ /* 0x000fe200078e0013 */
[----:B------:R-:W-:-:S02]  /*11250*/  LEA.HI.X.SX32 R5, R22, R27, 0x1, P0 ;  /* 0x0000001b16057211 */ /* 0x000fc400000f0eff */
[CC--:B------:R-:W-:Y:S01]  /*11260*/  LEA.HI.X.SX32 R13, R28.reuse, R27.reuse, 0x1, P3 ;  /* 0x0000001b1c0d7211 */ /* 0x0c0fe200018f0eff */
[----:B---3--:R0:W-:Y:S04]  /*11270*/  STL [R1+0x1638], R12 ;  /* 0x0016380c01007387 */ /* 0x0081e80000100800 */
[----:B------:R-:W3:Y:S01]  /*11280*/  LDL.LU R15, [R1+0xf4] ;  /* 0x0000f400010f7983 */ /* 0x000ee20000300800 */
[----:B0-----:R-:W-:Y:S01]  /*11290*/  IMAD.MOV.U32 R12, RZ, RZ, R18 ;  /* 0x000000ffff0c7224 */ /* 0x001fe200078e0012 */
[----:B------:R-:W-:Y:S02]  /*112a0*/  IADD3 R18, P1, PT, R28, R26, RZ ;  /* 0x0000001a1c127210 */ /* 0x000fe40007f3e0ff */
[----:B------:R4:W-:Y:S02]  /*112b0*/  STL.64 [R1+0x10a8], R2 ;  /* 0x0010a80201007387 */ /* 0x0009e40000100a00 */
[----:B------:R-:W-:-:S02]  /*112c0*/  LEA.HI.X.SX32 R19, R20, R27, 0x1, P1 ;  /* 0x0000001b14137211 */ /* 0x000fc400008f0eff */
[----:B------:R-:W2:Y:S04]  /*112d0*/  LDL.LU R22, [R1+0x5c] ;  /* 0x00005c0001167983 */ /* 0x000ea80000300800 */
[----:B------:R0:W-:Y:S04]  /*112e0*/  STL.64 [R1+0x1090], R4 ;  /* 0x0010900401007387 */ /* 0x0001e80000100a00 */
[----:B------:R1:W-:Y:S01]  /*112f0*/  STL.64 [R1+0x1080], R18 ;  /* 0x0010801201007387 */ /* 0x0003e20000100a00 */
[-C--:B----4-:R-:W-:Y:S02]  /*11300*/  IADD3 R2, P2, PT, R6, R26.reuse, RZ ;  /* 0x0000001a06027210 */ /* 0x090fe40007f5e0ff */
[----:B0-----:R-:W-:-:S02]  /*11310*/  IADD3 R4, P0, PT, R17, R26, RZ ;  /* 0x0000001a11047210 */ /* 0x001fc40007f1e0ff */
[----:B-1----:R-:W-:Y:S02]  /*11320*/  IADD3 R18, P1, PT, R23, R26, RZ ;  /* 0x0000001a17127210 */ /* 0x002fe40007f3e0ff */
[----:B------:R-:W4:Y:S04]  /*11330*/  LDL.LU.64 R26, [R1+0x1640] ;  /* 0x00164000011a7983 */ /* 0x000f280000300a00 */
[----:B------:R-:W2:Y:S04]  /*11340*/  LDL.LU R20, [R1+0xf8] ;  /* 0x0000f80001147983 */ /* 0x000ea80000300800 */
[----:B------:R-:W2:Y:S04]  /*11350*/  LDL.LU R17, [R1+0x38] ;  /* 0x0000380001117983 */ /* 0x000ea80000300800 */
[----:B------:R0:W-:Y:S04]  /*11360*/  STL [R1+0x108c], R13 ;  /* 0x00108c0d01007387 */ /* 0x0001e80000100800 */
[----:B------:R-:W4:Y:S02]  /*11370*/  LDL.64 R28, [R1+0xa38] ;  /* 0x000a3800011c7983 */ /* 0x000f240000100a00 */
[----:B----4-:R-:W-:-:S02]  /*11380*/  IADD3 R12, P3, PT, R27, R28, RZ ;  /* 0x0000001c1b0c7210 */ /* 0x010fc40007f7e0ff */
[-C--:B------:R-:W-:Y:S02]  /*11390*/  LEA.HI.X.SX32 R3, R11, R29.reuse, 0x1, P2 ;  /* 0x0000001d0b037211 */ /* 0x080fe400010f0eff */
[-C--:B------:R-:W-:Y:S01]  /*113a0*/  LEA.HI.X.SX32 R19, R24, R29.reuse, 0x1, P1 ;  /* 0x0000001d18137211 */ /* 0x080fe200008f0eff */
[----:B------:R-:W4:Y:S01]  /*113b0*/  LDL.LU R11, [R1+0xfc] ;  /* 0x0000fc00010b7983 */ /* 0x000f220000300800 */
[----:B0-----:R-:W-:-:S03]  /*113c0*/  LEA.HI.X.SX32 R13, R23, R29, 0x1, P3 ;  /* 0x0000001d170d7211 */ /* 0x001fc600018f0eff */
[----:B------:R0:W-:Y:S01]  /*113d0*/  STL.64 [R1+0x1070], R2 ;  /* 0x0010700201007387 */ /* 0x0001e20000100a00 */
[----:B------:R-:W-:-:S03]  /*113e0*/  LEA.HI.X.SX32 R5, R27, R29, 0x1, P0 ;  /* 0x0000001d1b057211 */ /* 0x000fc600000f0eff */
[----:B------:R1:W-:Y:S01]  /*113f0*/  STL.64 [R1+0x1078], R18 ;  /* 0x0010781201007387 */ /* 0x0003e20000100a00 */
[-C--:B------:R-:W-:Y:S02]  /*11400*/  IADD3 R24, P1, PT, R25, R28.reuse, RZ ;  /* 0x0000001c19187210 */ /* 0x080fe40007f3e0ff */
[----:B0-----:R-:W-:Y:S01]  /*11410*/  IADD3 R2, P2, PT, R9, R28, RZ ;  /* 0x0000001c09027210 */ /* 0x001fe20007f5e0ff */
[----:B-1----:R-:W4:Y:S03]  /*11420*/  LDL.LU R18, [R1+0x100] ;  /* 0x0001000001127983 */ /* 0x002f260000300800 */
[-C--:B------:R-:W-:Y:S01]  /*11430*/  LEA.HI.X.SX32 R3, R10, R29.reuse, 0x1, P2 ;  /* 0x0000001d0a037211 */ /* 0x080fe200010f0eff */
[----:B------:R-:W4:Y:S04]  /*11440*/  LDL.LU R19, [R1+0x34] ;  /* 0x0000340001137983 */ /* 0x000f280000300800 */
[----:B------:R0:W-:Y:S04]  /*11450*/  STL.64 [R1+0x1060], R12 ;  /* 0x0010600c01007387 */ /* 0x0001e80000100a00 */
[----:B------:R1:W-:Y:S01]  /*11460*/  STL.64 [R1+0x1068], R4 ;  /* 0x0010680401007387 */ /* 0x0003e20000100a00 */
[----:B------:R-:W-:-:S02]  /*11470*/  LEA.HI.X.SX32 R25, R26, R29, 0x1, P1 ;  /* 0x0000001d1a197211 */ /* 0x000fc400008f0eff */
[-C--:B0-----:R-:W-:Y:S01]  /*11480*/  IADD3 R12, P3, PT, R26, R28.reuse, RZ ;  /* 0x0000001c1a0c7210 */ /* 0x081fe20007f7e0ff */
[----:B-1----:R-:W4:Y:S03]  /*11490*/  LDL.LU R5, [R1+0x163c] ;  /* 0x00163c0001057983 */ /* 0x002f260000300800 */
[----:B---3--:R-:W-:Y:S01]  /*114a0*/  LEA.HI.X.SX32 R13, R15, R29, 0x1, P3 ;  /* 0x0000001d0f0d7211 */ /* 0x008fe200018f0eff */
[----:B------:R-:W3:Y:S01]  /*114b0*/  LDL.LU R23, [R1+0x104] ;  /* 0x0001040001177983 */ /* 0x000ee20000300800 */
[----:B--2---:R-:W-:-:S03]  /*114c0*/  IADD3 R4, P2, PT, R7, R28, RZ ;  /* 0x0000001c07047210 */ /* 0x004fc60007f5e0ff */
[----:B------:R0:W-:Y:S04]  /*114d0*/  STL.64 [R1+0x1058], R2 ;  /* 0x0010580201007387 */ /* 0x0001e80000100a00 */
[----:B0-----:R-:W2:Y:S04]  /*114e0*/  LDL.LU R2, [R1+0x110] ;  /* 0x0001100001027983 */ /* 0x001ea80000300800 */
[----:B------:R-:W2:Y:S04]  /*114f0*/  LDL.LU R10, [R1+0x10c] ;  /* 0x00010c00010a7983 */ /* 0x000ea80000300800 */
[----:B------:R-:W2:Y:S04]  /*11500*/  LDL.LU R7, [R1+0x114] ;  /* 0x0001140001077983 */ /* 0x000ea80000300800 */
[----:B------:R0:W-:Y:S04]  /*11510*/  STL.64 [R1+0x1048], R12 ;  /* 0x0010480c01007387 */ /* 0x0001e80000100a00 */
[----:B0-----:R-:W2:Y:S04]  /*11520*/  LDL.LU R12, [R1+0x1638] ;  /* 0x00163800010c7983 */ /* 0x001ea80000300800 */
[----:B------:R-:W-:Y:S04]  /*11530*/  STL [R1+0x1030], R4 ;  /* 0x0010300401007387 */ /* 0x000fe80000100800 */
[----:B------:R0:W-:Y:S04]  /*11540*/  STL.64 [R1+0x1050], R24 ;  /* 0x0010501801007387 */ /* 0x0001e80000100a00 */
[----:B0-----:R-:W3:Y:S04]  /*11550*/  LDL.LU.64 R24, [R1+0x1630] ;  /* 0x0016300001187983 */ /* 0x001ee80000300a00 */
[----:B------:R-:W3:Y:S01]  /*11560*/  LDL.LU R26, [R1+0x108] ;  /* 0x00010800011a7983 */ /* 0x000ee20000300800 */
[----:B-----5:R-:W-:-:S02]  /*11570*/  IADD3 R8, P0, PT, R8, R28, RZ ;  /* 0x0000001c08087210 */ /* 0x020fc40007f1e0ff */
[----:B------:R-:W-:Y:S01]  /*11580*/  MOV R13, R14 ;  /* 0x0000000e000d7202 */ /* 0x000fe20000000f00 */
[----:B------:R4:W-:Y:S01]  /*11590*/  STL [R1+0x1610], R27 ;  /* 0x0016101b01007387 */ /* 0x0009e20000100800 */
[----:B------:R-:W-:Y:S02]  /*115a0*/  LEA.HI.X.SX32 R9, R20, R29, 0x1, P0 ;  /* 0x0000001d14097211 */ /* 0x000fe400000f0eff */
[----:B------:R-:W-:Y:S01]  /*115b0*/  MOV R20, R21 ;  /* 0x0000001500147202 */ /* 0x000fe20000000f00 */
[----:B----4-:R-:W-:Y:S01]  /*115c0*/  IMAD.MOV.U32 R27, RZ, RZ, R5 ;  /* 0x000000ffff1b7224 */ /* 0x010fe200078e0005 */
[----:B--2---:R-:W-:-:S04]  /*115d0*/  IADD3 R14, P3, PT, R12, R28, RZ ;  /* 0x0000001c0c0e7210 */ /* 0x004fc80007f7e0ff */
[----:B------:R-:W-:Y:S01]  /*115e0*/  LEA.HI.X.SX32 R15, R11, R29, 0x1, P3 ;  /* 0x0000001d0b0f7211 */ /* 0x000fe200018f0eff */
[----:B---3--:R0:W-:Y:S04]  /*115f0*/  STL [R1+0x1624], R26 ;  /* 0x0016241a01007387 */ /* 0x0081e80000100800 */
[----:B------:R-:W2:Y:S04]  /*11600*/  LDL.LU R3, [R1+0x11c] ;  /* 0x00011c0001037983 */ /* 0x000ea80000300800 */
[----:B------:R-:W3:Y:S01]  /*11610*/  LDL.LU R6, [R1+0x118] ;  /* 0x0001180001067983 */ /* 0x000ee20000300800 */
[----:B0-----:R-:W-:Y:S01]  /*11620*/  IMAD.MOV.U32 R26, RZ, RZ, R4 ;  /* 0x000000ffff1a7224 */ /* 0x001fe200078e0004 */
[----:B------:R-:W-:-:S02]  /*11630*/  IADD3 R4, P1, PT, R22, R28, RZ ;  /* 0x0000001c16047210 */ /* 0x000fc40007f3e0ff */
[----:B------:R0:W-:Y:S02]  /*11640*/  STL.64 [R1+0x1038], R8 ;  /* 0x0010380801007387 */ /* 0x0001e40000100a00 */
[----:B------:R-:W-:Y:S02]  /*11650*/  LEA.HI.X.SX32 R5, R12, R29, 0x1, P1 ;  /* 0x0000001d0c057211 */ /* 0x000fe400008f0eff */
[----:B------:R-:W4:Y:S01]  /*11660*/  LDL.LU R21, [R1+0x120] ;  /* 0x0001200001157983 */ /* 0x000f220000300800 */
[----:B0-----:R-:W-:-:S03]  /*11670*/  IADD3 R8, P0, PT, R17, R28, RZ ;  /* 0x0000001c11087210 */ /* 0x001fc60007f1e0ff */
[----:B------:R0:W-:Y:S01]  /*11680*/  STL.64 [R1+0x1040], R14 ;  /* 0x0010400e01007387 */ /* 0x0001e20000100a00 */
[----:B------:R-:W-:-:S03]  /*11690*/  LEA.HI.X.SX32 R9, R22, R29, 0x1, P0 ;  /* 0x0000001d16097211 */ /* 0x000fc600000f0eff */
[----:B------:R-:W-:Y:S04]  /*116a0*/  STL.64 [R1+0x1028], R4 ;  /* 0x0010280401007387 */ /* 0x000fe80000100a00 */
[----:B------:R1:W-:Y:S01]  /*116b0*/  STL.64 [R1+0x1020], R8 ;  /* 0x0010200801007387 */ /* 0x0003e20000100a00 */
[----:B0-----:R-:W-:-:S04]  /*116c0*/  IADD3 R14, P3, PT, R25, R28, RZ ;  /* 0x0000001c190e7210 */ /* 0x001fc80007f7e0ff */
[----:B------:R-:W-:Y:S01]  /*116d0*/  LEA.HI.X.SX32 R15, R17, R29, 0x1, P3 ;  /* 0x0000001d110f7211 */ /* 0x000fe200018f0eff */
[----:B-1----:R-:W5:Y:S01]  /*116e0*/  LDL.LU R9, [R1+0x1628] ;  /* 0x0016280001097983 */ /* 0x002f620000300800 */
[----:B------:R-:W-:-:S03]  /*116f0*/  IADD3 R4, P1, PT, R18, R28, RZ ;  /* 0x0000001c12047210 */ /* 0x000fc60007f3e0ff */
[----:B------:R-:W2:Y:S04]  /*11700*/  LDL.LU R8, [R1+0x128] ;  /* 0x0001280001087983 */ /* 0x000ea80000300800 */
[----:B------:R-:W2:Y:S01]  /*11710*/  LDL.LU R11, [R1+0x130] ;  /* 0x00013000010b7983 */ /* 0x000ea20000300800 */
[----:B------:R-:W-:-:S03]  /*11720*/  LEA.HI.X.SX32 R27, R25, R29, 0x1, P2 ;  /* 0x0000001d191b7211 */ /* 0x000fc600010f0eff */
[----:B------:R-:W2:Y:S04]  /*11730*/  LDL.LU R12, [R1+0x12c] ;  /* 0x00012c00010c7983 */ /* 0x000ea80000300800 */
[----:B------:R-:W2:Y:S01]  /*11740*/  LDL.LU R18, [R1+0x58] ;  /* 0x0000580001127983 */ /* 0x000ea20000300800 */
[----:B------:R-:W-:-:S03]  /*11750*/  LEA.HI.X.SX32 R5, R2, R29, 0x1, P1 ;  /* 0x0000001d02057211 */ /* 0x000fc600008f0eff */
[----:B------:R-:W2:Y:S01]  /*11760*/  LDL.LU R17, [R1+0x134] ;  /* 0x0001340001117983 */ /* 0x000ea20000300800 */
[----:B------:R-:W-:-:S03]  /*11770*/  IADD3 R22, P0, PT, R23, R28, RZ ;  /* 0x0000001c17167210 */ /* 0x000fc60007f1e0ff */
[----:B------:R0:W-:Y:S01]  /*11780*/  STL.64 [R1+0x1018], R14 ;  /* 0x0010180e01007387 */ /* 0x0001e20000100a00 */
[----:B------:R-:W-:-:S03]  /*11790*/  LEA.HI.X.SX32 R23, R24, R29, 0x1, P0 ;  /* 0x0000001d18177211 */ /* 0x000fc600000f0eff */
[----:B------:R-:W-:Y:S04]  /*117a0*/  STL [R1+0x1034], R27 ;  /* 0x0010341b01007387 */ /* 0x000fe80000100800 */
[----:B------:R-:W2:Y:S01]  /*117b0*/  LDL.LU R26, [R1+0x1624] ;  /* 0x00162400011a7983 */ /* 0x000ea20000300800 */
[----:B0-----:R-:W-:-:S03]  /*117c0*/  IADD3 R14, P3, PT, R24, R28, RZ ;  /* 0x0000001c180e7210 */ /* 0x001fc60007f7e0ff */
[----:B------:R0:W-:Y:S01]  /*117d0*/  STL.64 [R1+0x1010], R4 ;  /* 0x0010100401007387 */ /* 0x0001e20000100a00 */
[----:B------:R-:W-:Y:S02]  /*117e0*/  LEA.HI.X.SX32 R15, R7, R29, 0x1, P3 ;  /* 0x0000001d070f7211 */ /* 0x000fe400018f0eff */
[-C--:B0-----:R-:W-:Y:S02]  /*117f0*/  IADD3 R4, P1, PT, R10, R28.reuse, RZ ;  /* 0x0000001c0a047210 */ /* 0x081fe40007f3e0ff */
[----:B------:R-:W3:Y:S04]  /*11800*/  LDL.LU R10, [R1+0x30] ;  /* 0x00003000010a7983 */ /* 0x000ee80000300800 */
[----:B------:R0:W-:Y:S04]  /*11810*/  STL.64 [R1+0x1000], R14 ;  /* 0x0010000e01007387 */ /* 0x0001e80000100a00 */
[----:B0-----:R-:W4:Y:S04]  /*11820*/  LDL.LU R15, [R1+0x1620] ;  /* 0x00162000010f7983 */ /* 0x001f280000300800 */
[----:B------:R0:W-:Y:S04]  /*11830*/  STL.64 [R1+0x1008], R22 ;  /* 0x0010081601007387 */ /* 0x0001e80000100a00 */
[----:B0-----:R-:W5:Y:S01]  /*11840*/  LDL.LU.64 R22, [R1+0x1618] ;  /* 0x0016180001167983 */ /* 0x001f620000300a00 */
[----:B------:R-:W-:Y:S01]  /*11850*/  IADD3 R14, P3, PT, R19, R28, RZ ;  /* 0x0000001c130e7210 */ /* 0x000fe20007f7e0ff */
[----:B------:R-:W-:-:S02]  /*11860*/  IMAD.MOV.U32 R2, RZ, RZ, R13 ;  /* 0x000000ffff027224 */ /* 0x000fc400078e000d */
[----:B------:R-:W5:Y:S02]  /*11870*/  LDL.LU R7, [R1+0x140] ;  /* 0x0001400001077983 */ /* 0x000f640000300800 */
[----:B------:R-:W-:Y:S02]  /*11880*/  IMAD.MOV.U32 R24, RZ, RZ, R14 ;  /* 0x000000ffff187224 */ /* 0x000fe400078e000e */
[----:B------:R-:W-:Y:S04]  /*11890*/  STL [R1+0xff8], R14 ;  /* 0x000ff80e01007387 */ /* 0x000fe80000100800 */
[----:B------:R-:W5:Y:S04]  /*118a0*/  LDL.LU R13, [R1+0x13c] ;  /* 0x00013c00010d7983 */ /* 0x000f680000300800 */
[----:B------:R-:W-:Y:S01]  /*118b0*/  STL [R1+0x15f0], R25 ;  /* 0x0015f01901007387 */ /* 0x000fe20000100800 */
[----:B--2---:R-:W-:-:S04]  /*118c0*/  IADD3 R26, P2, PT, R26, R28, RZ ;  /* 0x0000001c1a1a7210 */ /* 0x004fc80007f5e0ff */
[----:B------:R-:W-:-:S05]  /*118d0*/  LEA.HI.X.SX32 R27, R3, R29, 0x1, P2 ;  /* 0x0000001d031b7211 */ /* 0x000fca00010f0eff */
[----:B------:R3:W-:Y:S02]  /*118e0*/  STL.64 [R1+0xff0], R26 ;  /* 0x000ff01a01007387 */ /* 0x0007e40000100a00 */
[----:B---3--:R-:W-:-:S04]  /*118f0*/  IADD3 R26, P2, PT, R6, R28, RZ ;  /* 0x0000001c061a7210 */ /* 0x008fc80007f5e0ff */
[----:B------:R-:W-:Y:S02]  /*11900*/  LEA.HI.X.SX32 R27, R11, R29, 0x1, P2 ;  /* 0x0000001d0b1b7211 */ /* 0x000fe400010f0eff */
[----:B----4-:R-:W-:Y:S02]  /*11910*/  MOV R25, R15 ;  /* 0x0000000f00197202 */ /* 0x010fe40000000f00 */
[-C--:B------:R-:W-:Y:S02]  /*11920*/  LEA.HI.X.SX32 R25, R20, R29.reuse, 0x1, P3 ;  /* 0x0000001d14197211 */ /* 0x080fe400018f0eff */
[C---:B-----5:R-:W-:Y:S02]  /*11930*/  IADD3 R14, P0, PT, R23.reuse, R28, RZ ;  /* 0x0000001c170e7210 */ /* 0x060fe40007f1e0ff */
[-C--:B------:R-:W-:Y:S02]  /*11940*/  LEA.HI.X.SX32 R5, R23, R29.reuse, 0x1, P1 ;  /* 0x0000001d17057211 */ /* 0x080fe400008f0eff */
[----:B------:R-:W-:-:S02]  /*11950*/  LEA.HI.X.SX32 R15, R19, R29, 0x1, P0 ;  /* 0x0000001d130f7211 */ /* 0x000fc400000f0eff */
[----:B------:R-:W2:Y:S04]  /*11960*/  LDL.LU R19, [R1+0x144] ;  /* 0x0001440001137983 */ /* 0x000ea80000300800 */
[----:B------:R-:W-:Y:S04]  /*11970*/  STL [R1+0xffc], R25 ;  /* 0x000ffc1901007387 */ /* 0x000fe80000100800 */
[----:B------:R-:W-:Y:S04]  /*11980*/  STL.64 [R1+0xfe0], R14 ;  /* 0x000fe00e01007387 */ /* 0x000fe80000100a00 */
[----:B------:R0:W-:Y:S04]  /*11990*/  STL.64 [R1+0xfe8], R4 ;  /* 0x000fe80401007387 */ /* 0x0001e80000100a00 */
[----:B0-----:R-:W3:Y:S04]  /*119a0*/  LDL.LU R4, [R1+0x14c] ;  /* 0x00014c0001047983 */ /* 0x001ee80000300800 */
[----:B------:R-:W4:Y:S04]  /*119b0*/  LDL.LU R14, [R1+0x154] ;  /* 0x00015400010e7983 */ /* 0x000f280000300800 */
[----:B------:R-:W5:Y:S04]  /*119c0*/  LDL.LU R15, [R1+0x2c] ;  /* 0x00002c00010f7983 */ /* 0x000f680000300800 */
[----:B------:R0:W-:Y:S04]  /*119d0*/  STL.64 [R1+0xfd8], R26 ;  /* 0x000fd81a01007387 */ /* 0x0001e80000100a00 */
[----:B0-----:R-:W2:Y:S01]  /*119e0*/  LDL.LU R27, [R1+0x1610] ;  /* 0x00161000011b7983 */ /* 0x001ea20000300800 */
[----:B------:R-:W-:-:S02]  /*119f0*/  IADD3 R24, P0, PT, R22, R28, RZ ;  /* 0x0000001c16187210 */ /* 0x000fc40007f1e0ff */
[-C--:B------:R-:W-:Y:S01]  /*11a00*/  IADD3 R20, P3, PT, R21, R28.reuse, RZ ;  /* 0x0000001c15147210 */ /* 0x080fe20007f7e0ff */
[----:B------:R-:W3:Y:S01]  /*11a10*/  LDL.LU R5, [R1+0x150] ;  /* 0x0001500001057983 */ /* 0x000ee20000300800 */
[-C--:B------:R-:W-:Y:S02]  /*11a20*/  IADD3 R8, P1, PT, R8, R28.reuse, RZ ;  /* 0x0000001c08087210 */ /* 0x080fe40007f3e0ff */
[----:B------:R-:W-:Y:S02]  /*11a30*/  IADD3 R26, P2, PT, R12, R28, RZ ;  /* 0x0000001c0c1a7210 */ /* 0x000fe40007f5e0ff */
[-C--:B------:R-:W-:Y:S01]  /*11a40*/  LEA.HI.X.SX32 R25, R17, R29.reuse, 0x1, P0 ;  /* 0x0000001d11197211 */ /* 0x080fe200000f0eff */
[----:B------:R-:W-:Y:S01]  /*11a50*/  STL [R1+0xfb8], R8 ;  /* 0x000fb80801007387 */ /* 0x000fe20000100800 */
[----:B------:R-:W-:-:S03]  /*11a60*/  LEA.HI.X.SX32 R21, R22, R29, 0x1, P3 ;  /* 0x0000001d16157211 */ /* 0x000fc600018f0eff */
[----:B------:R-:W-:Y:S04]  /*11a70*/  STL [R1+0xfb0], R26 ;  /* 0x000fb01a01007387 */ /* 0x000fe80000100800 */
[----:B------:R-:W3:Y:S04]  /*11a80*/  LDL.LU R6, [R1+0x158] ;  /* 0x0001580001067983 */ /* 0x000ee80000300800 */
[----:B------:R-:W-:Y:S04]  /*11a90*/  STL.64 [R1+0xfc8], R24 ;  /* 0x000fc81801007387 */ /* 0x000fe80000100a00 */
[----:B------:R0:W-:Y:S04]  /*11aa0*/  STL.64 [R1+0xfd0], R20 ;  /* 0x000fd01401007387 */ /* 0x0001e80000100a00 */
[----:B0-----:R-:W3:Y:S01]  /*11ab0*/  LDL.LU.64 R20, [R1+0x1608] ;  /* 0x0016080001147983 */ /* 0x001ee20000300a00 */
[----:B--2---:R-:W-:-:S03]  /*11ac0*/  IMAD.MOV.U32 R23, RZ, RZ, R27 ;  /* 0x000000ffff177224 */ /* 0x004fc600078e001b */
[----:B------:R-:W2:Y:S04]  /*11ad0*/  LDL.LU R27, [R1+0x164] ;  /* 0x00016400011b7983 */ /* 0x000ea80000300800 */
[----:B------:R-:W2:Y:S04]  /*11ae0*/  LDL.LU R3, [R1+0x160] ;  /* 0x0001600001037983 */ /* 0x000ea80000300800 */
[----:B------:R-:W2:Y:S04]  /*11af0*/  LDL.LU R12, [R1+0x16c] ;  /* 0x00016c00010c7983 */ /* 0x000ea80000300800 */
[----:B------:R-:W2:Y:S01]  /*11b00*/  LDL.LU R17, [R1+0x168] ;  /* 0x0001680001117983 */ /* 0x000ea20000300800 */
[----:B------:R-:W-:Y:S01]  /*11b10*/  MOV R11, R16 ;  /* 0x00000010000b7202 */ /* 0x000fe20000000f00 */
[----:B------:R-:W-:Y:S01]  /*11b20*/  IMAD.MOV.U32 R16, RZ, RZ, R8 ;  /* 0x000000ffff107224 */ /* 0x000fe200078e0008 */
[----:B------:R-:W-:-:S02]  /*11b30*/  IADD3 R24, P0, PT, R18, R28, RZ ;  /* 0x0000001c12187210 */ /* 0x000fc40007f1e0ff */
[-C--:B------:R-:W-:Y:S02]  /*11b40*/  IADD3 R8, P3, PT, R10, R28.reuse, RZ ;  /* 0x0000001c0a087210 */ /* 0x080fe40007f7e0ff */
[-C--:B------:R-:W-:Y:S01]  /*11b50*/  LEA.HI.X.SX32 R25, R7, R29.reuse, 0x1, P0 ;  /* 0x0000001d07197211 */ /* 0x080fe200000f0eff */
[----:B------:R-:W-:Y:S01]  /*11b60*/  IMAD.MOV.U32 R22, RZ, RZ, R26 ;  /* 0x000000ffff167224 */ /* 0x000fe200078e001a */
[-C--:B---3--:R-:W-:Y:S02]  /*11b70*/  LEA.HI.X.SX32 R23, R21, R29.reuse, 0x1, P2 ;  /* 0x0000001d15177211 */ /* 0x088fe400010f0eff */
[----:B------:R-:W-:Y:S01]  /*11b80*/  IADD3 R22, P2, PT, R4, R28, RZ ;  /* 0x0000001c04167210 */ /* 0x000fe20007f5e0ff */
[----:B--2---:R0:W-:Y:S02]  /*11b90*/  STL [R1+0x15f4], R17 ;  /* 0x0015f41101007387 */ /* 0x0041e40000100800 */
[----:B0-----:R-:W-:Y:S01]  /*11ba0*/  IMAD.MOV.U32 R17, RZ, RZ, R9 ;  /* 0x000000ffff117224 */ /* 0x001fe200078e0009 */
[----:B------:R-:W-:-:S02]  /*11bb0*/  LEA.HI.X.SX32 R17, R2, R29, 0x1, P1 ;  /* 0x0000001d02117211 */ /* 0x000fc400008f0eff */
[-C--:B------:R-:W-:Y:S02]  /*11bc0*/  LEA.HI.X.SX32 R9, R18, R29.reuse, 0x1, P3 ;  /* 0x0000001d12097211 */ /* 0x080fe400018f0eff */
[----:B------:R-:W-:Y:S01]  /*11bd0*/  IADD3 R16, P1, PT, R21, R28, RZ ;  /* 0x0000001c15107210 */ /* 0x000fe20007f3e0ff */
[----:B------:R0:W-:Y:S04]  /*11be0*/  STL [R1+0xfbc], R17 ;  /* 0x000fbc1101007387 */ /* 0x0001e80000100800 */
[----:B------:R1:W-:Y:S04]  /*11bf0*/  STL.64 [R1+0xfc0], R24 ;  /* 0x000fc01801007387 */ /* 0x0003e80000100a00 */
[----:B------:R2:W-:Y:S01]  /*11c00*/  STL.64 [R1+0xfa8], R8 ;  /* 0x000fa80801007387 */ /* 0x0005e20000100a00 */
[----:B0-----:R-:W-:-:S02]  /*11c10*/  LEA.HI.X.SX32 R17, R10, R29, 0x1, P1 ;  /* 0x0000001d0a117211 */ /* 0x001fc400008f0eff */
[----:B-1----:R-:W-:Y:S01]  /*11c20*/  IADD3 R24, P0, PT, R13, R28, RZ ;  /* 0x0000001c0d187210 */ /* 0x002fe20007f1e0ff */
[----:B--2---:R-:W2:Y:S04]  /*11c30*/  LDL.LU R8, [R1+0x1600] ;  /* 0x0016000001087983 */ /* 0x004ea80000300800 */
[----:B------:R-:W3:Y:S04]  /*11c40*/  LDL.LU R2, [R1+0x170] ;  /* 0x0001700001027983 */ /* 0x000ee80000300800 */
[----:B------:R-:W2:Y:S01]  /*11c50*/  LDL.LU R7, [R1+0x178] ;  /* 0x0001780001077983 */ /* 0x000ea20000300800 */
[----:B----4-:R-:W-:-:S03]  /*11c60*/  LEA.HI.X.SX32 R25, R14, R29, 0x1, P0 ;  /* 0x0000001d0e197211 */ /* 0x010fc600000f0eff */
[----:B------:R-:W4:Y:S01]  /*11c70*/  LDL.LU R9, [R1+0x174] ;  /* 0x0001740001097983 */ /* 0x000f220000300800 */
[----:B------:R-:W-:-:S03]  /*11c80*/  IADD3 R18, P3, PT, R19, R28, RZ ;  /* 0x0000001c13127210 */ /* 0x000fc60007f7e0ff */
[----:B------:R-:W3:Y:S04]  /*11c90*/  LDL.LU R13, [R1+0x17c] ;  /* 0x00017c00010d7983 */ /* 0x000ee80000300800 */
[----:B------:R0:W-:Y:S04]  /*11ca0*/  STL.64 [R1+0xfa0], R16 ;  /* 0x000fa01001007387 */ /* 0x0001e80000100a00 */
[----:B------:R-:W3:Y:S04]  /*11cb0*/  LDL.LU R10, [R1+0x70] ;  /* 0x00007000010a7983 */ /* 0x000ee80000300800 */
[----:B------:R-:W-:Y:S01]  /*11cc0*/  STL [R1+0xfb4], R23 ;  /* 0x000fb41701007387 */ /* 0x000fe20000100800 */
[----:B0-----:R-:W-:-:S03]  /*11cd0*/  IADD3 R16, P1, PT, R20, R28, RZ ;  /* 0x0000001c14107210 */ /* 0x001fc60007f3e0ff */
[----:B------:R-:W3:Y:S01]  /*11ce0*/  LDL.LU R26, [R1+0x68] ;  /* 0x00006800011a7983 */ /* 0x000ee20000300800 */
[-C--:B------:R-:W-:Y:S02]  /*11cf0*/  LEA.HI.X.SX32 R19, R20, R29.reuse, 0x1, P3 ;  /* 0x0000001d14137211 */ /* 0x080fe400018f0eff */
[----:B------:R-:W-:Y:S01]  /*11d00*/  LEA.HI.X.SX32 R17, R6, R29, 0x1, P1 ;  /* 0x0000001d06117211 */ /* 0x000fe200008f0eff */
[----:B------:R-:W3:Y:S04]  /*11d10*/  LDL.LU R14, [R1+0x54] ;  /* 0x00005400010e7983 */ /* 0x000ee80000300800 */
[----:B------:R-:W3:Y:S04]  /*11d20*/  LDL.LU R4, [R1+0x28] ;  /* 0x0000280001047983 */ /* 0x000ee80000300800 */
[----:B------:R0:W-:Y:S02]  /*11d30*/  STL.64 [R1+0xf98], R24 ;  /* 0x000f981801007387 */ /* 0x0001e40000100a00 */
[----:B0-----:R-:W-:-:S02]  /*11d40*/  IADD3 R24, P0, PT, R5, R28, RZ ;  /* 0x0000001c05187210 */ /* 0x001fc40007f1e0ff */
[----:B------:R-:W3:Y:S04]  /*11d50*/  LDL.LU R5, [R1+0x180] ;  /* 0x0001800001057983 */ /* 0x000ee80000300800 */
[----:B------:R-:W3:Y:S04]  /*11d60*/  LDL.LU R6, [R1+0x184] ;  /* 0x0001840001067983 */ /* 0x000ee80000300800 */
[----:B------:R-:W-:Y:S04]  /*11d70*/  STL.64 [R1+0xf88], R16 ;  /* 0x000f881001007387 */ /* 0x000fe80000100a00 */
[----:B------:R0:W-:Y:S04]  /*11d80*/  STL.64 [R1+0xf90], R18 ;  /* 0x000f901201007387 */ /* 0x0001e80000100a00 */
[----:B0-----:R-:W3:Y:S01]  /*11d90*/  LDL.LU.64 R18, [R1+0x15f8] ;  /* 0x0015f80001127983 */ /* 0x001ee20000300a00 */
[----:B-----5:R-:W-:-:S02]  /*11da0*/  IADD3 R16, P1, PT, R15, R28, RZ ;  /* 0x0000001c0f107210 */ /* 0x020fc40007f3e0ff */
[-C--:B------:R-:W-:Y:S02]  /*11db0*/  LEA.HI.X.SX32 R23, R27, R29.reuse, 0x1, P2 ;  /* 0x0000001d1b177211 */ /* 0x080fe400010f0eff */
[----:B------:R-:W-:-:S03]  /*11dc0*/  LEA.HI.X.SX32 R17, R12, R29, 0x1, P1 ;  /* 0x0000001d0c117211 */ /* 0x000fc600008f0eff */
[----:B------:R-:W-:Y:S04]  /*11dd0*/  STL.64 [R1+0xf78], R22 ;  /* 0x000f781601007387 */ /* 0x000fe80000100a00 */
[----:B------:R0:W-:Y:S04]  /*11de0*/  STL.64 [R1+0xf80], R16 ;  /* 0x000f801001007387 */ /* 0x0001e80000100a00 */
[----:B0-----:R-:W5:Y:S04]  /*11df0*/  LDL.LU R17, [R1+0x15f4] ;  /* 0x0015f40001117983 */ /* 0x001f680000300800 */
[----:B------:R-:W4:Y:S01]  /*11e00*/  LDL.LU R12, [R1+0x188] ;  /* 0x00018800010c7983 */ /* 0x000f220000300800 */
[----:B------:R-:W-:-:S04]  /*11e10*/  IADD3 R22, P2, PT, R3, R28, RZ ;  /* 0x0000001c03167210 */ /* 0x000fc80007f5e0ff */
[----:B--2---:R-:W-:Y:S02]  /*11e20*/  LEA.HI.X.SX32 R23, R7, R29, 0x1, P2 ;  /* 0x0000001d07177211 */ /* 0x004fe400010f0eff */
[----:B---3--:R-:W-:-:S04]  /*11e30*/  IADD3 R20, P3, PT, R19, R28, RZ ;  /* 0x0000001c13147210 */ /* 0x008fc80007f7e0ff */
[-C--:B------:R-:W-:Y:S02]  /*11e40*/  LEA.HI.X.SX32 R21, R15, R29.reuse, 0x1, P3 ;  /* 0x0000001d0f157211 */ /* 0x080fe400018f0eff */
[----:B------:R-:W2:Y:S01]  /*11e50*/  LDL.LU R15, [R1+0x18c] ;  /* 0x00018c00010f7983 */ /* 0x000ea20000300800 */
[----:B------:R-:W-:-:S03]  /*11e60*/  LEA.HI.X.SX32 R25, R19, R29, 0x1, P0 ;  /* 0x0000001d13197211 */ /* 0x000fc600000f0eff */
[----:B------:R0:W-:Y:S04]  /*11e70*/  STL.64 [R1+0xf68], R20 ;  /* 0x000f681401007387 */ /* 0x0001e80000100a00 */
[----:B------:R1:W-:Y:S01]  /*11e80*/  STL.64 [R1+0xf70], R24 ;  /* 0x000f701801007387 */ /* 0x0003e20000100a00 */
[----:B0-----:R-:W-:-:S04]  /*11e90*/  IADD3 R20, P3, PT, R18, R28, RZ ;  /* 0x0000001c12147210 */ /* 0x001fc80007f7e0ff */
[----:B------:R-:W-:Y:S01]  /*11ea0*/  LEA.HI.X.SX32 R21, R13, R29, 0x1, P3 ;  /* 0x0000001d0d157211 */ /* 0x000fe200018f0eff */
[----:B-1----:R-:W3:Y:S01]  /*11eb0*/  LDL.LU R25, [R1+0x15f0] ;  /* 0x0015f00001197983 */ /* 0x002ee20000300800 */
[----:B----4-:R-:W-:-:S03]  /*11ec0*/  IADD3 R24, P2, PT, R9, R28, RZ ;  /* 0x0000001c09187210 */ /* 0x010fc60007f5e0ff */
[----:B------:R0:W-:Y:S04]  /*11ed0*/  STL.64 [R1+0xf50], R20 ;  /* 0x000f501401007387 */ /* 0x0001e80000100a00 */
[----:B------:R1:W-:Y:S04]  /*11ee0*/  STL.64 [R1+0xf60], R22 ;  /* 0x000f601601007387 */ /* 0x0003e80000100a00 */
[----:B0-----:R-:W4:Y:S04]  /*11ef0*/  LDL.LU R21, [R1+0x190] ;  /* 0x0001900001157983 */ /* 0x001f280000300800 */
[----:B------:R-:W2:Y:S04]  /*11f00*/  LDL.LU R27, [R1+0x198] ;  /* 0x00019800011b7983 */ /* 0x000ea80000300800 */
[----:B------:R-:W-:Y:S04]  /*11f10*/  STL [R1+0xf38], R24 ;  /* 0x000f381801007387 */ /* 0x000fe80000100800 */
[----:B------:R-:W2:Y:S01]  /*11f20*/  LDL.LU R13, [R1+0x194] ;  /* 0x00019400010d7983 */ /* 0x000ea20000300800 */
[----:B-----5:R-:W-:-:S04]  /*11f30*/  IADD3 R16, P1, PT, R17, R28, RZ ;  /* 0x0000001c11107210 */ /* 0x020fc80007f3e0ff */
[-C--:B------:R-:W-:Y:S02]  /*11f40*/  LEA.HI.X.SX32 R17, R18, R29.reuse, 0x1, P1 ;  /* 0x0000001d12117211 */ /* 0x080fe400008f0eff */
[-C--:B------:R-:W-:Y:S02]  /*11f50*/  IADD3 R2, P0, PT, R2, R28.reuse, RZ ;  /* 0x0000001c02027210 */ /* 0x080fe40007f1e0ff */
[----:B-1----:R-:W-:Y:S01]  /*11f60*/  IADD3 R22, P3, PT, R10, R28, RZ ;  /* 0x0000001c0a167210 */ /* 0x002fe20007f7e0ff */
[----:B--2---:R-:W-:Y:S04]  /*11f70*/  STL [R1+0x15e0], R13 ;  /* 0x0015e00d01007387 */ /* 0x004fe80000100800 */
[----:B------:R-:W2:Y:S04]  /*11f80*/  LDL.LU R7, [R1+0x19c] ;  /* 0x00019c0001077983 */ /* 0x000ea80000300800 */
[----:B------:R-:W5:Y:S04]  /*11f90*/  LDL.LU R9, [R1+0x24] ;  /* 0x0000240001097983 */ /* 0x000f680000300800 */
[----:B------:R0:W-:Y:S04]  /*11fa0*/  STL.64 [R1+0xf58], R16 ;  /* 0x000f581001007387 */ /* 0x0001e80000100a00 */
[----:B0-----:R-:W2:Y:S01]  /*11fb0*/  LDL.LU.64 R16, [R1+0x15e8] ;  /* 0x0015e80001107983 */ /* 0x001ea20000300a00 */
[----:B------:R-:W-:-:S02]  /*11fc0*/  LEA.HI.X.SX32 R3, R5, R29, 0x1, P0 ;  /* 0x0000001d05037211 */ /* 0x000fc400000f0eff */
[----:B------:R-:W-:Y:S01]  /*11fd0*/  MOV R18, R24 ;  /* 0x0000001800127202 */ /* 0x000fe20000000f00 */
[----:B------:R3:W-:Y:S01]  /*11fe0*/  STL [R1+0x15c8], R19 ;  /* 0x0015c81301007387 */ /* 0x0007e20000100800 */
[----:B------:R-:W-:Y:S02]  /*11ff0*/  IADD3 R24, P1, PT, R26, R28, RZ ;  /* 0x0000001c1a187210 */ /* 0x000fe40007f3e0ff */
[-C--:B------:R-:W-:Y:S01]  /*12000*/  LEA.HI.X.SX32 R23, R6, R29.reuse, 0x1, P3 ;  /* 0x0000001d06177211 */ /* 0x080fe200018f0eff */
[----:B------:R0:W-:Y:S04]  /*12010*/  STL.64 [R1+0xf40], R2 ;  /* 0x000f400201007387 */ /* 0x0001e80000100a00 */
[----:B------:R1:W-:Y:S01]  /*12020*/  STL.64 [R1+0xf48], R22 ;  /* 0x000f481601007387 */ /* 0x0003e20000100a00 */
[----:B---3--:R-:W-:Y:S01]  /*12030*/  IMAD.MOV.U32 R19, RZ, RZ, R25 ;  /* 0x000000ffff137224 */ /* 0x008fe200078e0019 */
[----:B------:R-:W-:-:S02]  /*12040*/  LEA.HI.X.SX32 R25, R10, R29, 0x1, P1 ;  /* 0x0000001d0a197211 */ /* 0x000fc400008f0eff */
[----:B------:R-:W3:Y:S01]  /*12050*/  LDL.LU R20, [R1+0x1a4] ;  /* 0x0001a40001147983 */ /* 0x000ee20000300800 */
[----:B0-----:R-:W-:-:S03]  /*12060*/  IADD3 R2, P0, PT, R14, R28, RZ ;  /* 0x0000001c0e027210 */ /* 0x001fc60007f1e0ff */
[----:B------:R0:W-:Y:S01]  /*12070*/  STL.64 [R1+0xf30], R24 ;  /* 0x000f301801007387 */ /* 0x0001e20000100a00 */
[-C--:B-1----:R-:W-:Y:S02]  /*12080*/  IADD3 R22, P3, PT, R4, R28.reuse, RZ ;  /* 0x0000001c04167210 */ /* 0x082fe40007f7e0ff */
[-C--:B------:R-:W-:Y:S02]  /*12090*/  LEA.HI.X.SX32 R3, R26, R29.reuse, 0x1, P0 ;  /* 0x0000001d1a037211 */ /* 0x080fe400000f0eff */
[----:B------:R-:W-:Y:S01]  /*120a0*/  LEA.HI.X.SX32 R23, R14, R29, 0x1, P3 ;  /* 0x0000001d0e177211 */ /* 0x000fe200018f0eff */
[----:B------:R-:W-:Y:S01]  /*120b0*/  IMAD.MOV.U32 R6, RZ, RZ, R11 ;  /* 0x000000ffff067224 */ /* 0x000fe200078e000b */
[----:B0-----:R-:W3:Y:S04]  /*120c0*/  LDL.LU R24, [R1+0x1a0] ;  /* 0x0001a00001187983 */ /* 0x001ee80000300800 */
[----:B------:R-:W3:Y:S01]  /*120d0*/  LDL.LU R5, [R1+0x1a8] ;  /* 0x0001a80001057983 */ /* 0x000ee20000300800 */
[----:B------:R-:W-:-:S03]  /*120e0*/  IADD3 R12, P0, PT, R12, R28, RZ ;  /* 0x0000001c0c0c7210 */ /* 0x000fc60007f1e0ff */
[----:B------:R0:W-:Y:S01]  /*120f0*/  STL.64 [R1+0xf28], R2 ;  /* 0x000f280201007387 */ /* 0x0001e20000100a00 */
[----:B------:R-:W-:-:S03]  /*12100*/  LEA.HI.X.SX32 R13, R27, R29, 0x1, P0 ;  /* 0x0000001d1b0d7211 */ /* 0x000fc600000f0eff */
[----:B0-----:R-:W3:Y:S04]  /*12110*/  LDL.LU R3, [R1+0x15e4] ;  /* 0x0015e40001037983 */ /* 0x001ee80000300800 */
[----:B------:R-:W3:Y:S04]  /*12120*/  LDL.LU R25, [R1+0x1b0] ;  /* 0x0001b00001197983 */ /* 0x000ee80000300800 */
[----:B------:R0:W-:Y:S04]  /*12130*/  STL.64 [R1+0xf20], R22 ;  /* 0x000f201601007387 */ /* 0x0001e80000100a00 */
[----:B0-----:R-:W3:Y:S04]  /*12140*/  LDL.LU R23, [R1+0x1b8] ;  /* 0x0001b80001177983 */ /* 0x001ee80000300800 */
[----:B------:R-:W3:Y:S01]  /*12150*/  LDL.LU R26, [R1+0x1b4] ;  /* 0x0001b400011a7983 */ /* 0x000ee20000300800 */
[----:B--2---:R-:W-:-:S04]  /*12160*/  IADD3 R10, P1, PT, R17, R28, RZ ;  /* 0x0000001c110a7210 */ /* 0x004fc80007f3e0ff */
[-C--:B------:R-:W-:Y:S02]  /*12170*/  LEA.HI.X.SX32 R11, R4, R29.reuse, 0x1, P1 ;  /* 0x0000001d040b7211 */ /* 0x080fe400008f0eff */
[----:B------:R-:W-:-:S03]  /*12180*/  LEA.HI.X.SX32 R19, R17, R29, 0x1, P2 ;  /* 0x0000001d11137211 */ /* 0x000fc600010f0eff */
[----:B------:R0:W-:Y:S04]  /*12190*/  STL.64 [R1+0xf18], R10 ;  /* 0x000f180a01007387 */ /* 0x0001e80000100a00 */
[----:B------:R-:W2:Y:S04]  /*121a0*/  LDL.LU R2, [R1+0x1bc] ;  /* 0x0001bc0001027983 */ /* 0x000ea80000300800 */
[----:B------:R-:W2:Y:S01]  /*121b0*/  LDL.LU R22, [R1+0x50] ;  /* 0x0000500001167983 */ /* 0x000ea20000300800 */
[----:B0-----:R-:W-:-:S03]  /*121c0*/  IADD3 R10, P1, PT, R16, R28, RZ ;  /* 0x0000001c100a7210 */ /* 0x001fc60007f3e0ff */
[----:B------:R-:W2:Y:S01]  /*121d0*/  LDL.LU R4, [R1+0x20] ;  /* 0x0000200001047983 */ /* 0x000ea20000300800 */
[----:B------:R-:W-:-:S03]  /*121e0*/  LEA.HI.X.SX32 R11, R7, R29, 0x1, P1 ;  /* 0x0000001d070b7211 */ /* 0x000fc600008f0eff */
[----:B------:R-:W-:Y:S01]  /*121f0*/  STL [R1+0xf3c], R19 ;  /* 0x000f3c1301007387 */ /* 0x000fe20000100800 */
[----:B----4-:R-:W-:-:S03]  /*12200*/  IADD3 R18, P2, PT, R21, R28, RZ ;  /* 0x0000001c15127210 */ /* 0x010fc60007f5e0ff */
[----:B------:R0:W-:Y:S04]  /*12210*/  STL.64 [R1+0xf10], R12 ;  /* 0x000f100c01007387 */ /* 0x0001e80000100a00 */
[----:B0-----:R-:W4:Y:S04]  /*12220*/  LDL.LU R13, [R1+0x15e0] ;  /* 0x0015e000010d7983 */ /* 0x001f280000300800 */
[----:B------:R-:W2:Y:S04]  /*12230*/  LDL.LU R27, [R1+0x1c0] ;  /* 0x0001c000011b7983 */ /* 0x000ea80000300800 */
[----:B------:R-:W2:Y:S04]  /*12240*/  LDL.LU R21, [R1+0x1c8] ;  /* 0x0001c80001157983 */ /* 0x000ea80000300800 */
[----:B------:R0:W-:Y:S04]  /*12250*/  STL.64 [R1+0xf00], R10 ;  /* 0x000f000a01007387 */ /* 0x0001e80000100a00 */
[----:B0-----:R-:W2:Y:S01]  /*12260*/  LDL.LU R11, [R1+0x1c4] ;  /* 0x0001c400010b7983 */ /* 0x001ea20000300800 */
[----:B------:R-:W-:-:S04]  /*12270*/  IADD3 R14, P3, PT, R15, R28, RZ ;  /* 0x0000001c0f0e7210 */ /* 0x000fc80007f7e0ff */
[-C--:B------:R-:W-:Y:S01]  /*12280*/  LEA.HI.X.SX32 R15, R16, R29.reuse, 0x1, P3 ;  /* 0x0000001d100f7211 */ /* 0x080fe200018f0eff */
[----:B--2---:R-:W-:Y:S04]  /*12290*/  STL [R1+0x15cc], R11 ;  /* 0x0015cc0b01007387 */ /* 0x004fe80000100800 */
[----:B------:R0:W-:Y:S04]  /*122a0*/  STL.64 [R1+0xf08], R14 ;  /* 0x000f080e01007387 */ /* 0x0001e80000100a00 */
[----:B0-----:R-:W2:Y:S01]  /*122b0*/  LDL.LU.64 R14, [R1+0x15d8] ;  /* 0x0015d800010e7983 */ /* 0x001ea20000300a00 */
[----:B-----5:R-:W-:Y:S01]  /*122c0*/  IADD3 R10, P1, PT, R9, R28, RZ ;  /* 0x0000001c090a7210 */ /* 0x020fe20007f3e0ff */
[----:B------:R-:W-:Y:S01]  /*122d0*/  IMAD.MOV.U32 R17, RZ, RZ, R11 ;  /* 0x000000ffff117224 */ /* 0x000fe200078e000b */
[----:B---3--:R-:W-:-:S02]  /*122e0*/  LEA.HI.X.SX32 R19, R20, R29, 0x1, P2 ;  /* 0x0000001d14137211 */ /* 0x008fc400010f0eff */
[----:B------:R-:W-:Y:S01]  /*122f0*/  MOV R16, R10 ;  /* 0x0000000a00107202 */ /* 0x000fe20000000f00 */
[----:B------:R-:W-:Y:S01]  /*12300*/  STL [R1+0xef8], R10 ;  /* 0x000ef80a01007387 */ /* 0x000fe20000100800 */
[----:B------:R-:W-:Y:S02]  /*12310*/  LEA.HI.X.SX32 R17, R6, R29, 0x1, P1 ;  /* 0x0000001d06117211 */ /* 0x000fe400008f0eff */
[-C--:B----4-:R-:W-:Y:S01]  /*12320*/  IADD3 R12, P0, PT, R13, R28.reuse, RZ ;  /* 0x0000001c0d0c7210 */ /* 0x090fe20007f1e0ff */
[----:B------:R-:W3:Y:S01]  /*12330*/  LDL.LU R7, [R1+0x1cc] ;  /* 0x0001cc0001077983 */ /* 0x000ee20000300800 */
[-C--:B------:R-:W-:Y:S01]  /*12340*/  IADD3 R16, P1, PT, R5, R28.reuse, RZ ;  /* 0x0000001c05107210 */ /* 0x080fe20007f3e0ff */
[----:B------:R-:W-:Y:S02]  /*12350*/  IMAD.MOV.U32 R5, RZ, RZ, R8 ;  /* 0x000000ffff057224 */ /* 0x000fe400078e0008 */
[----:B------:R0:W-:Y:S04]  /*12360*/  STL.64 [R1+0xef0], R18 ;  /* 0x000ef01201007387 */ /* 0x0001e80000100a00 */
[----:B------:R-:W4:Y:S04]  /*12370*/  LDL.LU R6, [R1+0x1c] ;  /* 0x00001c0001067983 */ /* 0x000f280000300800 */
[----:B------:R-:W-:Y:S01]  /*12380*/  STL [R1+0xefc], R17 ;  /* 0x000efc1101007387 */ /* 0x000fe20000100800 */
[----:B0-----:R-:W-:-:S03]  /*12390*/  IADD3 R18, P2, PT, R24, R28, RZ ;  /* 0x0000001c18127210 */ /* 0x001fc60007f5e0ff */
[----:B------:R-:W5:Y:S01]  /*123a0*/  LDL.LU R8, [R1+0x1d8] ;  /* 0x0001d80001087983 */ /* 0x000f620000300800 */
[----:B------:R-:W-:Y:S02]  /*123b0*/  LEA.HI.X.SX32 R19, R23, R29, 0x1, P2 ;  /* 0x0000001d17137211 */ /* 0x000fe400010f0eff */
[----:B--2---:R-:W-:-:S04]  /*123c0*/  IADD3 R10, P3, PT, R15, R28, RZ ;  /* 0x0000001c0f0a7210 */ /* 0x004fc80007f7e0ff */
[-C--:B------:R-:W-:Y:S02]  /*123d0*/  LEA.HI.X.SX32 R11, R9, R29.reuse, 0x1, P3 ;  /* 0x0000001d090b7211 */ /* 0x080fe400018f0eff */
[----:B------:R-:W-:Y:S01]  /*123e0*/  LEA.HI.X.SX32 R13, R15, R29, 0x1, P0 ;  /* 0x0000001d0f0d7211 */ /* 0x000fe200000f0eff */
[----:B------:R-:W2:Y:S04]  /*123f0*/  LDL.LU R9, [R1+0x1d4] ;  /* 0x0001d40001097983 */ /* 0x000ea80000300800 */
[----:B------:R0:W-:Y:S04]  /*12400*/  STL.64 [R1+0xee0], R10 ;  /* 0x000ee00a01007387 */ /* 0x0001e80000100a00 */
[----:B------:R-:W2:Y:S04]  /*12410*/  LDL.LU R20, [R1+0x1dc] ;  /* 0x0001dc0001147983 */ /* 0x000ea80000300800 */
[----:B------:R1:W-:Y:S01]  /*12420*/  STL.64 [R1+0xee8], R12 ;  /* 0x000ee80c01007387 */ /* 0x0003e20000100a00 */
[----:B0-----:R-:W-:-:S04]  /*12430*/  IADD3 R10, P3, PT, R14, R28, RZ ;  /* 0x0000001c0e0a7210 */ /* 0x001fc80007f7e0ff */
[----:B------:R-:W-:Y:S01]  /*12440*/  LEA.HI.X.SX32 R11, R2, R29, 0x1, P3 ;  /* 0x0000001d020b7211 */ /* 0x000fe200018f0eff */
[----:B-1----:R-:W2:Y:S04]  /*12450*/  LDL.LU.64 R12, [R1+0x15d0] ;  /* 0x0015d000010c7983 */ /* 0x002ea80000300a00 */
[----:B------:R-:W4:Y:S04]  /*12460*/  LDL.LU R15, [R1+0x1d0] ;  /* 0x0001d000010f7983 */ /* 0x000f280000300800 */
[----:B------:R0:W-:Y:S01]  /*12470*/  STL.64 [R1+0xed8], R18 ;  /* 0x000ed81201007387 */ /* 0x0001e20000100a00 */
[----:B------:R-:W-:-:S03]  /*12480*/  IADD3 R24, P0, PT, R25, R28, RZ ;  /* 0x0000001c19187210 */ /* 0x000fc60007f1e0ff */
[----:B------:R-:W5:Y:S01]  /*12490*/  LDL.LU R23, [R1+0x1e4] ;  /* 0x0001e40001177983 */ /* 0x000f620000300800 */
[-C--:B------:R-:W-:Y:S02]  /*124a0*/  LEA.HI.X.SX32 R17, R14, R29.reuse, 0x1, P1 ;  /* 0x0000001d0e117211 */ /* 0x080fe400008f0eff */
[----:B0-----:R-:W-:Y:S02]  /*124b0*/  IADD3 R18, P2, PT, R26, R28, RZ ;  /* 0x0000001c1a127210 */ /* 0x001fe40007f5e0ff */
[----:B------:R-:W5:Y:S04]  /*124c0*/  LDL.LU R26, [R1+0x1e0] ;  /* 0x0001e000011a7983 */ /* 0x000f680000300800 */
[----:B------:R-:W5:Y:S04]  /*124d0*/  LDL.LU R2, [R1+0x1ec] ;  /* 0x0001ec0001027983 */ /* 0x000f680000300800 */
[----:B------:R0:W-:Y:S01]  /*124e0*/  STL.64 [R1+0xec8], R10 ;  /* 0x000ec80a01007387 */ /* 0x0001e20000100a00 */
[----:B------:R-:W-:-:S03]  /*124f0*/  LEA.HI.X.SX32 R25, R27, R29, 0x1, P0 ;  /* 0x0000001d1b197211 */ /* 0x000fc600000f0eff */
[----:B------:R-:W-:Y:S04]  /*12500*/  STL.64 [R1+0xed0], R16 ;  /* 0x000ed01001007387 */ /* 0x000fe80000100a00 */
[----:B------:R-:W5:Y:S01]  /*12510*/  LDL.LU R27, [R1+0x1e8] ;  /* 0x0001e800011b7983 */ /* 0x000f620000300800 */
[----:B0-----:R-:W-:-:S04]  /*12520*/  IADD3 R10, P3, PT, R22, R28, RZ ;  /* 0x0000001c160a7210 */ /* 0x001fc80007f7e0ff */
[----:B------:R-:W-:Y:S01]  /*12530*/  LEA.HI.X.SX32 R11, R21, R29, 0x1, P3 ;  /* 0x0000001d150b7211 */ /* 0x000fe200018f0eff */
[----:B------:R-:W-:Y:S04]  /*12540*/  STL.64 [R1+0xeb8], R24 ;  /* 0x000eb81801007387 */ /* 0x000fe80000100a00 */
[----:B------:R0:W-:Y:S04]  /*12550*/  STL.64 [R1+0xec0], R10 ;  /* 0x000ec00a01007387 */ /* 0x0001e80000100a00 */
[----:B0-----:R-:W5:Y:S01]  /*12560*/  LDL.LU R11, [R1+0x15cc] ;  /* 0x0015cc00010b7983 */ /* 0x001f620000300800 */
[----:B------:R-:W-:-:S04]  /*12570*/  IADD3 R16, P1, PT, R4, R28, RZ ;  /* 0x0000001c04107210 */ /* 0x000fc80007f3e0ff */
[----:B------:R-:W-:-:S05]  /*12580*/  LEA.HI.X.SX32 R17, R22, R29, 0x1, P1 ;  /* 0x0000001d16117211 */ /* 0x000fca00008f0eff */
[----:B------:R3:W-:Y:S02]  /*12590*/  STL.64 [R1+0xea8], R16 ;  /* 0x000ea81001007387 */ /* 0x0007e40000100a00 */
[-C--:B---3--:R-:W-:Y:S02]  /*125a0*/  IADD3 R16, P1, PT, R7, R28.reuse, RZ ;  /* 0x0000001c07107210 */ /* 0x088fe40007f3e0ff */
[----:B------:R-:W3:Y:S04]  /*125b0*/  LDL.LU R7, [R1+0x1f0] ;  /* 0x0001f00001077983 */ /* 0x000ee80000300800 */
[----:B------:R-:W3:Y:S04]  /*125c0*/  LDL.LU R22, [R1+0x64] ;  /* 0x0000640001167983 */ /* 0x000ee80000300800 */
[----:B------:R-:W3:Y:S01]  /*125d0*/  LDL.LU R21, [R1+0x1f4] ;  /* 0x0001f40001157983 */ /* 0x000ee20000300800 */
[----:B--2---:R-:W-:-:S02]  /*125e0*/  IADD3 R24, P0, PT, R13, R28, RZ ;  /* 0x0000001c0d187210 */ /* 0x004fc40007f1e0ff */
[-C--:B------:R-:W-:Y:S02]  /*125f0*/  LEA.HI.X.SX32 R19, R13, R29.reuse, 0x1, P2 ;  /* 0x0000001d0d137211 */ /* 0x080fe400010f0eff */
[----:B------:R-:W-:Y:S02]  /*12600*/  LEA.HI.X.SX32 R25, R4, R29, 0x1, P0 ;  /* 0x0000001d04197211 */ /* 0x000fe400000f0eff */
[----:B------:R-:W2:Y:S04]  /*12610*/  LDL.LU R4, [R1+0x1fc] ;  /* 0x0001fc0001047983 */ /* 0x000ea80000300800 */
[----:B------:R0:W-:Y:S01]  /*12620*/  STL.64 [R1+0xea0], R24 ;  /* 0x000ea01801007387 */ /* 0x0001e20000100a00 */
[----:B----4-:R-:W-:-:S03]  /*12630*/  IADD3 R14, P2, PT, R15, R28, RZ ;  /* 0x0000001c0f0e7210 */ /* 0x010fc60007f5e0ff */
[----:B------:R1:W-:Y:S01]  /*12640*/  STL.64 [R1+0xeb0], R18 ;  /* 0x000eb01201007387 */ /* 0x0003e20000100a00 */
[CC--:B------:R-:W-:Y:S02]  /*12650*/  LEA.HI.X.SX32 R17, R12.reuse, R29.reuse, 0x1, P1 ;  /* 0x0000001d0c117211 */ /* 0x0c0fe400008f0eff */
[-C--:B0-----:R-:W-:Y:S01]  /*12660*/  IADD3 R24, P0, PT, R12, R28.reuse, RZ ;  /* 0x0000001c0c187210 */ /* 0x081fe20007f1e0ff */
[----:B-1----:R-:W4:Y:S03]  /*12670*/  LDL.LU R19, [R1+0x15c8] ;  /* 0x0015c80001137983 */ /* 0x002f260000300800 */
[-C--:B------:R-:W-:Y:S01]  /*12680*/  LEA.HI.X.SX32 R25, R20, R29.reuse, 0x1, P0 ;  /* 0x0000001d14197211 */ /* 0x080fe200000f0eff */
[----:B------:R-:W2:Y:S01]  /*12690*/  LDL.LU R18, [R1+0x18] ;  /* 0x0000180001127983 */ /* 0x000ea20000300800 */
[----:B-----5:R-:W-:Y:S02]  /*126a0*/  LEA.HI.X.SX32 R15, R23, R29, 0x1, P2 ;  /* 0x0000001d170f7211 */ /* 0x020fe400010f0eff */
[----:B------:R-:W-:-:S04]  /*126b0*/  IADD3 R10, P3, PT, R11, R28, RZ ;  /* 0x0000001c0b0a7210 */ /* 0x000fc80007f7e0ff */
[----:B------:R-:W-:-:S05]  /*126c0*/  LEA.HI.X.SX32 R11, R8, R29, 0x1, P3 ;  /* 0x0000001d080b7211 */ /* 0x000fca00018f0eff */
[----:B------:R0:W-:Y:S04]  /*126d0*/  STL.64 [R1+0xe98], R10 ;  /* 0x000e980a01007387 */ /* 0x0001e80000100a00 */
[----:B0-----:R-:W5:Y:S04]  /*126e0*/  LDL.LU.64 R10, [R1+0x15c0] ;  /* 0x0015c000010a7983 */ /* 0x001f680000300a00 */
[----:B------:R-:W-:Y:S04]  /*126f0*/  STL.64 [R1+0xe88], R24 ;  /* 0x000e881801007387 */ /* 0x000fe80000100a00 */
[----:B------:R-:W2:Y:S04]  /*12700*/  LDL.LU R12, [R1+0x4c] ;  /* 0x00004c00010c7983 */ /* 0x000ea80000300800 */
[----:B------:R-:W2:Y:S04]  /*12710*/  LDL.LU R13, [R1+0x20c] ;  /* 0x00020c00010d7983 */ /* 0x000ea80000300800 */
[----:B------:R-:W-:Y:S04]  /*12720*/  STL.64 [R1+0xe90], R16 ;  /* 0x000e901001007387 */ /* 0x000fe80000100a00 */
[----:B------:R0:W-:Y:S04]  /*12730*/  STL.64 [R1+0xe78], R14 ;  /* 0x000e780e01007387 */ /* 0x0001e80000100a00 */
[----:B0-----:R-:W2:Y:S01]  /*12740*/  LDL.LU R15, [R1+0x1f8] ;  /* 0x0001f800010f7983 */ /* 0x001ea20000300800 */
[----:B------:R-:W-:-:S02]  /*12750*/  IADD3 R24, P0, PT, R6, R28, RZ ;  /* 0x0000001c06187210 */ /* 0x000fc40007f1e0ff */
[-C--:B------:R-:W-:Y:S02]  /*12760*/  IADD3 R8, P3, PT, R9, R28.reuse, RZ ;  /* 0x0000001c09087210 */ /* 0x080fe40007f7e0ff */
[----:B------:R-:W-:Y:S02]  /*12770*/  LEA.HI.X.SX32 R25, R2, R29, 0x1, P0 ;  /* 0x0000001d02197211 */ /* 0x000fe400000f0eff */
[----:B------:R-:W4:Y:S01]  /*12780*/  LDL.LU R2, [R1+0x210] ;  /* 0x0002100001027983 */ /* 0x000f220000300800 */
[----:B------:R-:W-:-:S03]  /*12790*/  IADD3 R14, P2, PT, R26, R28, RZ ;  /* 0x0000001c1a0e7210 */ /* 0x000fc60007f5e0ff */
[----:B------:R0:W-:Y:S04]  /*127a0*/  STL.64 [R1+0xe80], R24 ;  /* 0x000e801801007387 */ /* 0x0001e80000100a00 */
[----:B0-----:R-:W4:Y:S04]  /*127b0*/  LDL.LU R25, [R1+0x218] ;  /* 0x0002180001197983 */ /* 0x001f280000300800 */
[----:B------:R-:W4:Y:S04]  /*127c0*/  LDL.LU R23, [R1+0x14] ;  /* 0x0000140001177983 */ /* 0x000f280000300800 */
[----:B------:R-:W4:Y:S04]  /*127d0*/  LDL.LU R20, [R1+0x214] ;  /* 0x0002140001147983 */ /* 0x000f280000300800 */
[----:B------:R-:W4:Y:S01]  /*127e0*/  LDL.LU R24, [R1+0x21c] ;  /* 0x00021c0001187983 */ /* 0x000f220000300800 */
[----:B------:R-:W-:-:S02]  /*127f0*/  IADD3 R26, P0, PT, R27, R28, RZ ;  /* 0x0000001c1b1a7210 */ /* 0x000fc40007f1e0ff */
[CC--:B-----5:R-:W-:Y:S02]  /*12800*/  IADD3 R16, P1, PT, R11.reuse, R28.reuse, RZ ;  /* 0x0000001c0b107210 */ /* 0x0e0fe40007f3e0ff */
[-C--:B------:R-:W-:Y:S02]  /*12810*/  LEA.HI.X.SX32 R9, R11, R29.reuse, 0x1, P3 ;  /* 0x0000001d0b097211 */ /* 0x080fe400018f0eff */
[----:B------:R-:W-:Y:S02]  /*12820*/  LEA.HI.X.SX32 R17, R6, R29, 0x1, P1 ;  /* 0x0000001d06117211 */ /* 0x000fe400008f0eff */
[----:B---3--:R-:W-:-:S03]  /*12830*/  IADD3 R6, P3, PT, R7, R28, RZ ;  /* 0x0000001c07067210 */ /* 0x008fc60007f7e0ff */
[----:B------:R-:W-:Y:S04]  /*12840*/  STL.64 [R1+0xe68], R16 ;  /* 0x000e681001007387 */ /* 0x000fe80000100a00 */
[----:B------:R0:W-:Y:S04]  /*12850*/  STL.64 [R1+0xe70], R8 ;  /* 0x000e700801007387 */ /* 0x0001e80000100a00 */
[----:B0-----:R-:W3:Y:S04]  /*12860*/  LDL.LU.64 R8, [R1+0x15b8] ;  /* 0x0015b80001087983 */ /* 0x001ee80000300a00 */
[----:B------:R-:W5:Y:S01]  /*12870*/  LDL.LU R11, [R1+0x208] ;  /* 0x00020800010b7983 */ /* 0x000f620000300800 */
[----:B--2---:R-:W-:-:S03]  /*12880*/  LEA.HI.X.SX32 R15, R15, R29, 0x1, P2 ;  /* 0x0000001d0f0f7211 */ /* 0x004fc600010f0eff */
[----:B------:R-:W2:Y:S04]  /*12890*/  LDL.LU R7, [R1+0x200] ;  /* 0x0002000001077983 */ /* 0x000ea80000300800 */
[----:B------:R0:W-:Y:S04]  /*128a0*/  STL.64 [R1+0xe60], R14 ;  /* 0x000e600e01007387 */ /* 0x0001e80000100a00 */
[----:B0-----:R-:W3:Y:S01]  /*128b0*/  LDL.LU R15, [R1+0x204] ;  /* 0x00020400010f7983 */ /* 0x001ee20000300800 */
[C---:B------:R-:W-:Y:S02]  /*128c0*/  IADD3 R16, P1, PT, R10.reuse, R28, RZ ;  /* 0x0000001c0a107210 */ /* 0x040fe40007f3e0ff */
[----:B------:R-:W-:-:S02]  /*128d0*/  LEA.HI.X.SX32 R27, R10, R29, 0x1, P0 ;  /* 0x0000001d0a1b7211 */ /* 0x000fc400000f0eff */
[----:B------:R-:W-:Y:S02]  /*128e0*/  LEA.HI.X.SX32 R17, R4, R29, 0x1, P1 ;  /* 0x0000001d04117211 */ /* 0x000fe400008f0eff */
[----:B------:R-:W-:-:S03]  /*128f0*/  IADD3 R14, P2, PT, R21, R28, RZ ;  /* 0x0000001c150e7210 */ /* 0x000fc60007f5e0ff */
[----:B------:R-:W-:Y:S04]  /*12900*/  STL.64 [R1+0xe50], R16 ;  /* 0x000e501001007387 */ /* 0x000fe80000100a00 */
[----:B------:R0:W-:Y:S04]  /*12910*/  STL.64 [R1+0xe58], R26 ;  /* 0x000e581a01007387 */ /* 0x0001e80000100a00 */
[----:B0-----:R-:W4:Y:S04]  /*12920*/  LDL.LU R27, [R1+0x220] ;  /* 0x00022000011b7983 */ /* 0x001f280000300800 */
[----:B------:R-:W4:Y:S01]  /*12930*/  LDL.LU R21, [R1+0x22c] ;  /* 0x00022c0001157983 */ /* 0x000f220000300800 */
[----:B------:R-:W-:-:S02]  /*12940*/  IADD3 R16, P1, PT, R22, R28, RZ ;  /* 0x0000001c16107210 */ /* 0x000fc40007f3e0ff */
[----:B------:R-:W-:Y:S02]  /*12950*/  IADD3 R4, P0, PT, R12, R28, RZ ;  /* 0x0000001c0c047210 */ /* 0x000fe40007f1e0ff */
[----:B------:R-:W-:Y:S02]  /*12960*/  MOV R26, R5 ;  /* 0x00000005001a7202 */ /* 0x000fe40000000f00 */
[-C--:B------:R-:W-:Y:S02]  /*12970*/  LEA.HI.X.SX32 R5, R22, R29.reuse, 0x1, P0 ;  /* 0x0000001d16057211 */ /* 0x080fe400000f0eff */
[----:B--2---:R-:W-:-:S05]  /*12980*/  LEA.HI.X.SX32 R7, R7, R29, 0x1, P3 ;  /* 0x0000001d07077211 */ /* 0x004fca00018f0eff */
[----:B------:R0:W-:Y:S01]  /*12990*/  STL.64 [R1+0xe40], R6 ;  /* 0x000e400601007387 */ /* 0x0001e20000100a00 */
[-C--:B-----5:R-:W-:Y:S02]  /*129a0*/  IADD3 R10, P0, PT, R11, R28.reuse, RZ ;  /* 0x0000001c0b0a7210 */ /* 0x0a0fe40007f1e0ff */
[----:B---3--:R-:W-:Y:S02]  /*129b0*/  LEA.HI.X.SX32 R17, R15, R29, 0x1, P1 ;  /* 0x0000001d0f117211 */ /* 0x008fe400008f0eff */
[----:B0-----:R-:W-:-:S03]  /*129c0*/  IADD3 R6, P3, PT, R18, R28, RZ ;  /* 0x0000001c12067210 */ /* 0x001fc60007f7e0ff */
[----:B------:R0:W-:Y:S01]  /*129d0*/  STL.64 [R1+0xe48], R16 ;  /* 0x000e481001007387 */ /* 0x0001e20000100a00 */
[----:B------:R-:W-:-:S03]  /*129e0*/  LEA.HI.X.SX32 R7, R12, R29, 0x1, P3 ;  /* 0x0000001d0c077211 */ /* 0x000fc600018f0eff */
[----:B------:R1:W-:Y:S01]  /*129f0*/  STL.64 [R1+0xe30], R4 ;  /* 0x000e300401007387 */ /* 0x0003e20000100a00 */
[----:B----4-:R-:W-:Y:S02]  /*12a00*/  LEA.HI.X.SX32 R11, R25, R29, 0x1, P0 ;  /* 0x0000001d190b7211 */ /* 0x010fe400000f0eff */
[----:B0-----:R-:W-:-:S04]  /*12a10*/  IADD3 R16, P1, PT, R9, R28, RZ ;  /* 0x0000001c09107210 */ /* 0x001fc80007f3e0ff */
[-C--:B------:R-:W-:Y:S01]  /*12a20*/  LEA.HI.X.SX32 R17, R18, R29.reuse, 0x1, P1 ;  /* 0x0000001d12117211 */ /* 0x080fe200008f0eff */
[----:B-1----:R-:W2:Y:S01]  /*12a30*/  LDL.LU.64 R4, [R1+0x15b0] ;  /* 0x0015b00001047983 */ /* 0x002ea20000300a00 */
[----:B------:R-:W-:-:S03]  /*12a40*/  LEA.HI.X.SX32 R15, R9, R29, 0x1, P2 ;  /* 0x0000001d090f7211 */ /* 0x000fc600010f0eff */
[----:B------:R-:W3:Y:S04]  /*12a50*/  LDL.LU R22, [R1+0x228] ;  /* 0x0002280001167983 */ /* 0x000ee80000300800 */
[----:B------:R0:W-:Y:S01]  /*12a60*/  STL.64 [R1+0xe28], R6 ;  /* 0x000e280601007387 */ /* 0x0001e20000100a00 */
[-C--:B------:R-:W-:Y:S02]  /*12a70*/  IADD3 R2, P2, PT, R2, R28.reuse, RZ ;  /* 0x0000001c02027210 */ /* 0x080fe40007f5e0ff */
[-C--:B------:R-:W-:Y:S01]  /*12a80*/  IADD3 R12, P3, PT, R13, R28.reuse, RZ ;  /* 0x0000001c0d0c7210 */ /* 0x080fe20007f7e0ff */
[----:B0-----:R-:W4:Y:S04]  /*12a90*/  LDL.LU.64 R6, [R1+0x15a8] ;  /* 0x0015a80001067983 */ /* 0x001f280000300a00 */
[----:B------:R0:W-:Y:S04]  /*12aa0*/  STL.64 [R1+0xe20], R16 ;  /* 0x000e201001007387 */ /* 0x0001e80000100a00 */
[----:B------:R1:W-:Y:S04]  /*12ab0*/  STL.64 [R1+0xe18], R10 ;  /* 0x000e180a01007387 */ /* 0x0003e80000100a00 */
[----:B------:R5:W-:Y:S01]  /*12ac0*/  STL.64 [R1+0xe38], R14 ;  /* 0x000e380e01007387 */ /* 0x000be20000100a00 */
[----:B0-----:R-:W-:-:S03]  /*12ad0*/  IADD3 R16, P1, PT, R8, R28, RZ ;  /* 0x0000001c08107210 */ /* 0x001fc60007f3e0ff */
[----:B-1----:R-:W2:Y:S01]  /*12ae0*/  LDL.LU R10, [R1+0x230] ;  /* 0x00023000010a7983 */ /* 0x002ea20000300800 */
[----:B------:R-:W-:-:S03]  /*12af0*/  LEA.HI.X.SX32 R17, R24, R29, 0x1, P1 ;  /* 0x0000001d18117211 */ /* 0x000fc600008f0eff */
[----:B------:R-:W2:Y:S01]  /*12b00*/  LDL.LU R25, [R1+0x238] ;  /* 0x0002380001197983 */ /* 0x000ea20000300800 */
[----:B------:R-:W-:-:S03]  /*12b10*/  IADD3 R18, P0, PT, R20, R28, RZ ;  /* 0x0000001c14127210 */ /* 0x000fc60007f1e0ff */
[----:B------:R-:W-:Y:S01]  /*12b20*/  STL [R1+0xdf8], R2 ;  /* 0x000df80201007387 */ /* 0x000fe20000100800 */
[----:B------:R-:W-:-:S03]  /*12b30*/  LEA.HI.X.SX32 R13, R8, R29, 0x1, P3 ;  /* 0x0000001d080d7211 */ /* 0x000fc600018f0eff */
[----:B-----5:R-:W5:Y:S04]  /*12b40*/  LDL.LU R15, [R1+0x10] ;  /* 0x00001000010f7983 */ /* 0x020f680000300800 */
[----:B------:R-:W5:Y:S04]  /*12b50*/  LDL.LU R11, [R1+0x234] ;  /* 0x00023400010b7983 */ /* 0x000f680000300800 */
[----:B------:R0:W-:Y:S01]  /*12b60*/  STL.64 [R1+0xe08], R16 ;  /* 0x000e081001007387 */ /* 0x0001e20000100a00 */
[----:B------:R-:W-:Y:S01]  /*12b70*/  IMAD.MOV.U32 R9, RZ, RZ, R3 ;  /* 0x000000ffff097224 */ /* 0x000fe200078e0003 */
[----:B------:R-:W-:-:S02]  /*12b80*/  LEA.HI.X.SX32 R9, R26, R29, 0x1, P2 ;  /* 0x0000001d1a097211 */ /* 0x000fc400010f0eff */
[----:B------:R-:W-:Y:S04]  /*12b90*/  STL [R1+0xdf0], R18 ;  /* 0x000df01201007387 */ /* 0x000fe80000100800 */
[----:B------:R1:W-:Y:S01]  /*12ba0*/  STL.64 [R1+0xe10], R12 ;  /* 0x000e100c01007387 */ /* 0x0003e20000100a00 */
[----:B0-----:R-:W-:-:S04]  /*12bb0*/  IADD3 R16, P1, PT, R23, R28, RZ ;  /* 0x0000001c17107210 */ /* 0x001fc80007f3e0ff */
[----:B------:R-:W-:Y:S01]  /*12bc0*/  LEA.HI.X.SX32 R17, R21, R29, 0x1, P1 ;  /* 0x0000001d15117211 */ /* 0x000fe200008f0eff */
[----:B-1----:R-:W5:Y:S04]  /*12bd0*/  LDL.LU R12, [R1+0x248] ;  /* 0x00024800010c7983 */ /* 0x002f680000300800 */
[----:B------:R-:W5:Y:S04]  /*12be0*/  LDL.LU R13, [R1+0x244] ;  /* 0x00024400010d7983 */ /* 0x000f680000300800 */
[----:B------:R-:W5:Y:S04]  /*12bf0*/  LDL.LU R14, [R1+0x24c] ;  /* 0x00024c00010e7983 */ /* 0x000f680000300800 */
[----:B------:R-:W5:Y:S04]  /*12c00*/  LDL.LU R24, [R1+0xc] ;  /* 0x00000c0001187983 */ /* 0x000f680000300800 */
[----:B------:R0:W-:Y:S04]  /*12c10*/  STL.64 [R1+0xe00], R16 ;  /* 0x000e001001007387 */ /* 0x0001e80000100a00 */
[----:B------:R-:W-:Y:S04]  /*12c20*/  STL [R1+0xdfc], R9 ;  /* 0x000dfc0901007387 */ /* 0x000fe80000100800 */
[----:B0-----:R-:W5:Y:S04]  /*12c30*/  LDL.LU R16, [R1+0x250] ;  /* 0x0002500001107983 */ /* 0x001f680000300800 */
[----:B------:R-:W5:Y:S01]  /*12c40*/  LDL.LU R17, [R1+0x258] ;  /* 0x0002580001117983 */ /* 0x000f620000300800 */
[----:B------:R-:W-:Y:S01]  /*12c50*/  IMAD.MOV.U32 R8, RZ, RZ, R2 ;  /* 0x000000ffff087224 */ /* 0x000fe200078e0002 */
[----:B------:R-:W-:-:S02]  /*12c60*/  IADD3 R26, P2, PT, R27, R28, RZ ;  /* 0x0000001c1b1a7210 */ /* 0x000fc40007f5e0ff */
[-C--:B---3--:R-:W-:Y:S02]  /*12c70*/  IADD3 R8, P1, PT, R22, R28.reuse, RZ ;  /* 0x0000001c16087210 */ /* 0x088fe40007f3e0ff */
[----:B----4-:R-:W-:-:S04]  /*12c80*/  IADD3 R2, P3, PT, R7, R28, RZ ;  /* 0x0000001c07027210 */ /* 0x010fc80007f7e0ff */
[-C--:B------:R-:W-:Y:S02]  /*12c90*/  LEA.HI.X.SX32 R3, R23, R29.reuse, 0x1, P3 ;  /* 0x0000001d17037211 */ /* 0x080fe400018f0eff */
[-C--:B--2---:R-:W-:Y:S01]  /*12ca0*/  LEA.HI.X.SX32 R27, R25, R29.reuse, 0x1, P2 ;  /* 0x0000001d191b7211 */ /* 0x084fe200010f0eff */
[----:B-----5:R0:W-:Y:S02]  /*12cb0*/  STL.64 [R1+0x15a0], R16 ;  /* 0x0015a01001007387 */ /* 0x0201e40000100a00 */
[----:B0-----:R-:W-:Y:S01]  /*12cc0*/  MOV R16, R18 ;  /* 0x0000001200107202 */ /* 0x001fe20000000f00 */
[----:B------:R-:W-:Y:S01]  /*12cd0*/  IMAD.MOV.U32 R17, RZ, RZ, R19 ;  /* 0x000000ffff117224 */ /* 0x000fe200078e0013 */
[----:B------:R-:W2:Y:S01]  /*12ce0*/  LDL.LU R18, [R1+0x254] ;  /* 0x0002540001127983 */ /* 0x000ea20000300800 */
[----:B------:R-:W-:-:S03]  /*12cf0*/  LEA.HI.X.SX32 R17, R7, R29, 0x1, P0 ;  /* 0x0000001d07117211 */ /* 0x000fc600000f0eff */
[----:B------:R-:W3:Y:S04]  /*12d00*/  LDL.LU R19, [R1+0x25c] ;  /* 0x00025c0001137983 */ /* 0x000ee80000300800 */
[----:B------:R-:W4:Y:S04]  /*12d10*/  LDL.LU R9, [R1+0x23c] ;  /* 0x00023c0001097983 */ /* 0x000f280000300800 */
[----:B------:R-:W5:Y:S04]  /*12d20*/  LDL.LU R20, [R1+0x264] ;  /* 0x0002640001147983 */ /* 0x000f680000300800 */
[----:B------:R-:W2:Y:S04]  /*12d30*/  LDL.LU R21, [R1+0x260] ;  /* 0x0002600001157983 */ /* 0x000ea80000300800 */
[----:B------:R-:W2:Y:S04]  /*12d40*/  LDL.LU R22, [R1+0x26c] ;  /* 0x00026c0001167983 */ /* 0x000ea80000300800 */
[----:B------:R-:W-:Y:S04]  /*12d50*/  STL.64 [R1+0xde8], R2 ;  /* 0x000de80201007387 */ /* 0x000fe80000100a00 */
[----:B------:R-:W2:Y:S04]  /*12d60*/  LDL.LU R23, [R1+0x268] ;  /* 0x0002680001177983 */ /* 0x000ea80000300800 */
[----:B------:R-:W2:Y:S01]  /*12d70*/  LDL.LU R7, [R1+0x240] ;  /* 0x0002400001077983 */ /* 0x000ea20000300800 */
[----:B------:R-:W-:-:S03]  /*12d80*/  IADD3 R16, P0, PT, R10, R28, RZ ;  /* 0x0000001c0a107210 */ /* 0x000fc60007f1e0ff */
[----:B------:R-:W-:Y:S01]  /*12d90*/  STL [R1+0xdf4], R17 ;  /* 0x000df41101007387 */ /* 0x000fe20000100800 */
[----:B------:R-:W-:-:S03]  /*12da0*/  IADD3 R10, P2, PT, R11, R28, RZ ;  /* 0x0000001c0b0a7210 */ /* 0x000fc60007f5e0ff */
[----:B------:R-:W3:Y:S04]  /*12db0*/  LDL.LU R25, [R1+0x270] ;  /* 0x0002700001197983 */ /* 0x000ee80000300800 */
[----:B------:R0:W-:Y:S04]  /*12dc0*/  STL.64 [R1+0xde0], R26 ;  /* 0x000de01a01007387 */ /* 0x0001e80000100a00 */
[----:B0-----:R-:W3:Y:S04]  /*12dd0*/  LDL.LU R26, [R1+0x274] ;  /* 0x00027400011a7983 */ /* 0x001ee80000300800 */
[----:B------:R-:W3:Y:S04]  /*12de0*/  LDL.LU R27, [R1+0x278] ;  /* 0x00027800011b7983 */ /* 0x000ee80000300800 */
[----:B------:R-:W3:Y:S01]  /*12df0*/  LDL.LU R11, [R1+0x48] ;  /* 0x00004800010b7983 */ /* 0x000ee20000300800 */
[----:B------:R-:W-:-:S04]  /*12e00*/  IADD3 R2, P3, PT, R6, R28, RZ ;  /* 0x0000001c06027210 */ /* 0x000fc80007f7e0ff */
[-C--:B----4-:R-:W-:Y:S02]  /*12e10*/  LEA.HI.X.SX32 R3, R9, R29.reuse, 0x1, P3 ;  /* 0x0000001d09037211 */ /* 0x090fe400018f0eff */
[----:B------:R-:W-:-:S03]  /*12e20*/  LEA.HI.X.SX32 R9, R6, R29, 0x1, P1 ;  /* 0x0000001d06097211 */ /* 0x000fc600008f0eff */
[----:B------:R-:W-:Y:S04]  /*12e30*/  STL.64 [R1+0xdd0], R2 ;  /* 0x000dd00201007387 */ /* 0x000fe80000100a00 */
[----:B------:R-:W-:Y:S01]  /*12e40*/  STL.64 [R1+0xdd8], R8 ;  /* 0x000dd80801007387 */ /* 0x000fe20000100a00 */
[----:B--2---:R-:W-:-:S05]  /*12e50*/  LEA.HI.X.SX32 R17, R7, R29, 0x1, P0 ;  /* 0x0000001d07117211 */ /* 0x004fca00000f0eff */
[----:B------:R0:W-:Y:S04]  /*12e60*/  STL.64 [R1+0xdc0], R16 ;  /* 0x000dc01001007387 */ /* 0x0001e80000100a00 */
[----:B0-----:R-:W2:Y:S01]  /*12e70*/  LDL.LU.64 R16, [R1+0x15a0] ;  /* 0x0015a00001107983 */ /* 0x001ea20000300a00 */
[----:B---3--:R-:W-:-:S04]  /*12e80*/  IADD3 R2, P3, PT, R11, R28, RZ ;  /* 0x0000001c0b027210 */ /* 0x008fc80007f7e0ff */
[----:B------:R-:W-:-:S05]  /*12e90*/  LEA.HI.X.SX32 R3, R12, R29, 0x1, P3 ;  /* 0x0000001d0c037211 */ /* 0x000fca00018f0eff */
[----:B------:R0:W-:Y:S04]  /*12ea0*/  STL.64 [R1+0xdc8], R2 ;  /* 0x000dc80201007387 */ /* 0x0001e80000100a00 */
[----:B0-----:R-:W3:Y:S01]  /*12eb0*/  LDL.LU.64 R2, [R1+0x1598] ;  /* 0x0015980001027983 */ /* 0x001ee20000300a00 */
[-C--:B------:R-:W-:Y:S02]  /*12ec0*/  IADD3 R8, P1, PT, R15, R28.reuse, RZ ;  /* 0x0000001c0f087210 */ /* 0x080fe40007f3e0ff */
[----:B------:R-:W-:Y:S02]  /*12ed0*/  IADD3 R6, P0, PT, R5, R28, RZ ;  /* 0x0000001c05067210 */ /* 0x000fe40007f1e0ff */
[-C--:B------:R-:W-:Y:S02]  /*12ee0*/  LEA.HI.X.SX32 R9, R11, R29.reuse, 0x1, P1 ;  /* 0x0000001d0b097211 */ /* 0x080fe400008f0eff */
[----:B------:R-:W-:-:S02]  /*12ef0*/  LEA.HI.X.SX32 R7, R15, R29, 0x1, P0 ;  /* 0x0000001d0f077211 */ /* 0x000fc400000f0eff */
[----:B------:R-:W-:Y:S01]  /*12f00*/  IADD3 R12, P3, PT, R13, R28, RZ ;  /* 0x0000001c0d0c7210 */ /* 0x000fe20007f7e0ff */
[----:B------:R0:W-:Y:S01]  /*12f10*/  STL.64 [R1+0xdb0], R8 ;  /* 0x000db00801007387 */ /* 0x0001e20000100a00 */
[----:B------:R-:W-:-:S03]  /*12f20*/  LEA.HI.X.SX32 R11, R5, R29, 0x1, P2 ;  /* 0x0000001d050b7211 */ /* 0x000fc600010f0eff */
[----:B------:R1:W-:Y:S01]  /*12f30*/  STL.64 [R1+0xda8], R6 ;  /* 0x000da80601007387 */ /* 0x0003e20000100a00 */
[-C--:B0-----:R-:W-:Y:S02]  /*12f40*/  IADD3 R8, P1, PT, R14, R28.reuse, RZ ;  /* 0x0000001c0e087210 */ /* 0x081fe40007f3e0ff */
[C---:B-1----:R-:W-:Y:S02]  /*12f50*/  IADD3 R6, P0, PT, R4.reuse, R28, RZ ;  /* 0x0000001c04067210 */ /* 0x042fe40007f1e0ff */
[-C--:B------:R-:W-:Y:S02]  /*12f60*/  LEA.HI.X.SX32 R9, R4, R29.reuse, 0x1, P1 ;  /* 0x0000001d04097211 */ /* 0x080fe400008f0eff */
[-C--:B------:R-:W-:Y:S01]  /*12f70*/  LEA.HI.X.SX32 R7, R19, R29.reuse, 0x1, P0 ;  /* 0x0000001d13077211 */ /* 0x080fe200000f0eff */
[----:B------:R0:W-:Y:S01]  /*12f80*/  STL.64 [R1+0xdb8], R10 ;  /* 0x000db80a01007387 */ /* 0x0001e20000100a00 */
[----:B------:R-:W-:Y:S01]  /*12f90*/  UMOV UR4, URZ ;  /* 0x000000ff00047c82 */ /* 0x000fe20008000000 */
[----:B------:R-:W-:Y:S01]  /*12fa0*/  UMOV UR5, URZ ;  /* 0x000000ff00057c82 */ /* 0x000fe20008000000 */
[----:B--2---:R-:W-:-:S02]  /*12fb0*/  LEA.HI.X.SX32 R13, R17, R29, 0x1, P3 ;  /* 0x0000001d110d7211 */ /* 0x004fc400018f0eff */
[----:B0-----:R-:W-:-:S03]  /*12fc0*/  IADD3 R10, P2, PT, R16, R28, RZ ;  /* 0x0000001c100a7210 */ /* 0x001fc60007f5e0ff */
[----:B------:R-:W-:Y:S04]  /*12fd0*/  STL.64 [R1+0xda0], R12 ;  /* 0x000da00c01007387 */ /* 0x000fe80000100a00 */
[----:B------:R0:W-:Y:S01]  /*12fe0*/  STL.64 [R1+0xd90], R6 ;  /* 0x000d900601007387 */ /* 0x0001e20000100a00 */
[----:B-----5:R-:W-:-:S03]  /*12ff0*/  LEA.HI.X.SX32 R11, R20, R29, 0x1, P2 ;  /* 0x0000001d140b7211 */ /* 0x020fc600010f0eff */
[----:B------:R3:W-:Y:S01]  /*13000*/  STL.64 [R1+0xd98], R8 ;  /* 0x000d980801007387 */ /* 0x0007e20000100a00 */
[----:B0-----:R-:W-:-:S04]  /*13010*/  IADD3 R6, P0, PT, R24, R28, RZ ;  /* 0x0000001c18067210 */ /* 0x001fc80007f1e0ff */
[----:B------:R-:W-:Y:S01]  /*13020*/  LEA.HI.X.SX32 R7, R22, R29, 0x1, P0 ;  /* 0x0000001d16077211 */ /* 0x000fe200000f0eff */
[----:B------:R0:W-:Y:S01]  /*13030*/  STL.64 [R1+0xd80], R10 ;  /* 0x000d800a01007387 */ /* 0x0001e20000100a00 */
[-C--:B------:R-:W-:Y:S02]  /*13040*/  IADD3 R12, P3, PT, R18, R28.reuse, RZ ;  /* 0x0000001c120c7210 */ /* 0x080fe40007f7e0ff */
[----:B---3--:R-:W-:-:S04]  /*13050*/  IADD3 R8, P1, PT, R2, R28, RZ ;  /* 0x0000001c02087210 */ /* 0x008fc80007f3e0ff */
[----:B------:R-:W-:Y:S01]  /*13060*/  LEA.HI.X.SX32 R9, R24, R29, 0x1, P1 ;  /* 0x0000001d18097211 */ /* 0x000fe200008f0eff */
[----:B------:R1:W-:Y:S01]  /*13070*/  STL.64 [R1+0xd88], R6 ;  /* 0x000d880601007387 */ /* 0x0003e20000100a00 */
[----:B0-----:R-:W-:-:S03]  /*13080*/  IADD3 R10, P2, PT, R21, R28, RZ ;  /* 0x0000001c150a7210 */ /* 0x001fc60007f5e0ff */
[----:B------:R0:W-:Y:S01]  /*13090*/  STL.64 [R1+0xd70], R8 ;  /* 0x000d700801007387 */ /* 0x0001e20000100a00 */
[-C--:B------:R-:W-:Y:S02]  /*130a0*/  LEA.HI.X.SX32 R13, R2, R29.reuse, 0x1, P3 ;  /* 0x0000001d020d7211 */ /* 0x080fe400018f0eff */
[-C--:B------:R-:W-:Y:S02]  /*130b0*/  IADD3 R4, P3, PT, R25, R28.reuse, RZ ;  /* 0x0000001c19047210 */ /* 0x080fe40007f7e0ff */
[-C--:B------:R-:W-:Y:S02]  /*130c0*/  LEA.HI.X.SX32 R11, R26, R29.reuse, 0x1, P2 ;  /* 0x0000001d1a0b7211 */ /* 0x080fe400010f0eff */
[-C--:B-1----:R-:W-:Y:S02]  /*130d0*/  IADD3 R6, P0, PT, R23, R28.reuse, RZ ;  /* 0x0000001c17067210 */ /* 0x082fe40007f1e0ff */
[C---:B0-----:R-:W-:Y:S01]  /*130e0*/  IADD3 R8, P1, PT, R0.reuse, R28, RZ ;  /* 0x0000001c00087210 */ /* 0x041fe20007f3e0ff */
[----:B------:R-:W-:Y:S01]  /*130f0*/  STL.64 [R1+0xd78], R12 ;  /* 0x000d780c01007387 */ /* 0x000fe20000100a00 */
[----:B------:R-:W-:-:S02]  /*13100*/  LEA.HI.X.SX32 R7, R0, R29, 0x1, P0 ;  /* 0x0000001d00077211 */ /* 0x000fc400000f0eff */
[-C--:B------:R-:W-:Y:S01]  /*13110*/  LEA.HI.X.SX32 R9, R27, R29.reuse, 0x1, P1 ;  /* 0x0000001d1b097211 */ /* 0x080fe200008f0eff */
[----:B------:R-:W-:Y:S01]  /*13120*/  STL.64 [R1+0xd68], R10 ;  /* 0x000d680a01007387 */ /* 0x000fe20000100a00 */
[----:B------:R-:W-:-:S03]  /*13130*/  LEA.HI.X.SX32 R5, R3, R29, 0x1, P3 ;  /* 0x0000001d03057211 */ /* 0x000fc600018f0eff */
[----:B------:R-:W-:Y:S04]  /*13140*/  STL.64 [R1+0xd58], R8 ;  /* 0x000d580801007387 */ /* 0x000fe80000100a00 */
[----:B------:R-:W-:Y:S04]  /*13150*/  STL [R1+0x740], RZ ;  /* 0x000740ff01007387 */ /* 0x000fe80000100800 */
[----:B------:R0:W-:Y:S04]  /*13160*/  STL.64 [R1+0xd60], R6 ;  /* 0x000d600601007387 */ /* 0x0001e80000100a00 */
[----:B------:R1:W-:Y:S04]  /*13170*/  STL.64 [R1+0xd50], R4 ;  /* 0x000d500401007387 */ /* 0x0003e80000100a00 */
[----:B------:R2:W-:Y:S04]  /*13180*/  STL [R1+0x744], RZ ;  /* 0x000744ff01007387 */ /* 0x0005e80000100800 */
[----:B------:R2:W-:Y:S04]  /*13190*/  STL [R1+0x748], RZ ;  /* 0x000748ff01007387 */ /* 0x0005e80000100800 */
[----:B------:R2:W-:Y:S04]  /*131a0*/  STL [R1+0x74c], RZ ;  /* 0x00074cff01007387 */ /* 0x0005e80000100800 */
[----:B------:R2:W-:Y:S04]  /*131b0*/  STL [R1+0x750], RZ ;  /* 0x000750ff01007387 */ /* 0x0005e80000100800 */
[----:B------:R2:W-:Y:S04]  /*131c0*/  STL [R1+0x754], RZ ;  /* 0x000754ff01007387 */ /* 0x0005e80000100800 */
[----:B------:R2:W-:Y:S04]  /*131d0*/  STL [R1+0x758], RZ ;  /* 0x000758ff01007387 */ /* 0x0005e80000100800 */
[----:B------:R2:W-:Y:S01]  /*131e0*/  STL [R1+0x75c], RZ ;  /* 0x00075cff01007387 */ /* 0x0005e20000100800 */
[----:B------:R-:W-:-:S03]  /*131f0*/  IMAD.MOV.U32 R2, RZ, RZ, 0x3f800000 ;  /* 0x3f800000ff027424 */ /* 0x000fc600078e00ff */
[----:B------:R2:W-:Y:S01]  /*13200*/  STL [R1+0x760], RZ ;  /* 0x000760ff01007387 */ /* 0x0005e20000100800 */
[----:B------:R-:W-:-:S03]  /*13210*/  MOV R3, 0x3f800000 ;  /* 0x3f80000000037802 */ /* 0x000fc60000000f00 */
[----:B------:R2:W-:Y:S01]  /*13220*/  STL [R1+0x764], RZ ;  /* 0x000764ff01007387 */ /* 0x0005e20000100800 */
[----:B0-----:R-:W-:-:S03]  /*13230*/  IMAD.MOV.U32 R6, RZ, RZ, 0x3f800000 ;  /* 0x3f800000ff067424 */ /* 0x001fc600078e00ff */
[----:B------:R2:W-:Y:S01]  /*13240*/  STL [R1+0x768], RZ ;  /* 0x000768ff01007387 */ /* 0x0005e20000100800 */
[----:B------:R-:W-:Y:S01]  /*13250*/  IMAD.MOV.U32 R7, RZ, RZ, 0x3f800000 ;  /* 0x3f800000ff077424 */ /* 0x000fe200078e00ff */
[----:B-1----:R-:W-:Y:S02]  /*13260*/  MOV R4, 0x3f800000 ;  /* 0x3f80000000047802 */ /* 0x002fe40000000f00 */
[----:B------:R2:W-:Y:S01]  /*13270*/  STL [R1+0x76c], RZ ;  /* 0x00076cff01007387 */ /* 0x0005e20000100800 */
[----:B------:R-:W-:-:S03]  /*13280*/  IMAD.MOV.U32 R5, RZ, RZ, 0x3f800000 ;  /* 0x3f800000ff057424 */ /* 0x000fc600078e00ff */
[----:B------:R2:W-:Y:S04]  /*13290*/  STL [R1+0xbd0], RZ ;  /* 0x000bd0ff01007387 */ /* 0x0005e80000100800 */
[----:B------:R2:W-:Y:S04]  /*132a0*/  STL [R1+0xbd4], RZ ;  /* 0x000bd4ff01007387 */ /* 0x0005e80000100800 */
[----:B------:R2:W-:Y:S04]  /*132b0*/  STL [R1+0xbd8], RZ ;  /* 0x000bd8ff01007387 */ /* 0x0005e80000100800 */
[----:B------:R2:W-:Y:S04]  /*132c0*/  STL [R1+0xbdc], RZ ;  /* 0x000bdcff01007387 */ /* 0x0005e80000100800 */
[----:B------:R2:W-:Y:S04]  /*132d0*/  STL.64 [R1+0xd10], R2 ;  /* 0x000d100201007387 */ /* 0x0005e80000100a00 */
        /* <DEDUP_REMOVED lines=14> */
[----:B------:R2:W-:Y:S02]  /*133c0*/  STL.64 [R1+0xbe0], R4 ;  /* 0x000be00401007387 */ /* 0x0005e40000100a00 */
.L_x_1:
[----:B------:R-:W3:Y:S04]  /*133d0*/  LDL R12, [R1+0xa34] ;  /* 0x000a3400010c7983 */ /* 0x000ee80000100800 */
[----:B------:R-:W3:Y:S04]  /*133e0*/  LDL.64 R14, [R1+0xa38] ;  /* 0x000a3800010e7983 */ /* 0x000ee80000100a00 */
[----:B0-2---:R-:W2:Y:S04]  /*133f0*/  LDL.64 R4, [R1+0x1108] ;  /* 0x0011080001047983 */ /* 0x005ea80000100a00 */
[----:B------:R-:W4:Y:S04]  /*13400*/  LDL.64 R2, [R1+0xf48] ;  /* 0x000f480001027983 */ /* 0x000f280000100a00 */
[----:B------:R-:W5:Y:S04]  /*13410*/  LDL.64 R10, [R1+0x1040] ;  /* 0x00104000010a7983 */ /* 0x000f680000100a00 */
[----:B------:R-:W4:Y:S04]  /*13420*/  LDL.64 R8, [R1+0xf30] ;  /* 0x000f300001087983 */ /* 0x000f280000100a00 */
[----:B------:R-:W5:Y:S04]  /*13430*/  LDL.64 R28, [R1+0x10b8] ;  /* 0x0010b800011c7983 */ /* 0x000f680000100a00 */
[----:B------:R-:W5:Y:S04]  /*13440*/  LDL.64 R26, [R1+0x1028] ;  /* 0x00102800011a7983 */ /* 0x000f680000100a00 */
[----:B------:R-:W5:Y:S04]  /*13450*/  LDL.64 R18, [R1+0xfc0] ;  /* 0x000fc00001127983 */ /* 0x000f680000100a00 */
[----:B------:R-:W5:Y:S04]  /*13460*/  LDL.64 R22, [R1+0xec0] ;  /* 0x000ec00001167983 */ /* 0x000f680000100a00 */
[----:B------:R-:W5:Y:S04]  /*13470*/  LDL.64 R24, [R1+0xf28] ;  /* 0x000f280001187983 */ /* 0x000f680000100a00 */
[----:B------:R-:W5:Y:S01]  /*13480*/  LDL.64 R20, [R1+0xe30] ;  /* 0x000e300001147983 */ /* 0x000f620000100a00 */
[----:B---3--:R-:W-:-:S05]  /*13490*/  IMAD.WIDE R6, R12, 0x2, R14 ;  /* 0x000000020c067825 */ /* 0x008fca00078e020e */
[----:B------:R-:W3:Y:S01]  /*134a0*/  LDG.E.U16 R17, desc[UR10][R6.64] ;  /* 0x0000000a06117981 */ /* 0x000ee2000c1e1500 */
[----:B--2---:R-:W-:-:S05]  /*134b0*/  IMAD.WIDE R4, R12, 0x2, R4 ;  /* 0x000000020c047825 */ /* 0x004fca00078e0204 */
[----:B------:R0:W2:Y:S04]  /*134c0*/  LDG.E.U16 R13, desc[UR10][R4.64] ;  /* 0x0000000a040d7981 */ /* 0x0000a8000c1e1500 */
[----:B------:R-:W2:Y:S01]  /*134d0*/  LDL.64 R6, [R1+0xe48] ;  /* 0x000e480001067983 */ /* 0x000ea20000100a00 */
[----:B----4-:R-:W-:-:S04]  /*134e0*/  IMAD.WIDE R2, R12, 0x2, R2 ;  /* 0x000000020c027825 */ /* 0x010fc800078e0202 */
[C---:B-----5:R-:W-:Y:S01]  /*134f0*/  IMAD.WIDE R10, R12.reuse, 0x2, R10 ;  /* 0x000000020c0a7825 */ /* 0x060fe200078e020a */
[----:B------:R1:W4:Y:S03]  /*13500*/  LDG.E.U16 R0, desc[UR10][R2.64] ;  /* 0x0000000a02007981 */ /* 0x000326000c1e1500 */
[----:B------:R-:W-:-:S04]  /*13510*/  IMAD.WIDE R8, R12, 0x2, R8 ;  /* 0x000000020c087825 */ /* 0x000fc800078e0208 */
[C---:B0-----:R-:W-:Y:S02]  /*13520*/  IMAD.WIDE R4, R12.reuse, 0x2, R28 ;  /* 0x000000020c047825 */ /* 0x041fe400078e021c */
[----:B------:R0:W5:Y:S02]  /*13530*/  LDG.E.U16 R29, desc[UR10][R10.64] ;  /* 0x0000000a0a1d7981 */ /* 0x000164000c1e1500 */
[C---:B-1----:R-:W-:Y:S02]  /*13540*/  IMAD.WIDE R2, R12.reuse, 0x2, R26 ;  /* 0x000000020c027825 */ /* 0x042fe400078e021a */
[----:B------:R-:W4:Y:S04]  /*13550*/  LDG.E.U16 R26, desc[UR10][R8.64] ;  /* 0x0000000a081a7981 */ /* 0x000f28000c1e1500 */
[----:B---3--:R1:W-:Y:S01]  /*13560*/  STL [R1+0x88], R17 ;  /* 0x0000881101007387 */ /* 0x0083e20000100800 */
[----:B--2---:R-:W-:-:S03]  /*13570*/  IMAD.WIDE R6, R12, 0x2, R6 ;  /* 0x000000020c067825 */ /* 0x004fc600078e0206 */
[----:B-1----:R-:W2:Y:S04]  /*13580*/  LDL.64 R16, [R1+0xdc8] ;  /* 0x000dc80001107983 */ /* 0x002ea80000100a00 */
[----:B------:R1:W3:Y:S04]  /*13590*/  LDG.E.U16 R27, desc[UR10][R6.64] ;  /* 0x0000000a061b7981 */ /* 0x0002e8000c1e1500 */
[----:B------:R0:W-:Y:S04]  /*135a0*/  STL [R1+0x12c], R13 ;  /* 0x00012c0d01007387 */ /* 0x0001e80000100800 */
[----:B0-----:R0:W2:Y:S01]  /*135b0*/  LDG.E.U16 R13, desc[UR10][R4.64] ;  /* 0x0000000a040d7981 */ /* 0x0010a2000c1e1500 */
[----:B------:R-:W-:-:S03]  /*135c0*/  IMAD.WIDE R10, R12, 0x2, R18 ;  /* 0x000000020c0a7825 */ /* 0x000fc600078e0212 */
[----:B----4-:R4:W-:Y:S01]  /*135d0*/  STL [R1+0x178], R0 ;  /* 0x0001780001007387 */ /* 0x0109e20000100800 */
[----:B-1----:R-:W-:-:S03]  /*135e0*/  IMAD.WIDE R6, R12, 0x2, R22 ;  /* 0x000000020c067825 */ /* 0x002fc600078e0216 */
[----:B------:R-:W2:Y:S01]  /*135f0*/  LDL.64 R18, [R1+0x1100] ;  /* 0x0011000001127983 */ /* 0x000ea20000100a00 */
[----:B------:R-:W-:-:S03]  /*13600*/  IMAD.WIDE R8, R12, 0x2, R24 ;  /* 0x000000020c087825 */ /* 0x000fc600078e0218 */
[----:B-----5:R1:W-:Y:S01]  /*13610*/  STL [R1+0x190], R29 ;  /* 0x0001901d01007387 */ /* 0x0203e20000100800 */
[----:B0-----:R-:W-:-:S03]  /*13620*/  IMAD.WIDE R4, R12, 0x2, R20 ;  /* 0x000000020c047825 */ /* 0x001fc600078e0214 */
[----:B----4-:R2:W4:Y:S04]  /*13630*/  LDG.E.U16 R0, desc[UR10][R2.64] ;  /* 0x0000000a02007981 */ /* 0x010528000c1e1500 */
[----:B------:R-:W5:Y:S04]  /*13640*/  LDG.E.U16 R11, desc[UR10][R10.64] ;  /* 0x0000000a0a0b7981 */ /* 0x000f68000c1e1500 */
[----:B-1----:R-:W4:Y:S04]  /*13650*/  LDL.64 R28, [R1+0x1020] ;  /* 0x00102000011c7983 */ /* 0x002f280000100a00 */
[----:B------:R-:W5:Y:S04]  /*13660*/  LDG.E.U16 R21, desc[UR10][R6.64] ;  /* 0x0000000a06157981 */ /* 0x000f68000c1e1500 */
[----:B------:R-:W5:Y:S04]  /*13670*/  LDG.E.U16 R20, desc[UR10][R8.64] ;  /* 0x0000000a08147981 */ /* 0x000f68000c1e1500 */
[----:B---3--:R-:W-:Y:S04]  /*13680*/  STL [R1+0x19c], R27 ;  /* 0x00019c1b01007387 */ /* 0x008fe80000100800 */
[----:B------:R0:W-:Y:S04]  /*13690*/  STL [R1+0x1a0], R26 ;  /* 0x0001a01a01007387 */ /* 0x0001e80000100800 */
[----:B------:R-:W3:Y:S01]  /*136a0*/  LDL.64 R6, [R1+0x1078] ;  /* 0x0010780001067983 */ /* 0x000ee20000100a00 */
[----:B--2---:R-:W-:-:S03]  /*136b0*/  IMAD.WIDE R2, R12, 0x2, R16 ;  /* 0x000000020c027825 */ /* 0x004fc600078e0210 */
[----:B------:R-:W2:Y:S04]  /*136c0*/  LDL.64 R8, [R1+0x10a0] ;  /* 0x0010a00001087983 */ /* 0x000ea80000100a00 */
[----:B0-----:R-:W2:Y:S04]  /*136d0*/  LDL.64 R26, [R1+0xff8] ;  /* 0x000ff800011a7983 */ /* 0x001ea80000100a00 */
[----:B------:R-:W2:Y:S04]  /*136e0*/  LDL.64 R16, [R1+0xfa8] ;  /* 0x000fa80001107983 */ /* 0x000ea80000100a00 */
[----:B------:R0:W-:Y:S04]  /*136f0*/  STL [R1+0x128], R13 ;  /* 0x0001280d01007387 */ /* 0x0001e80000100800 */
[----:B------:R-:W2:Y:S04]  /*13700*/  LDL.64 R24, [R1+0xf80] ;  /* 0x000f800001187983 */ /* 0x000ea80000100a00 */
[----:B------:R-:W2:Y:S04]  /*13710*/  LDL.64 R22, [R1+0xf20] ;  /* 0x000f200001167983 */ /* 0x000ea80000100a00 */
[----:B0-----:R0:W2:Y:S04]  /*13720*/  LDG.E.U16 R13, desc[UR10][R4.64] ;  /* 0x0000000a040d7981 */ /* 0x0010a8000c1e1500 */
[----:B----4-:R1:W-:Y:S04]  /*13730*/  STL [R1+0x168], R0 ;  /* 0x0001680001007387 */ /* 0x0103e80000100800 */
[----:B-----5:R4:W-:Y:S04]  /*13740*/  STL [R1+0x174], R11 ;  /* 0x0001740b01007387 */ /* 0x0209e80000100800 */
[----:B-1----:R1:W5:Y:S01]  /*13750*/  LDG.E.U16 R0, desc[UR10][R2.64] ;  /* 0x0000000a02007981 */ /* 0x002362000c1e1500 */
[----:B----4-:R-:W-:-:S03]  /*13760*/  IMAD.WIDE R10, R12, 0x2, R18 ;  /* 0x000000020c0a7825 */ /* 0x010fc600078e0212 */
[----:B------:R-:W-:Y:S01]  /*13770*/  STL [R1+0x18c], R21 ;  /* 0x00018c1501007387 */ /* 0x000fe20000100800 */
[----:B0-----:R-:W-:-:S03]  /*13780*/  IMAD.WIDE R4, R12, 0x2, R28 ;  /* 0x000000020c047825 */ /* 0x001fc600078e021c */
[----:B------:R-:W4:Y:S04]  /*13790*/  LDG.E.U16 R29, desc[UR10][R10.64] ;  /* 0x0000000a0a1d7981 */ /* 0x000f28000c1e1500 */
[----:B------:R0:W-:Y:S04]  /*137a0*/  STL [R1+0x184], R20 ;  /* 0x0001841401007387 */ /* 0x0001e80000100800 */
[----:B------:R-:W4:Y:S04]  /*137b0*/  LDL.64 R18, [R1+0xea8] ;  /* 0x000ea80001127983 */ /* 0x000f280000100a00 */
[----:B0-----:R-:W4:Y:S01]  /*137c0*/  LDL.64 R20, [R1+0xef8] ;  /* 0x000ef80001147983 */ /* 0x001f220000100a00 */
[----:B---3--:R-:W-:-:S04]  /*137d0*/  IMAD.WIDE R6, R12, 0x2, R6 ;  /* 0x000000020c067825 */ /* 0x008fc800078e0206 */
[----:B--2---:R-:W-:-:S04]  /*137e0*/  IMAD.WIDE R8, R12, 0x2, R8 ;  /* 0x000000020c087825 */ /* 0x004fc800078e0208 */
[C---:B-1----:R-:W-:Y:S02]  /*137f0*/  IMAD.WIDE R2, R12.reuse, 0x2, R26 ;  /* 0x000000020c027825 */ /* 0x042fe400078e021a */
[----:B------:R-:W2:Y:S04]  /*13800*/  LDG.E.U16 R27, desc[UR10][R6.64] ;  /* 0x0000000a061b7981 */ /* 0x000ea8000c1e1500 */
[----:B------:R0:W3:Y:S04]  /*13810*/  LDG.E.U16 R26, desc[UR10][R8.64] ;  /* 0x0000000a081a7981 */ /* 0x0000e8000c1e1500 */
[----:B------:R1:W-:Y:S04]  /*13820*/  STL [R1+0x198], R13 ;  /* 0x0001980d01007387 */ /* 0x0003e80000100800 */
[----:B-1----:R-:W3:Y:S04]  /*13830*/  LDG.E.U16 R13, desc[UR10][R4.64] ;  /* 0x0000000a040d7981 */ /* 0x002ee8000c1e1500 */
[----:B-----5:R1:W-:Y:S01]  /*13840*/  STL [R1+0x194], R0 ;  /* 0x0001940001007387 */ /* 0x0203e20000100800 */
[----:B0-----:R-:W-:-:S03]  /*13850*/  IMAD.WIDE R8, R12, 0x2, R16 ;  /* 0x000000020c087825 */ /* 0x001fc600078e0210 */
[----:B------:R-:W5:Y:S04]  /*13860*/  LDL.64 R16, [R1+0xe80] ;  /* 0x000e800001107983 */ /* 0x000f680000100a00 */
[----:B-1----:R0:W5:Y:S04]  /*13870*/  LDG.E.U16 R0, desc[UR10][R2.64] ;  /* 0x0000000a02007981 */ /* 0x002168000c1e1500 */
[----:B----4-:R1:W-:Y:S04]  /*13880*/  STL [R1+0xfc], R29 ;  /* 0x0000fc1d01007387 */ /* 0x0103e80000100800 */
[----:B-1----:R-:W4:Y:S04]  /*13890*/  LDL.64 R28, [R1+0xdb0] ;  /* 0x000db000011c7983 */ /* 0x002f280000100a00 */
[----:B--2---:R-:W-:Y:S04]  /*138a0*/  STL [R1+0x16c], R27 ;  /* 0x00016c1b01007387 */ /* 0x004fe80000100800 */
[----:B---3--:R1:W-:Y:S04]  /*138b0*/  STL [R1+0x164], R26 ;  /* 0x0001641a01007387 */ /* 0x0083e80000100800 */
[----:B-1----:R-:W2:Y:S04]  /*138c0*/  LDL.64 R26, [R1+0xd88] ;  /* 0x000d8800011a7983 */ /* 0x002ea80000100a00 */
[----:B------:R1:W-:Y:S04]  /*138d0*/  STL [R1+0x180], R13 ;  /* 0x0001800d01007387 */ /* 0x0003e80000100800 */
[----:B-1----:R-:W3:Y:S01]  /*138e0*/  LDG.E.U16 R13, desc[UR10][R8.64] ;  /* 0x0000000a080d7981 */ /* 0x002ee2000c1e1500 */
[----:B------:R-:W-:-:S04]  /*138f0*/  IMAD.WIDE R6, R12, 0x2, R22 ;  /* 0x000000020c067825 */ /* 0x000fc800078e0216 */
[C---:B------:R-:W-:Y:S02]  /*13900*/  IMAD.WIDE R4, R12.reuse, 0x2, R20 ;  /* 0x000000020c047825 */ /* 0x040fe400078e0214 */
[----:B------:R-:W2:Y:S02]  /*13910*/  LDG.E.U16 R21, desc[UR10][R6.64] ;  /* 0x0000000a06157981 */ /* 0x000ea4000c1e1500 */
[C---:B------:R-:W-:Y:S02]  /*13920*/  IMAD.WIDE R10, R12.reuse, 0x2, R24 ;  /* 0x000000020c0a7825 */ /* 0x040fe400078e0218 */
[----:B------:R-:W2:Y:S02]  /*13930*/  LDL.64 R8, [R1+0xe28] ;  /* 0x000e280001087983 */ /* 0x000ea40000100a00 */
[C---:B0-----:R-:W-:Y:S02]  /*13940*/  IMAD.WIDE R2, R12.reuse, 0x2, R18 ;  /* 0x000000020c027825 */ /* 0x041fe400078e0212 */
[----:B------:R0:W2:Y:S04]  /*13950*/  LDG.E.U16 R20, desc[UR10][R10.64] ;  /* 0x0000000a0a147981 */ /* 0x0000a8000c1e1500 */
[----:B------:R-:W4:Y:S04]  /*13960*/  LDL.64 R6, [R1+0xe00] ;  /* 0x000e000001067983 */ /* 0x000f280000100a00 */
[----:B------:R-:W4:Y:S04]  /*13970*/  LDL.64 R18, [R1+0x10f8] ;  /* 0x0010f80001127983 */ /* 0x000f280000100a00 */
[----:B-----5:R1:W-:Y:S04]  /*13980*/  STL [R1+0x188], R0 ;  /* 0x0001880001007387 */ /* 0x0203e80000100800 */
[----:B------:R-:W5:Y:S04]  /*13990*/  LDL.64 R24, [R1+0x10d8] ;  /* 0x0010d80001187983 */ /* 0x000f680000100a00 */
[----:B------:R-:W5:Y:S04]  /*139a0*/  LDL.64 R22, [R1+0x10c0] ;  /* 0x0010c00001167983 */ /* 0x000f680000100a00 */
[----:B-1----:R1:W5:Y:S04]  /*139b0*/  LDG.E.U16 R0, desc[UR10][R4.64] ;  /* 0x0000000a04007981 */ /* 0x002368000c1e1500 */
[----:B---3--:R3:W-:Y:S04]  /*139c0*/  STL [R1+0x17c], R13 ;  /* 0x00017c0d01007387 */ /* 0x0087e80000100800 */
[----:B---3--:R3:W5:Y:S01]  /*139d0*/  LDG.E.U16 R13, desc[UR10][R2.64] ;  /* 0x0000000a020d7981 */ /* 0x008762000c1e1500 */
[----:B0-----:R-:W-:-:S04]  /*139e0*/  IMAD.WIDE R10, R12, 0x2, R16 ;  /* 0x000000020c0a7825 */ /* 0x001fc800078e0210 */
[----:B--2---:R-:W-:-:S04]  /*139f0*/  IMAD.WIDE R8, R12, 0x2, R8 ;  /* 0x000000020c087825 */ /* 0x004fc800078e0208 */
[C---:B----4-:R-:W-:Y:S01]  /*13a00*/  IMAD.WIDE R6, R12.reuse, 0x2, R6 ;  /* 0x000000020c067825 */ /* 0x050fe200078e0206 */
[----:B------:R-:W-:Y:S03]  /*13a10*/  STL [R1+0x74], R21 ;  /* 0x0000741501007387 */ /* 0x000fe60000100800 */
[C---:B-1----:R-:W-:Y:S02]  /*13a20*/  IMAD.WIDE R4, R12.reuse, 0x2, R28 ;  /* 0x000000020c047825 */ /* 0x042fe400078e021c */
[----:B------:R0:W2:Y:S02]  /*13a30*/  LDG.E.U16 R29, desc[UR10][R10.64] ;  /* 0x0000000a0a1d7981 */ /* 0x0000a4000c1e1500 */
[C---:B---3--:R-:W-:Y:S02]  /*13a40*/  IMAD.WIDE R2, R12.reuse, 0x2, R26 ;  /* 0x000000020c027825 */ /* 0x048fe400078e021a */
[----:B------:R1:W-:Y:S04]  /*13a50*/  STL [R1+0x170], R20 ;  /* 0x0001701401007387 */ /* 0x0003e80000100800 */
[----:B------:R3:W4:Y:S04]  /*13a60*/  LDG.E.U16 R27, desc[UR10][R6.64] ;  /* 0x0000000a061b7981 */ /* 0x000728000c1e1500 */
[----:B------:R-:W4:Y:S04]  /*13a70*/  LDL.64 R16, [R1+0x1080] ;  /* 0x0010800001107983 */ /* 0x000f280000100a00 */
[----:B-1----:R-:W4:Y:S04]  /*13a80*/  LDL.64 R20, [R1+0x1098] ;  /* 0x0010980001147983 */ /* 0x002f280000100a00 */
[----:B------:R1:W4:Y:S04]  /*13a90*/  LDG.E.U16 R26, desc[UR10][R8.64] ;  /* 0x0000000a081a7981 */ /* 0x000328000c1e1500 */
[----:B-----5:R5:W-:Y:S04]  /*13aa0*/  STL [R1+0xf8], R0 ;  /* 0x0000f80001007387 */ /* 0x020be80000100800 */
[----:B-----5:R5:W4:Y:S04]  /*13ab0*/  LDG.E.U16 R0, desc[UR10][R4.64] ;  /* 0x0000000a04007981 */ /* 0x020b28000c1e1500 */
[----:B------:R0:W-:Y:S04]  /*13ac0*/  STL [R1+0x13c], R13 ;  /* 0x00013c0d01007387 */ /* 0x0001e80000100800 */
[----:B0-----:R0:W4:Y:S01]  /*13ad0*/  LDG.E.U16 R13, desc[UR10][R2.64] ;  /* 0x0000000a020d7981 */ /* 0x001122000c1e1500 */
[----:B------:R-:W-:-:S03]  /*13ae0*/  IMAD.WIDE R10, R12, 0x2, R18 ;  /* 0x000000020c0a7825 */ /* 0x000fc600078e0212 */
[----:B------:R-:W4:Y:S01]  /*13af0*/  LDL.64 R18, [R1+0x1060] ;  /* 0x0010600001127983 */ /* 0x000f220000100a00 */
[----:B---3--:R-:W-:-:S03]  /*13b00*/  IMAD.WIDE R6, R12, 0x2, R22 ;  /* 0x000000020c067825 */ /* 0x008fc600078e0216 */
[----:B--2---:R2:W-:Y:S01]  /*13b10*/  STL [R1+0x150], R29 ;  /* 0x0001501d01007387 */ /* 0x0045e20000100800 */
[----:B-1----:R-:W-:-:S03]  /*13b20*/  IMAD.WIDE R8, R12, 0x2, R24 ;  /* 0x000000020c087825 */ /* 0x002fc600078e0218 */
[----:B--2---:R-:W2:Y:S04]  /*13b30*/  LDL.64 R28, [R1+0x1000] ;  /* 0x00100000011c7983 */ /* 0x004ea80000100a00 */
[----:B----4-:R-:W-:Y:S01]  /*13b40*/  STL [R1+0x158], R27 ;  /* 0x0001581b01007387 */ /* 0x010fe20000100800 */
[----:B-----5:R-:W-:-:S03]  /*13b50*/  IMAD.WIDE R4, R12, 0x2, R20 ;  /* 0x000000020c047825 */ /* 0x020fc600078e0214 */
[----:B------:R1:W-:Y:S04]  /*13b60*/  STL [R1+0x154], R26 ;  /* 0x0001541a01007387 */ /* 0x0003e80000100800 */
[----:B------:R-:W3:Y:S04]  /*13b70*/  LDG.E.U16 R21, desc[UR10][R6.64] ;  /* 0x0000000a06157981 */ /* 0x000ee8000c1e1500 */
[----:B------:R4:W5:Y:S04]  /*13b80*/  LDG.E.U16 R20, desc[UR10][R8.64] ;  /* 0x0000000a08147981 */ /* 0x000968000c1e1500 */
[----:B-1----:R-:W3:Y:S04]  /*13b90*/  LDL.64 R26, [R1+0xfe0] ;  /* 0x000fe000011a7983 */ /* 0x002ee80000100a00 */
[----:B------:R1:W-:Y:S04]  /*13ba0*/  STL [R1+0x160], R0 ;  /* 0x0001600001007387 */ /* 0x0003e80000100800 */
[----:B------:R-:W3:Y:S04]  /*13bb0*/  LDL.64 R6, [R1+0x1018] ;  /* 0x0010180001067983 */ /* 0x000ee80000100a00 */
[----:B-1----:R-:W5:Y:S01]  /*13bc0*/  LDG.E.U16 R0, desc[UR10][R10.64] ;  /* 0x0000000a0a007981 */ /* 0x002f62000c1e1500 */
[----:B0-----:R-:W-:-:S03]  /*13bd0*/  IMAD.WIDE R2, R12, 0x2, R16 ;  /* 0x000000020c027825 */ /* 0x001fc600078e0210 */
[----:B------:R-:W5:Y:S04]  /*13be0*/  LDL.64 R16, [R1+0xfc8] ;  /* 0x000fc80001107983 */ /* 0x000f680000100a00 */
[----:B------:R-:W5:Y:S04]  /*13bf0*/  LDL.64 R10, [R1+0x1048] ;  /* 0x00104800010a7983 */ /* 0x000f680000100a00 */
[----:B------:R0:W-:Y:S01]  /*13c00*/  STL [R1+0x15c], R13 ;  /* 0x00015c0d01007387 */ /* 0x0001e20000100800 */
[----:B----4-:R-:W-:-:S03]  /*13c10*/  IMAD.WIDE R8, R12, 0x2, R18 ;  /* 0x000000020c087825 */ /* 0x010fc600078e0212 */
[----:B------:R-:W4:Y:S04]  /*13c20*/  LDL.64 R24, [R1+0xfa0] ;  /* 0x000fa00001187983 */ /* 0x000f280000100a00 */
[----:B------:R-:W4:Y:S04]  /*13c30*/  LDL.64 R22, [R1+0xf88] ;  /* 0x000f880001167983 */ /* 0x000f280000100a00 */
[----:B0-----:R2:W4:Y:S02]  /*13c40*/  LDG.E.U16 R13, desc[UR10][R4.64] ;  /* 0x0000000a040d7981 */ /* 0x001524000c1e1500 */
[----:B--2---:R-:W-:-:S02]  /*13c50*/  IMAD.WIDE R4, R12, 0x2, R28 ;  /* 0x000000020c047825 */ /* 0x004fc400078e021c */
[----:B------:R-:W2:Y:S02]  /*13c60*/  LDG.E.U16 R29, desc[UR10][R8.64] ;  /* 0x0000000a081d7981 */ /* 0x000ea4000c1e1500 */
[C---:B---3--:R-:W-:Y:S02]  /*13c70*/  IMAD.WIDE R6, R12.reuse, 0x2, R6 ;  /* 0x000000020c067825 */ /* 0x048fe400078e0206 */
[----:B-----5:R0:W-:Y:S04]  /*13c80*/  STL [R1+0xf0], R0 ;  /* 0x0000f00001007387 */ /* 0x0201e80000100800 */
[----:B------:R-:W-:Y:S04]  /*13c90*/  STL [R1+0x140], R21 ;  /* 0x0001401501007387 */ /* 0x000fe80000100800 */
[----:B0-----:R0:W3:Y:S01]  /*13ca0*/  LDG.E.U16 R0, desc[UR10][R2.64] ;  /* 0x0000000a02007981 */ /* 0x0010e2000c1e1500 */
[----:B------:R-:W-:-:S03]  /*13cb0*/  IMAD.WIDE R10, R12, 0x2, R10 ;  /* 0x000000020c0a7825 */ /* 0x000fc600078e020a */
[----:B------:R1:W-:Y:S04]  /*13cc0*/  STL [R1+0x138], R20 ;  /* 0x0001381401007387 */ /* 0x0003e80000100800 */
[----:B------:R-:W5:Y:S01]  /*13cd0*/  LDL.64 R18, [R1+0xf50] ;  /* 0x000f500001127983 */ /* 0x000f620000100a00 */
[----:B0-----:R-:W-:-:S03]  /*13ce0*/  IMAD.WIDE R2, R12, 0x2, R26 ;  /* 0x000000020c027825 */ /* 0x001fc600078e021a */
[----:B------:R-:W5:Y:S04]  /*13cf0*/  LDG.E.U16 R27, desc[UR10][R6.64] ;  /* 0x0000000a061b7981 */ /* 0x000f68000c1e1500 */
[----:B-1----:R-:W5:Y:S04]  /*13d00*/  LDL.64 R20, [R1+0xf68] ;  /* 0x000f680001147983 */ /* 0x002f680000100a00 */
[----:B------:R0:W5:Y:S04]  /*13d10*/  LDG.E.U16 R26, desc[UR10][R10.64] ;  /* 0x0000000a0a1a7981 */ /* 0x000168000c1e1500 */
[----:B----4-:R1:W-:Y:S04]  /*13d20*/  STL [R1+0x148], R13 ;  /* 0x0001480d01007387 */ /* 0x0103e80000100800 */
[----:B-1----:R5:W4:Y:S01]  /*13d30*/  LDG.E.U16 R13, desc[UR10][R4.64] ;  /* 0x0000000a040d7981 */ /* 0x002b22000c1e1500 */
[----:B0-----:R-:W-:-:S04]  /*13d40*/  IMAD.WIDE R10, R12, 0x2, R16 ;  /* 0x000000020c0a7825 */ /* 0x001fc800078e0210 */
[C---:B------:R-:W-:Y:S02]  /*13d50*/  IMAD.WIDE R6, R12.reuse, 0x2, R22 ;  /* 0x000000020c067825 */ /* 0x040fe400078e0216 */
[----:B------:R-:W4:Y:S02]  /*13d60*/  LDG.E.U16 R11, desc[UR10][R10.64] ;  /* 0x0000000a0a0b7981 */ /* 0x000f24000c1e1500 */
[C---:B------:R-:W-:Y:S02]  /*13d70*/  IMAD.WIDE R8, R12.reuse, 0x2, R24 ;  /* 0x000000020c087825 */ /* 0x040fe400078e0218 */
[----:B---3--:R0:W-:Y:S04]  /*13d80*/  STL [R1+0x14c], R0 ;  /* 0x00014c0001007387 */ /* 0x0081e80000100800 */
[----:B------:R-:W3:Y:S04]  /*13d90*/  LDL.64 R16, [R1+0xf18] ;  /* 0x000f180001107983 */ /* 0x000ee80000100a00 */
[----:B--2---:R1:W-:Y:S04]  /*13da0*/  STL [R1+0x144], R29 ;  /* 0x0001441d01007387 */ /* 0x0043e80000100800 */
[----:B0-----:R0:W2:Y:S01]  /*13db0*/  LDG.E.U16 R0, desc[UR10][R2.64] ;  /* 0x0000000a02007981 */ /* 0x0010a2000c1e1500 */
[----:B-----5:R-:W-:-:S03]  /*13dc0*/  IMAD.WIDE R4, R12, 0x2, R20 ;  /* 0x000000020c047825 */ /* 0x020fc600078e0214 */
[----:B-1----:R-:W5:Y:S04]  /*13dd0*/  LDL.64 R28, [R1+0xec8] ;  /* 0x000ec800011c7983 */ /* 0x002f680000100a00 */
[----:B------:R-:W-:Y:S04]  /*13de0*/  STL [R1+0x20], R27 ;  /* 0x0000201b01007387 */ /* 0x000fe80000100800 */
[----:B------:R1:W-:Y:S04]  /*13df0*/  STL [R1+0x134], R26 ;  /* 0x0001341a01007387 */ /* 0x0003e80000100800 */
[----:B------:R-:W3:Y:S04]  /*13e00*/  LDG.E.U16 R21, desc[UR10][R6.64] ;  /* 0x0000000a06157981 */ /* 0x000ee8000c1e1500 */
[----:B------:R-:W3:Y:S01]  /*13e10*/  LDG.E.U16 R20, desc[UR10][R8.64] ;  /* 0x0000000a08147981 */ /* 0x000ee2000c1e1500 */
[----:B0-----:R-:W-:-:S03]  /*13e20*/  IMAD.WIDE R2, R12, 0x2, R18 ;  /* 0x000000020c027825 */ /* 0x001fc600078e0212 */
[----:B-1----:R-:W3:Y:S04]  /*13e30*/  LDL.64 R26, [R1+0xea0] ;  /* 0x000ea000011a7983 */ /* 0x002ee80000100a00 */
[----:B------:R-:W3:Y:S04]  /*13e40*/  LDL.64 R6, [R1+0xee0] ;  /* 0x000ee00001067983 */ /* 0x000ee80000100a00 */
[----:B------:R-:W3:Y:S04]  /*13e50*/  LDL.64 R8, [R1+0xf00] ;  /* 0x000f000001087983 */ /* 0x000ee80000100a00 */
[----:B------:R-:W3:Y:S04]  /*13e60*/  LDL.64 R18, [R1+0xe88] ;  /* 0x000e880001127983 */ /* 0x000ee80000100a00 */
[----:B----4-:R0:W-:Y:S04]  /*13e70*/  STL [R1+0xec], R13 ;  /* 0x0000ec0d01007387 */ /* 0x0101e80000100800 */
[----:B------:R-:W4:Y:S04]  /*13e80*/  LDL.64 R24, [R1+0xe68] ;  /* 0x000e680001187983 */ /* 0x000f280000100a00 */
[----:B------:R-:W4:Y:S04]  /*13e90*/  LDL.64 R22, [R1+0xe50] ;  /* 0x000e500001167983 */ /* 0x000f280000100a00 */
[----:B0-----:R5:W4:Y:S04]  /*13ea0*/  LDG.E.U16 R13, desc[UR10][R4.64] ;  /* 0x0000000a040d7981 */ /* 0x001b28000c1e1500 */
[----:B--2---:R0:W-:Y:S04]  /*13eb0*/  STL [R1+0x130], R0 ;  /* 0x0001300001007387 */ /* 0x0041e80000100800 */
[----:B------:R3:W-:Y:S01]  /*13ec0*/  STL [R1+0x114], R11 ;  /* 0x0001140b01007387 */ /* 0x0007e20000100800 */
[----:B-----5:R-:W-:-:S03]  /*13ed0*/  IMAD.WIDE R4, R12, 0x2, R28 ;  /* 0x000000020c047825 */ /* 0x020fc600078e021c */
[----:B0-----:R0:W2:Y:S01]  /*13ee0*/  LDG.E.U16 R0, desc[UR10][R2.64] ;  /* 0x0000000a02007981 */ /* 0x0010a2000c1e1500 */
[----:B---3--:R-:W-:-:S03]  /*13ef0*/  IMAD.WIDE R10, R12, 0x2, R16 ;  /* 0x000000020c0a7825 */ /* 0x008fc600078e0210 */
[----:B------:R-:W-:Y:S04]  /*13f00*/  STL [R1+0x11c], R21 ;  /* 0x00011c1501007387 */ /* 0x000fe80000100800 */
[----:B------:R-:W3:Y:S01]  /*13f10*/  LDG.E.U16 R29, desc[UR10][R10.64] ;  /* 0x0000000a0a1d7981 */ /* 0x000ee2000c1e1500 */
[----:B0-----:R-:W-:-:S04]  /*13f20*/  IMAD.WIDE R2, R12, 0x2, R26 ;  /* 0x000000020c027825 */ /* 0x001fc800078e021a */
[----:B------:R-:W-:-:S04]  /*13f30*/  IMAD.WIDE R6, R12, 0x2, R6 ;  /* 0x000000020c067825 */ /* 0x000fc800078e0206 */
[C---:B------:R-:W-:Y:S01]  /*13f40*/  IMAD.WIDE R8, R12.reuse, 0x2, R8 ;  /* 0x000000020c087825 */ /* 0x040fe200078e0208 */
[----:B------:R0:W-:Y:S04]  /*13f50*/  STL [R1+0x118], R20 ;  /* 0x0001181401007387 */ /* 0x0001e80000100800 */
[----:B------:R1:W5:Y:S04]  /*13f60*/  LDG.E.U16 R27, desc[UR10][R6.64] ;  /* 0x0000000a061b7981 */ /* 0x000368000c1e1500 */
[----:B------:R-:W5:Y:S04]  /*13f70*/  LDL.64 R16, [R1+0xe08] ;  /* 0x000e080001107983 */ /* 0x000f680000100a00 */
[----:B0-----:R-:W5:Y:S04]  /*13f80*/  LDL.64 R20, [R1+0xe20] ;  /* 0x000e200001147983 */ /* 0x001f680000100a00 */
[----:B------:R-:W5:Y:S04]  /*13f90*/  LDG.E.U16 R26, desc[UR10][R8.64] ;  /* 0x0000000a081a7981 */ /* 0x000f68000c1e1500 */
[----:B----4-:R0:W-:Y:S04]  /*13fa0*/  STL [R1+0x124], R13 ;  /* 0x0001240d01007387 */ /* 0x0101e80000100800 */
[----:B0-----:R-:W4:Y:S01]  /*13fb0*/  LDG.E.U16 R13, desc[UR10][R4.64] ;  /* 0x0000000a040d7981 */ /* 0x001f22000c1e1500 */
[----:B-1----:R-:W-:-:S03]  /*13fc0*/  IMAD.WIDE R6, R12, 0x2, R18 ;  /* 0x000000020c067825 */ /* 0x002fc600078e0212 */
[----:B--2---:R0:W-:Y:S04]  /*13fd0*/  STL [R1+0x120], R0 ;  /* 0x0001200001007387 */ /* 0x0041e80000100800 */
[----:B------:R-:W2:Y:S04]  /*13fe0*/  LDL.64 R18, [R1+0xde8] ;  /* 0x000de80001127983 */ /* 0x000ea80000100a00 */
[----:B0-----:R0:W2:Y:S04]  /*13ff0*/  LDG.E.U16 R0, desc[UR10][R2.64] ;  /* 0x0000000a02007981 */ /* 0x0010a8000c1e1500 */
[----:B---3--:R1:W-:Y:S04]  /*14000*/  STL [R1+0x1c], R29 ;  /* 0x00001c1d01007387 */ /* 0x0083e80000100800 */
[----:B-1----:R-:W3:Y:S04]  /*14010*/  LDL.64 R28, [R1+0xd90] ;  /* 0x000d9000011c7983 */ /* 0x002ee80000100a00 */
[----:B-----5:R-:W-:Y:S04]  /*14020*/  STL [R1+0x104], R27 ;  /* 0x0001041b01007387 */ /* 0x020fe80000100800 */
[----:B------:R1:W-:Y:S04]  /*14030*/  STL [R1+0xb4], R26 ;  /* 0x0000b41a01007387 */ /* 0x0003e80000100800 */
[----:B-1----:R-:W5:Y:S04]  /*14040*/  LDL.64 R26, [R1+0xd70] ;  /* 0x000d7000011a7983 */ /* 0x002f680000100a00 */
[----:B----4-:R1:W-:Y:S04]  /*14050*/  STL [R1+0x10c], R13 ;  /* 0x00010c0d01007387 */ /* 0x0103e80000100800 */
[----:B-1----:R-:W4:Y:S01]  /*14060*/  LDG.E.U16 R13, desc[UR10][R6.64] ;  /* 0x0000000a060d7981 */ /* 0x002f22000c1e1500 */
[----:B------:R-:W-:-:S03]  /*14070*/  IMAD.WIDE R8, R12, 0x2, R24 ;  /* 0x000000020c087825 */ /* 0x000fc600078e0218 */
[----:B------:R-:W3:Y:S01]  /*14080*/  LDL.64 R24, [R1+0xd58] ;  /* 0x000d580001187983 */ /* 0x000ee20000100a00 */
[----:B------:R-:W-:-:S04]  /*14090*/  IMAD.WIDE R10, R12, 0x2, R22 ;  /* 0x000000020c0a7825 */ /* 0x000fc800078e0216 */
[C---:B------:R-:W-:Y:S01]  /*140a0*/  IMAD.WIDE R4, R12.reuse, 0x2, R20 ;  /* 0x000000020c047825 */ /* 0x040fe200078e0214 */
[----:B------:R-:W3:Y:S04]  /*140b0*/  LDL.64 R6, [R1+0xda8] ;  /* 0x000da80001067983 */ /* 0x000ee80000100a00 */
[----:B------:R-:W3:Y:S01]  /*140c0*/  LDG.E.U16 R20, desc[UR10][R8.64] ;  /* 0x0000000a08147981 */ /* 0x000ee2000c1e1500 */
[----:B0-----:R-:W-:-:S03]  /*140d0*/  IMAD.WIDE R2, R12, 0x2, R16 ;  /* 0x000000020c027825 */ /* 0x001fc600078e0210 */
[----:B------:R0:W5:Y:S04]  /*140e0*/  LDG.E.U16 R21, desc[UR10][R10.64] ;  /* 0x0000000a0a157981 */ /* 0x000168000c1e1500 */
[----:B------:R-:W5:Y:S04]  /*140f0*/  LDL.64 R16, [R1+0x10f0] ;  /* 0x0010f00001107983 */ /* 0x000f680000100a00 */
[----:B------:R-:W5:Y:S04]  /*14100*/  LDL.64 R8, [R1+0xdd0] ;  /* 0x000dd00001087983 */ /* 0x000f680000100a00 */
[----:B--2---:R1:W-:Y:S04]  /*14110*/  STL [R1+0x110], R0 ;  /* 0x0001100001007387 */ /* 0x0043e80000100800 */
[----:B------:R-:W2:Y:S04]  /*14120*/  LDL.64 R22, [R1+0x10e8] ;  /* 0x0010e80001167983 */ /* 0x000ea80000100a00 */
[----:B-1----:R1:W2:Y:S04]  /*14130*/  LDG.E.U16 R0, desc[UR10][R4.64] ;  /* 0x0000000a04007981 */ /* 0x0022a8000c1e1500 */
[----:B----4-:R4:W-:Y:S04]  /*14140*/  STL [R1+0x108], R13 ;  /* 0x0001080d01007387 */ /* 0x0109e80000100800 */
[----:B----4-:R4:W2:Y:S01]  /*14150*/  LDG.E.U16 R13, desc[UR10][R2.64] ;  /* 0x0000000a020d7981 */ /* 0x0108a2000c1e1500 */
[----:B0-----:R-:W-:-:S04]  /*14160*/  IMAD.WIDE R10, R12, 0x2, R18 ;  /* 0x000000020c0a7825 */ /* 0x001fc800078e0212 */
[----:B---3--:R-:W-:-:S04]  /*14170*/  IMAD.WIDE R6, R12, 0x2, R6 ;  /* 0x000000020c067825 */ /* 0x008fc800078e0206 */
[C---:B-1----:R-:W-:Y:S01]  /*14180*/  IMAD.WIDE R4, R12.reuse, 0x2, R28 ;  /* 0x000000020c047825 */ /* 0x042fe200078e021c */
[----:B-----5:R-:W-:Y:S03]  /*14190*/  STL [R1+0xf4], R21 ;  /* 0x0000f41501007387 */ /* 0x020fe60000100800 */
[C---:B----4-:R-:W-:Y:S01]  /*141a0*/  IMAD.WIDE R2, R12.reuse, 0x2, R26 ;  /* 0x000000020c027825 */ /* 0x050fe200078e021a */
[----:B------:R0:W3:Y:S03]  /*141b0*/  LDG.E.U16 R29, desc[UR10][R10.64] ;  /* 0x0000000a0a1d7981 */ /* 0x0000e6000c1e1500 */
[C---:B------:R-:W-:Y:S01]  /*141c0*/  IMAD.WIDE R8, R12.reuse, 0x2, R8 ;  /* 0x000000020c087825 */ /* 0x040fe200078e0208 */
[----:B------:R1:W-:Y:S04]  /*141d0*/  STL [R1+0x100], R20 ;  /* 0x0001001401007387 */ /* 0x0003e80000100800 */
[----:B------:R-:W4:Y:S04]  /*141e0*/  LDG.E.U16 R27, desc[UR10][R6.64] ;  /* 0x0000000a061b7981 */ /* 0x000f28000c1e1500 */
[----:B------:R-:W5:Y:S04]  /*141f0*/  LDL.64 R18, [R1+0x10d0] ;  /* 0x0010d00001127983 */ /* 0x000f680000100a00 */
[----:B-1----:R-:W4:Y:S04]  /*14200*/  LDL.64 R20, [R1+0x10e0] ;  /* 0x0010e00001147983 */ /* 0x002f280000100a00 */
[----:B------:R1:W5:Y:S04]  /*14210*/  LDG.E.U16 R26, desc[UR10][R8.64] ;  /* 0x0000000a081a7981 */ /* 0x000368000c1e1500 */
[----:B--2---:R2:W-:Y:S04]  /*14220*/  STL [R1+0x18], R0 ;  /* 0x0000180001007387 */ /* 0x0045e80000100800 */
[----:B--2---:R2:W2:Y:S04]  /*14230*/  LDG.E.U16 R0, desc[UR10][R4.64] ;  /* 0x0000000a04007981 */ /* 0x0044a8000c1e1500 */
[----:B------:R0:W-:Y:S04]  /*14240*/  STL [R1+0xb0], R13 ;  /* 0x0000b00d01007387 */ /* 0x0001e80000100800 */
[----:B0-----:R-:W2:Y:S01]  /*14250*/  LDG.E.U16 R13, desc[UR10][R2.64] ;  /* 0x0000000a020d7981 */ /* 0x001ea2000c1e1500 */
[----:B------:R-:W-:-:S03]  /*14260*/  IMAD.WIDE R10, R12, 0x2, R16 ;  /* 0x000000020c0a7825 */ /* 0x000fc600078e0210 */
[----:B------:R-:W2:Y:S01]  /*14270*/  LDL.64 R16, [R1+0x10c8] ;  /* 0x0010c80001107983 */ /* 0x000ea20000100a00 */
[----:B-1----:R-:W-:-:S03]  /*14280*/  IMAD.WIDE R8, R12, 0x2, R24 ;  /* 0x000000020c087825 */ /* 0x002fc600078e0218 */
[----:B---3--:R0:W-:Y:S01]  /*14290*/  STL [R1+0xd4], R29 ;  /* 0x0000d41d01007387 */ /* 0x0081e20000100800 */
[----:B------:R-:W-:-:S03]  /*142a0*/  IMAD.WIDE R6, R12, 0x2, R22 ;  /* 0x000000020c067825 */ /* 0x000fc600078e0216 */
[----:B0-----:R-:W3:Y:S04]  /*142b0*/  LDL.64 R28, [R1+0x1090] ;  /* 0x00109000011c7983 */ /* 0x001ee80000100a00 */
[----:B----4-:R-:W-:Y:S04]  /*142c0*/  STL [R1+0xe0], R27 ;  /* 0x0000e01b01007387 */ /* 0x010fe80000100800 */
[----:B-----5:R0:W-:Y:S01]  /*142d0*/  STL [R1+0xdc], R26 ;  /* 0x0000dc1a01007387 */ /* 0x0201e20000100800 */
[----:B--2---:R-:W-:-:S03]  /*142e0*/  IMAD.WIDE R4, R12, 0x2, R20 ;  /* 0x000000020c047825 */ /* 0x004fc600078e0214 */
[----:B0-----:R-:W2:Y:S04]  /*142f0*/  LDL.64 R26, [R1+0x1088] ;  /* 0x00108800011a7983 */ /* 0x001ea80000100a00 */
[----:B------:R0:W-:Y:S04]  /*14300*/  STL [R1+0xe8], R0 ;  /* 0x0000e80001007387 */ /* 0x0001e80000100800 */
[----:B0-----:R-:W4:Y:S04]  /*14310*/  LDG.E.U16 R0, desc[UR10][R8.64] ;  /* 0x0000000a08007981 */ /* 0x001f28000c1e1500 */
[----:B------:R-:W5:Y:S04]  /*14320*/  LDG.E.U16 R8, desc[UR10][R10.64] ;  /* 0x0000000a0a087981 */ /* 0x000f68000c1e1500 */
[----:B------:R-:W2:Y:S04]  /*14330*/  LDG.E.U16 R9, desc[UR10][R6.64] ;  /* 0x0000000a06097981 */ /* 0x000ea8000c1e1500 */
[----:B------:R-:W5:Y:S04]  /*14340*/  LDL.64 R10, [R1+0x10b0] ;  /* 0x0010b000010a7983 */ /* 0x000f680000100a00 */
[----:B------:R-:W5:Y:S04]  /*14350*/  LDL.64 R6, [R1+0x10a8] ;  /* 0x0010a80001067983 */ /* 0x000f680000100a00 */
[----:B------:R0:W-:Y:S01]  /*14360*/  STL [R1+0xe4], R13 ;  /* 0x0000e40d01007387 */ /* 0x0001e20000100800 */
[----:B------:R-:W-:-:S03]  /*14370*/  IMAD.WIDE R2, R12, 0x2, R18 ;  /* 0x000000020c027825 */ /* 0x000fc600078e0212 */
[----:B------:R-:W5:Y:S04]  /*14380*/  LDL.64 R24, [R1+0x1070] ;  /* 0x0010700001187983 */ /* 0x000f680000100a00 */
[----:B------:R-:W5:Y:S04]  /*14390*/  LDL.64 R22, [R1+0x1068] ;  /* 0x0010680001167983 */ /* 0x000f680000100a00 */
[----:B0-----:R3:W5:Y:S04]  /*143a0*/  LDG.E.U16 R13, desc[UR10][R4.64] ;  /* 0x0000000a040d7981 */ /* 0x001768000c1e1500 */
[----:B------:R-:W5:Y:S04]  /*143b0*/  LDL.64 R20, [R1+0x1058] ;  /* 0x0010580001147983 */ /* 0x000f680000100a00 */
[----:B------:R-:W5:Y:S01]  /*143c0*/  LDL.64 R18, [R1+0x1030] ;  /* 0x0010300001127983 */ /* 0x000f620000100a00 */
[----:B---3--:R-:W-:-:S03]  /*143d0*/  IMAD.WIDE R4, R12, 0x2, R28 ;  /* 0x000000020c047825 */ /* 0x008fc600078e021c */
[----:B----4-:R0:W-:Y:S04]  /*143e0*/  STL [R1+0xd8], R0 ;  /* 0x0000d80001007387 */ /* 0x0101e80000100800 */
[----:B0-----:R0:W3:Y:S04]  /*143f0*/  LDG.E.U16 R0, desc[UR10][R2.64] ;  /* 0x0000000a02007981 */ /* 0x0010e8000c1e1500 */
[----:B--2---:R-:W-:Y:S04]  /*14400*/  STL [R1+0xc8], R9 ;  /* 0x0000c80901007387 */ /* 0x004fe80000100800 */
[----:B-----5:R1:W-:Y:S01]  /*14410*/  STL [R1+0xc0], R8 ;  /* 0x0000c00801007387 */ /* 0x0203e20000100800 */
[----:B------:R-:W-:-:S04]  /*14420*/  IMAD.WIDE R10, R12, 0x2, R10 ;  /* 0x000000020c0a7825 */ /* 0x000fc800078e020a */
[C---:B------:R-:W-:Y:S01]  /*14430*/  IMAD.WIDE R6, R12.reuse, 0x2, R6 ;  /* 0x000000020c067825 */ /* 0x040fe200078e0206 */
[----:B------:R2:W4:Y:S03]  /*14440*/  LDG.E.U16 R29, desc[UR10][R10.64] ;  /* 0x0000000a0a1d7981 */ /* 0x000526000c1e1500 */
[C---:B-1----:R-:W-:Y:S02]  /*14450*/  IMAD.WIDE R8, R12.reuse, 0x2, R16 ;  /* 0x000000020c087825 */ /* 0x042fe400078e0210 */
[----:B------:R-:W5:Y:S02]  /*14460*/  LDL.64 R16, [R1+0x1010] ;  /* 0x0010100001107983 */ /* 0x000f640000100a00 */
[C---:B0-----:R-:W-:Y:S02]  /*14470*/  IMAD.WIDE R2, R12.reuse, 0x2, R26 ;  /* 0x000000020c027825 */ /* 0x041fe400078e021a */
[----:B------:R0:W5:Y:S04]  /*14480*/  LDG.E.U16 R28, desc[UR10][R8.64] ;  /* 0x0000000a081c7981 */ /* 0x000168000c1e1500 */
[----:B------:R-:W5:Y:S04]  /*14490*/  LDG.E.U16 R27, desc[UR10][R2.64] ;  /* 0x0000000a021b7981 */ /* 0x000f68000c1e1500 */
[----:B------:R-:W5:Y:S04]  /*144a0*/  LDG.E.U16 R26, desc[UR10][R4.64] ;  /* 0x0000000a041a7981 */ /* 0x000f68000c1e1500 */
[----:B------:R1:W-:Y:S04]  /*144b0*/  STL [R1+0xcc], R13 ;  /* 0x0000cc0d01007387 */ /* 0x0003e80000100800 */
[----:B-1----:R1:W5:Y:S01]  /*144c0*/  LDG.E.U16 R13, desc[UR10][R6.64] ;  /* 0x0000000a060d7981 */ /* 0x002362000c1e1500 */
[----:B--2---:R-:W-:-:S04]  /*144d0*/  IMAD.WIDE R10, R12, 0x2, R24 ;  /* 0x000000020c0a7825 */ /* 0x004fc800078e0218 */
[----:B0-----:R-:W-:-:S04]  /*144e0*/  IMAD.WIDE R8, R12, 0x2, R22 ;  /* 0x000000020c087825 */ /* 0x001fc800078e0216 */
[C---:B-1----:R-:W-:Y:S02]  /*144f0*/  IMAD.WIDE R6, R12.reuse, 0x2, R20 ;  /* 0x000000020c067825 */ /* 0x042fe400078e0214 */
[----:B------:R-:W2:Y:S02]  /*14500*/  LDG.E.U16 R9, desc[UR10][R8.64] ;  /* 0x0000000a08097981 */ /* 0x000ea4000c1e1500 */
[C---:B------:R-:W-:Y:S02]  /*14510*/  IMAD.WIDE R4, R12.reuse, 0x2, R18 ;  /* 0x000000020c047825 */ /* 0x040fe400078e0212 */
[----:B------:R-:W2:Y:S04]  /*14520*/  LDG.E.U16 R7, desc[UR10][R6.64] ;  /* 0x0000000a06077981 */ /* 0x000ea8000c1e1500 */
[----:B------:R-:W2:Y:S04]  /*14530*/  LDG.E.U16 R5, desc[UR10][R4.64] ;  /* 0x0000000a04057981 */ /* 0x000ea8000c1e1500 */
[----:B---3--:R0:W-:Y:S02]  /*14540*/  STL [R1+0xd0], R0 ;  /* 0x0000d00001007387 */ /* 0x0081e40000100800 */
[----:B0-----:R-:W0:Y:S02]  /*14550*/  LDC R0, c[0x0][0x3c4] ;  /* 0x0000f100ff007b82 */ /* 0x001e240000000800 */
[----:B----4-:R-:W-:Y:S04]  /*14560*/  STL [R1+0xbc], R29 ;  /* 0x0000bc1d01007387 */ /* 0x010fe80000100800 */
[----:B-----5:R1:W-:Y:S04]  /*14570*/  STL [R1+0xc4], R28 ;  /* 0x0000c41c01007387 */ /* 0x0203e80000100800 */
[----:B------:R-:W3:Y:S04]  /*14580*/  LDL.64 R24, [R1+0xfe8] ;  /* 0x000fe80001187983 */ /* 0x000ee80000100a00 */
[----:B------:R-:W4:Y:S04]  /*14590*/  LDL.64 R22, [R1+0xfb0] ;  /* 0x000fb00001167983 */ /* 0x000f280000100a00 */
[----:B-1----:R-:W5:Y:S04]  /*145a0*/  LDL.64 R28, [R1+0xff0] ;  /* 0x000ff000011c7983 */ /* 0x002f680000100a00 */
[----:B------:R1:W-:Y:S04]  /*145b0*/  STL [R1+0x10], R13 ;  /* 0x0000100d01007387 */ /* 0x0003e80000100800 */
[----:B-1----:R-:W2:Y:S04]  /*145c0*/  LDG.E.U16 R13, desc[UR10][R10.64] ;  /* 0x0000000a0a0d7981 */ /* 0x002ea8000c1e1500 */
[----:B------:R-:W2:Y:S04]  /*145d0*/  LDL.64 R10, [R1+0x1008] ;  /* 0x00100800010a7983 */ /* 0x000ea80000100a00 */
[----:B------:R-:W-:Y:S04]  /*145e0*/  STL [R1+0xb8], R27 ;  /* 0x0000b81b01007387 */ /* 0x000fe80000100800 */
[----:B------:R1:W-:Y:S04]  /*145f0*/  STL [R1+0xa0], R26 ;  /* 0x0000a01a01007387 */ /* 0x0003e80000100800 */
[----:B------:R-:W2:Y:S01]  /*14600*/  LDL.64 R20, [R1+0xd38] ;  /* 0x000d380001147983 */ /* 0x000ea20000100a00 */
[----:B------:R-:W-:-:S03]  /*14610*/  IMAD.WIDE R2, R12, 0x2, R16 ;  /* 0x000000020c027825 */ /* 0x000fc600078e0210 */
[----:B------:R-:W3:Y:S04]  /*14620*/  LDL.64 R18, [R1+0xd30] ;  /* 0x000d300001127983 */ /* 0x000ee80000100a00 */
[----:B------:R-:W3:Y:S04]  /*14630*/  LDL.64 R16, [R1+0xd28] ;  /* 0x000d280001107983 */ /* 0x000ee80000100a00 */
[----:B-1----:R-:W4:Y:S04]  /*14640*/  LDL.64 R26, [R1+0xf98] ;  /* 0x000f9800011a7983 */ /* 0x002f280000100a00 */
[----:B--2---:R-:W0:Y:S04]  /*14650*/  LDL.64 R20, [R1+0xd38] ;  /* 0x000d380001147983 */ /* 0x004e280000100a00 */
[----:B------:R1:W-:Y:S04]  /*14660*/  STL [R1+0xa4], R13 ;  /* 0x0000a40d01007387 */ /* 0x0003e80000100800 */
[----:B---3--:R-:W2:Y:S04]  /*14670*/  LDL.64 R18, [R1+0xd30] ;  /* 0x000d300001127983 */ /* 0x008ea80000100a00 */
[----:B------:R-:W3:Y:S04]  /*14680*/  LDL.64 R16, [R1+0xd28] ;  /* 0x000d280001107983 */ /* 0x000ee80000100a00 */
[----:B-1----:R4:W2:Y:S04]  /*14690*/  LDG.E.U16 R13, desc[UR10][R2.64] ;  /* 0x0000000a020d7981 */ /* 0x0028a8000c1e1500 */
[----:B------:R-:W-:Y:S04]  /*146a0*/  STL [R1+0xa8], R9 ;  /* 0x0000a80901007387 */ /* 0x000fe80000100800 */
[----:B------:R1:W-:Y:S01]  /*146b0*/  STL [R1+0xac], R7 ;  /* 0x0000ac0701007387 */ /* 0x0003e20000100800 */
[----:B------:R-:W-:-:S04]  /*146c0*/  IMAD.WIDE R10, R12, 0x2, R10 ;  /* 0x000000020c0a7825 */ /* 0x000fc800078e020a */
[C---:B-1----:R-:W-:Y:S02]  /*146d0*/  IMAD.WIDE R6, R12.reuse, 0x2, R24 ;  /* 0x000000020c067825 */ /* 0x042fe400078e0218 */
[----:B------:R-:W3:Y:S04]  /*146e0*/  LDL.64 R24, [R1+0xf90] ;  /* 0x000f900001187983 */ /* 0x000ee80000100a00 */
[----:B------:R1:W-:Y:S01]  /*146f0*/  STL [R1+0x8], R5 ;  /* 0x0000080501007387 */ /* 0x0003e20000100800 */
[----:B----4-:R-:W-:-:S03]  /*14700*/  IMAD.WIDE R2, R12, 0x2, R26 ;  /* 0x000000020c027825 */ /* 0x010fc600078e021a */
[----:B------:R4:W3:Y:S01]  /*14710*/  LDG.E.U16 R27, desc[UR10][R6.64] ;  /* 0x0000000a061b7981 */ /* 0x0008e2000c1e1500 */
[----:B-1----:R-:W-:-:S03]  /*14720*/  IMAD.WIDE R4, R12, 0x2, R22 ;  /* 0x000000020c047825 */ /* 0x002fc600078e0216 */
[----:B------:R-:W3:Y:S01]  /*14730*/  LDL.64 R22, [R1+0xf38] ;  /* 0x000f380001167983 */ /* 0x000ee20000100a00 */
[----:B-----5:R-:W-:-:S03]  /*14740*/  IMAD.WIDE R8, R12, 0x2, R28 ;  /* 0x000000020c087825 */ /* 0x020fc600078e021c */
[----:B------:R-:W5:Y:S04]  /*14750*/  LDG.E.U16 R26, desc[UR10][R4.64] ;  /* 0x0000000a041a7981 */ /* 0x000f68000c1e1500 */
[----:B------:R1:W5:Y:S04]  /*14760*/  LDG.E.U16 R29, desc[UR10][R10.64] ;  /* 0x0000000a0a1d7981 */ /* 0x000368000c1e1500 */
[----:B--2---:R2:W-:Y:S04]  /*14770*/  STL [R1+0x9c], R13 ;  /* 0x00009c0d01007387 */ /* 0x0045e80000100800 */
[----:B--2---:R2:W5:Y:S01]  /*14780*/  LDG.E.U16 R13, desc[UR10][R8.64] ;  /* 0x0000000a080d7981 */ /* 0x004562000c1e1500 */
[C-C-:B0-----:R-:W-:Y:S01]  /*14790*/  IMAD R20, R0.reuse, 0x10, R14.reuse ;  /* 0x0000001000147824 */ /* 0x141fe200078e020e */
[C---:B------:R-:W-:Y:S01]  /*147a0*/  LEA R18, R0.reuse, R14, 0x5 ;  /* 0x0000000e00127211 */ /* 0x040fe200078e28ff */
[----:B---3--:R-:W-:-:S02]  /*147b0*/  IMAD R16, R0, 0x40, R14 ;  /* 0x0000004000107824 */ /* 0x008fc400078e020e */
[----:B----4-:R-:W-:-:S04]  /*147c0*/  IMAD.WIDE R6, R12, 0x2, R20 ;  /* 0x000000020c067825 */ /* 0x010fc800078e0214 */
[----:B-1----:R-:W-:-:S04]  /*147d0*/  IMAD.WIDE R10, R12, 0x2, R24 ;  /* 0x000000020c0a7825 */ /* 0x002fc800078e0218 */
[----:B------:R-:W-:-:S04]  /*147e0*/  IMAD.WIDE R4, R12, 0x2, R18 ;  /* 0x000000020c047825 */ /* 0x000fc800078e0212 */
[C---:B--2---:R-:W-:Y:S01]  /*147f0*/  IMAD.WIDE R8, R12.reuse, 0x2, R22 ;  /* 0x000000020c087825 */ /* 0x044fe200078e0216 */
[----:B-----5:R0:W-:Y:S04]  /*14800*/  STL [R1+0x3c50], R26 ;  /* 0x003c501a01007387 */ /* 0x0201e80000100800 */
[----:B------:R-:W-:Y:S04]  /*14810*/  STL [R1+0xd38], R20 ;  /* 0x000d381401007387 */ /* 0x000fe80000100800 */
[----:B------:R-:W-:Y:S04]  /*14820*/  STL [R1+0xd30], R18 ;  /* 0x000d301201007387 */ /* 0x000fe80000100800 */
[----:B0-----:R0:W2:Y:S04]  /*14830*/  LDG.E.U16 R26, desc[UR10][R2.64] ;  /* 0x0000000a021a7981 */ /* 0x0010a8000c1e1500 */
[----:B------:R-:W-:Y:S04]  /*14840*/  STL [R1+0xd28], R16 ;  /* 0x000d281001007387 */ /* 0x000fe80000100800 */
[----:B------:R1:W-:Y:S01]  /*14850*/  STL [R1+0x90], R29 ;  /* 0x0000901d01007387 */ /* 0x0003e20000100800 */
[----:B0-----:R-:W-:-:S03]  /*14860*/  IMAD.WIDE R2, R12, 0x2, R16 ;  /* 0x000000020c027825 */ /* 0x001fc600078e0210 */
[----:B------:R-:W3:Y:S04]  /*14870*/  LDG.E.U16 R12, desc[UR10][R10.64] ;  /* 0x0000000a0a0c7981 */ /* 0x000ee8000c1e1500 */
[----:B------:R-:W4:Y:S04]  /*14880*/  LDL.64 R24, [R1+0xe38] ;  /* 0x000e380001187983 */ /* 0x000f280000100a00 */
[----:B-1----:R-:W5:Y:S04]  /*14890*/  LDL.64 R28, [R1+0xeb0] ;  /* 0x000eb000011c7983 */ /* 0x002f680000100a00 */
[----:B------:R-:W2:Y:S04]  /*148a0*/  LDL.64 R10, [R1+0xf10] ;  /* 0x000f1000010a7983 */ /* 0x000ea80000100a00 */
[----:B------:R0:W-:Y:S04]  /*148b0*/  STL [R1+0x94], R13 ;  /* 0x0000940d01007387 */ /* 0x0001e80000100800 */
[----:B------:R-:W2:Y:S04]  /*148c0*/  LDL.64 R16, [R1+0xdb8] ;  /* 0x000db80001107983 */ /* 0x000ea80000100a00 */
[----:B0-----:R0:W2:Y:S04]  /*148d0*/  LDG.E.U16 R13, desc[UR10][R8.64] ;  /* 0x0000000a080d7981 */ /* 0x0010a8000c1e1500 */
[----:B------:R-:W2:Y:S04]  /*148e0*/  LDL.64 R8, [R1+0xd20] ;  /* 0x000d200001087983 */ /* 0x000ea80000100a00 */
[----:B--2---:R-:W0:Y:S04]  /*148f0*/  LDL.64 R8, [R1+0xd20] ;  /* 0x000d200001087983 */ /* 0x004e280000100a00 */
[----:B------:R1:W-:Y:S04]  /*14900*/  STL [R1+0x98], R27 ;  /* 0x0000981b01007387 */ /* 0x0003e80000100800 */
[----:B------:R-:W2:Y:S04]  /*14910*/  LDL.64 R22, [R1+0xd18] ;  /* 0x000d180001167983 */ /* 0x000ea80000100a00 */
[----:B------:R3:W-:Y:S04]  /*14920*/  STL [R1+0x8c], R26 ;  /* 0x00008c1a01007387 */ /* 0x0007e80000100800 */
[----:B-1----:R5:W4:Y:S04]  /*14930*/  LDG.E.U16 R27, desc[UR10][R6.64] ;  /* 0x0000000a061b7981 */ /* 0x002b28000c1e1500 */
[----:B---3--:R-:W3:Y:S01]  /*14940*/  LDG.E.U16 R26, desc[UR10][R4.64] ;  /* 0x0000000a041a7981 */ /* 0x008ee2000c1e1500 */
[----:B0-----:R-:W-:-:S03]  /*14950*/  IMAD R8, R0, 0x80, R14 ;  /* 0x0000008000087824 */ /* 0x001fc600078e020e */
[----:B--2---:R0:W2:Y:S04]  /*14960*/  LDG.E.U16 R22, desc[UR10][R2.64] ;  /* 0x0000000a02167981 */ /* 0x0040a8000c1e1500 */
[----:B---3--:R1:W-:Y:S04]  /*14970*/  STL [R1+0x3c54], R26 ;  /* 0x003c541a01007387 */ /* 0x0083e80000100800 */
[----:B------:R-:W3:Y:S04]  /*14980*/  LDL.64 R20, [R1+0xd18] ;  /* 0x000d180001147983 */ /* 0x000ee80000100a00 */
[----:B------:R-:W2:Y:S04]  /*14990*/  LDL.64 R18, [R1+0xe98] ;  /* 0x000e980001127983 */ /* 0x000ea80000100a00 */
[----:B-1----:R-:W2:Y:S04]  /*149a0*/  LDL R26, [R1+0xa34] ;  /* 0x000a3400011a7983 */ /* 0x002ea80000100800 */
[----:B------:R-:W-:Y:S04]  /*149b0*/  STL [R1+0x80], R13 ;  /* 0x0000800d01007387 */ /* 0x000fe80000100800 */
[----:B------:R1:W-:Y:S04]  /*149c0*/  STL [R1+0x84], R12 ;  /* 0x0000840c01007387 */ /* 0x0003e80000100800 */
[----:B-1----:R-:W3:Y:S04]  /*149d0*/  LDL.64 R12, [R1+0xd48] ;  /* 0x000d4800010c7983 */ /* 0x002ee80000100a00 */
[----:B------:R1:W-:Y:S01]  /*149e0*/  STL [R1+0xd20], R8 ;  /* 0x000d200801007387 */ /* 0x0003e20000100800 */
[----:B--2---:R-:W-:-:S04]  /*149f0*/  IMAD.WIDE R10, R26, 0x2, R10 ;  /* 0x000000021a0a7825 */ /* 0x004fc800078e020a */
[----:B-1----:R-:W-:-:S04]  /*14a00*/  IMAD.WIDE R8, R26, 0x2, R8 ;  /* 0x000000021a087825 */ /* 0x002fc800078e0208 */
[C---:B-----5:R-:W-:Y:S02]  /*14a10*/  IMAD.WIDE R6, R26.reuse, 0x2, R28 ;  /* 0x000000021a067825 */ /* 0x060fe400078e021c */
[----:B------:R1:W2:Y:S02]  /*14a20*/  LDG.E.U16 R29, desc[UR10][R10.64] ;  /* 0x0000000a0a1d7981 */ /* 0x0002a4000c1e1500 */
[C---:B----4-:R-:W-:Y:S02]  /*14a30*/  IMAD.WIDE R4, R26.reuse, 0x2, R24 ;  /* 0x000000021a047825 */ /* 0x050fe400078e0218 */
[----:B------:R-:W4:Y:S04]  /*14a40*/  LDG.E.U16 R8, desc[UR10][R8.64] ;  /* 0x0000000a08087981 */ /* 0x000f28000c1e1500 */
[----:B---3--:R-:W3:Y:S04]  /*14a50*/  LDL.64 R12, [R1+0xd48] ;  /* 0x000d4800010c7983 */ /* 0x008ee80000100a00 */
[----:B------:R-:W5:Y:S04]  /*14a60*/  LDL.64 R24, [R1+0xe18] ;  /* 0x000e180001187983 */ /* 0x000f680000100a00 */
[----:B------:R5:W4:Y:S01]  /*14a70*/  LDG.E.U16 R9, desc[UR10][R6.64] ;  /* 0x0000000a06097981 */ /* 0x000b22000c1e1500 */
[----:B0-----:R-:W-:-:S03]  /*14a80*/  IMAD.WIDE R2, R26, 0x2, R16 ;  /* 0x000000021a027825 */ /* 0x001fc600078e0210 */
[----:B------:R-:W4:Y:S04]  /*14a90*/  LDG.E.U16 R5, desc[UR10][R4.64] ;  /* 0x0000000a04057981 */ /* 0x000f28000c1e1500 */
[----:B------:R-:W4:Y:S04]  /*14aa0*/  LDL.64 R16, [R1+0xda0] ;  /* 0x000da00001107983 */ /* 0x000f280000100a00 */
[----:B------:R0:W-:Y:S04]  /*14ab0*/  STL [R1+0x7c], R27 ;  /* 0x00007c1b01007387 */ /* 0x0001e80000100800 */
[----:B------:R0:W-:Y:S01]  /*14ac0*/  STL [R1+0x60], R22 ;  /* 0x0000601601007387 */ /* 0x0001e20000100800 */
[----:B------:R-:W-:Y:S01]  /*14ad0*/  MOV R23, R21 ;  /* 0x0000001500177202 */ /* 0x000fe20000000f00 */
[----:B-1----:R-:W-:-:S02]  /*14ae0*/  IMAD.WIDE R10, R26, 0x2, R18 ;  /* 0x000000021a0a7825 */ /* 0x002fc400078e0212 */
[----:B0-----:R0:W4:Y:S02]  /*14af0*/  LDG.E.U16 R27, desc[UR10][R2.64] ;  /* 0x0000000a021b7981 */ /* 0x001124000c1e1500 */
[C-C-:B------:R-:W-:Y:S02]  /*14b00*/  IMAD R22, R0.reuse, 0x82, R14.reuse ;  /* 0x0000008200167824 */ /* 0x140fe400078e020e */
[----:B------:R-:W4:Y:S04]  /*14b10*/  LDG.E.U16 R11, desc[UR10][R10.64] ;  /* 0x0000000a0a0b7981 */ /* 0x000f28000c1e1500 */
[----:B--2---:R1:W-:Y:S04]  /*14b20*/  STL [R1+0x70], R29 ;  /* 0x0000701d01007387 */ /* 0x0043e80000100800 */
[----:B------:R-:W2:Y:S01]  /*14b30*/  LDL.64 R20, [R1+0xf08] ;  /* 0x000f080001147983 */ /* 0x000ea20000100a00 */
[----:B---3--:R-:W-:-:S03]  /*14b40*/  IMAD R12, R0, 0x4, R14 ;  /* 0x00000004000c7824 */ /* 0x008fc600078e020e */
[----:B-1----:R-:W3:Y:S04]  /*14b50*/  LDL.64 R28, [R1+0xf78] ;  /* 0x000f7800011c7983 */ /* 0x002ee80000100a00 */
[----:B------:R-:W-:Y:S01]  /*14b60*/  STL [R1+0xd18], R22 ;  /* 0x000d181601007387 */ /* 0x000fe20000100800 */
[----:B-----5:R-:W-:-:S03]  /*14b70*/  IMAD.WIDE R6, R26, 0x2, R24 ;  /* 0x000000021a067825 */ /* 0x020fc600078e0218 */
[----:B------:R-:W5:Y:S04]  /*14b80*/  LDL.64 R18, [R1+0xe90] ;  /* 0x000e900001127983 */ /* 0x000f680000100a00 */
[----:B----4-:R-:W-:Y:S04]  /*14b90*/  STL [R1+0x6c], R9 ;  /* 0x00006c0901007387 */ /* 0x010fe80000100800 */
[----:B------:R1:W-:Y:S04]  /*14ba0*/  STL [R1+0x14], R8 ;  /* 0x0000140801007387 */ /* 0x0003e80000100800 */
[----:B------:R-:W4:Y:S04]  /*14bb0*/  LDL.64 R24, [R1+0xe10] ;  /* 0x000e100001187983 */ /* 0x000f280000100a00 */
[----:B------:R-:W-:Y:S01]  /*14bc0*/  STL [R1+0xd48], R12 ;  /* 0x000d480c01007387 */ /* 0x000fe20000100800 */
[----:B-1----:R-:W-:-:S03]  /*14bd0*/  IMAD.WIDE R8, R26, 0x2, R22 ;  /* 0x000000021a087825 */ /* 0x002fc600078e0216 */
[----:B------:R-:W2:Y:S04]  /*14be0*/  LDL.64 R22, [R1+0xd98] ;  /* 0x000d980001167983 */ /* 0x000ea80000100a00 */
[----:B------:R1:W-:Y:S04]  /*14bf0*/  STL [R1+0x68], R5 ;  /* 0x0000680501007387 */ /* 0x0003e80000100800 */
[----:B------:R-:W2:Y:S04]  /*14c00*/  LDG.E.U16 R9, desc[UR10][R8.64] ;  /* 0x0000000a08097981 */ /* 0x000ea8000c1e1500 */
[----:B------:R-:W2:Y:S01]  /*14c10*/  LDG.E.U16 R7, desc[UR10][R6.64] ;  /* 0x0000000a06077981 */ /* 0x000ea2000c1e1500 */
[----:B-1----:R-:W-:-:S03]  /*14c20*/  IMAD.WIDE R4, R26, 0x2, R16 ;  /* 0x000000021a047825 */ /* 0x002fc600078e0210 */
[----:B------:R-:W2:Y:S04]  /*14c30*/  LDL.64 R16, [R1+0xd40] ;  /* 0x000d400001107983 */ /* 0x000ea80000100a00 */
[----:B------:R-:W3:Y:S01]  /*14c40*/  LDG.E.U16 R5, desc[UR10][R4.64] ;  /* 0x0000000a04057981 */ /* 0x000ee2000c1e1500 */
[----:B0-----:R-:W-:-:S03]  /*14c50*/  IMAD.WIDE R2, R26, 0x2, R12 ;  /* 0x000000021a027825 */ /* 0x001fc600078e020c */
[----:B--2---:R-:W2:Y:S04]  /*14c60*/  LDL.64 R16, [R1+0xd40] ;  /* 0x000d400001107983 */ /* 0x004ea80000100a00 */
[----:B------:R0:W-:Y:S04]  /*14c70*/  STL [R1+0x64], R27 ;  /* 0x0000641b01007387 */ /* 0x0001e80000100800 */
[----:B------:R-:W2:Y:S04]  /*14c80*/  LDL.64 R12, [R1+0xef0] ;  /* 0x000ef000010c7983 */ /* 0x000ea80000100a00 */
[----:B------:R3:W-:Y:S04]  /*14c90*/  STL [R1+0x58], R11 ;  /* 0x0000580b01007387 */ /* 0x0007e80000100800 */
[----:B------:R1:W-:Y:S04]  /*14ca0*/  STL [R1+0x4c], R9 ;  /* 0x00004c0901007387 */ /* 0x0003e80000100800 */
[----:B0-----:R0:W2:Y:S01]  /*14cb0*/  LDG.E.U16 R27, desc[UR10][R2.64] ;  /* 0x0000000a021b7981 */ /* 0x0010a2000c1e1500 */
[----:B---3--:R-:W-:-:S04]  /*14cc0*/  IMAD.WIDE R10, R26, 0x2, R28 ;  /* 0x000000021a0a7825 */ /* 0x008fc800078e021c */
[C---:B-1----:R-:W-:Y:S01]  /*14cd0*/  IMAD.WIDE R8, R26.reuse, 0x2, R20 ;  /* 0x000000021a087825 */ /* 0x042fe200078e0214 */
[----:B------:R5:W-:Y:S03]  /*14ce0*/  STL [R1+0x54], R7 ;  /* 0x0000540701007387 */ /* 0x000be60000100800 */
[C---:B0-----:R-:W-:Y:S01]  /*14cf0*/  IMAD.WIDE R2, R26.reuse, 0x2, R22 ;  /* 0x000000021a027825 */ /* 0x041fe200078e0216 */
[----:B------:R-:W3:Y:S04]  /*14d00*/  LDL.64 R20, [R1+0xe78] ;  /* 0x000e780001147983 */ /* 0x000ee80000100a00 */
[----:B------:R0:W3:Y:S01]  /*14d10*/  LDG.E.U16 R23, desc[UR10][R10.64] ;  /* 0x0000000a0a177981 */ /* 0x0000e2000c1e1500 */
[----:B-----5:R-:W-:-:S03]  /*14d20*/  IMAD.WIDE R6, R26, 0x2, R18 ;  /* 0x000000021a067825 */ /* 0x020fc600078e0212 */
[----:B------:R-:W5:Y:S04]  /*14d30*/  LDL.64 R18, [R1+0xdf8] ;  /* 0x000df80001127983 */ /* 0x000f680000100a00 */
[----:B------:R4:W-:Y:S04]  /*14d40*/  STL [R1+0x50], R5 ;  /* 0x0000500501007387 */ /* 0x0009e80000100800 */
[----:B------:R-:W5:Y:S04]  /*14d50*/  LDG.E.U16 R9, desc[UR10][R8.64] ;  /* 0x0000000a08097981 */ /* 0x000f68000c1e1500 */
[----:B------:R5:W5:Y:S01]  /*14d60*/  LDG.E.U16 R29, desc[UR10][R6.64] ;  /* 0x0000000a061d7981 */ /* 0x000b62000c1e1500 */
[----:B----4-:R-:W-:-:S03]  /*14d70*/  IMAD.WIDE R4, R26, 0x2, R24 ;  /* 0x000000021a047825 */ /* 0x010fc600078e0218 */
[----:B------:R-:W4:Y:S04]  /*14d80*/  LDL.64 R24, [R1+0xd80] ;  /* 0x000d800001187983 */ /* 0x000f280000100a00 */
[----:B------:R-:W4:Y:S01]  /*14d90*/  LDG.E.U16 R28, desc[UR10][R2.64] ;  /* 0x0000000a021c7981 */ /* 0x000f22000c1e1500 */
[----:B--2---:R-:W-:Y:S02]  /*14da0*/  IMAD R16, R0, 0x8, R14 ;  /* 0x0000000800107824 */ /* 0x004fe400078e020e */
[C---:B0-----:R-:W-:Y:S01]  /*14db0*/  IMAD.WIDE R10, R26.reuse, 0x2, R12 ;  /* 0x000000021a0a7825 */ /* 0x041fe200078e020c */
[----:B------:R0:W-:Y:S04]  /*14dc0*/  STL [R1+0x5c], R27 ;  /* 0x00005c1b01007387 */ /* 0x0001e80000100800 */
[----:B------:R-:W2:Y:S04]  /*14dd0*/  LDL.64 R14, [R1+0xf70] ;  /* 0x000f7000010e7983 */ /* 0x000ea80000100a00 */
[----:B------:R-:W2:Y:S04]  /*14de0*/  LDL.64 R12, [R1+0xee8] ;  /* 0x000ee800010c7983 */ /* 0x000ea80000100a00 */
[----:B------:R-:W-:Y:S04]  /*14df0*/  STL [R1+0xd40], R16 ;  /* 0x000d401001007387 */ /* 0x000fe80000100800 */
[----:B---3--:R1:W-:Y:S01]  /*14e00*/  STL [R1+0x48], R23 ;  /* 0x0000481701007387 */ /* 0x0083e20000100800 */
[----:B-----5:R-:W-:-:S03]  /*14e10*/  IMAD.WIDE R6, R26, 0x2, R18 ;  /* 0x000000021a067825 */ /* 0x020fc600078e0212 */
[----:B0-----:R4:W3:Y:S04]  /*14e20*/  LDG.E.U16 R27, desc[UR10][R4.64] ;  /* 0x0000000a041b7981 */ /* 0x0018e8000c1e1500 */
[----:B-1----:R-:W5:Y:S04]  /*14e30*/  LDL.64 R22, [R1+0xe70] ;  /* 0x000e700001167983 */ /* 0x002f680000100a00 */
[----:B------:R0:W-:Y:S04]  /*14e40*/  STL [R1+0x44], R9 ;  /* 0x0000440901007387 */ /* 0x0001e80000100800 */
[----:B------:R-:W2:Y:S01]  /*14e50*/  LDL.64 R18, [R1+0xd78] ;  /* 0x000d780001127983 */ /* 0x000ea20000100a00 */
[----:B----4-:R-:W-:-:S04]  /*14e60*/  IMAD.WIDE R4, R26, 0x2, R24 ;  /* 0x000000021a047825 */ /* 0x010fc800078e0218 */
[C---:B0-----:R-:W-:Y:S02]  /*14e70*/  IMAD.WIDE R8, R26.reuse, 0x2, R20 ;  /* 0x000000021a087825 */ /* 0x041fe400078e0214 */
[----:B------:R-:W4:Y:S04]  /*14e80*/  LDL.64 R20, [R1+0xdf0] ;  /* 0x000df00001147983 */ /* 0x000f280000100a00 */
[----:B------:R0:W-:Y:S04]  /*14e90*/  STL [R1+0x40], R29 ;  /* 0x0000401d01007387 */ /* 0x0001e80000100800 */
[----:B------:R-:W2:Y:S04]  /*14ea0*/  LDG.E.U16 R0, desc[UR10][R8.64] ;  /* 0x0000000a08007981 */ /* 0x000ea8000c1e1500 */
[----:B0-----:R-:W2:Y:S04]  /*14eb0*/  LDG.E.U16 R29, desc[UR10][R10.64] ;  /* 0x0000000a0a1d7981 */ /* 0x001ea8000c1e1500 */
[----:B------:R-:W2:Y:S04]  /*14ec0*/  LDG.E.U16 R9, desc[UR10][R4.64] ;  /* 0x0000000a04097981 */ /* 0x000ea8000c1e1500 */
[----:B------:R5:W2:Y:S01]  /*14ed0*/  LDG.E.U16 R10, desc[UR10][R6.64] ;  /* 0x0000000a060a7981 */ /* 0x000aa2000c1e1500 */
[----:B------:R-:W-:-:S04]  /*14ee0*/  IMAD.WIDE R2, R26, 0x2, R16 ;  /* 0x000000021a027825 */ /* 0x000fc800078e0210 */
[----:B-----5:R-:W-:-:S05]  /*14ef0*/  IMAD.WIDE R6, R26, 0x2, R22 ;  /* 0x000000021a067825 */ /* 0x020fca00078e0216 */
[----:B------:R-:W5:Y:S01]  /*14f00*/  LDG.E.U16 R8, desc[UR10][R6.64] ;  /* 0x0000000a06087981 */ /* 0x000f62000c1e1500 */
[----:B----4-:R-:W-:-:S05]  /*14f10*/  IMAD.WIDE R4, R26, 0x2, R20 ;  /* 0x000000021a047825 */ /* 0x010fca00078e0214 */
[----:B------:R-:W4:Y:S04]  /*14f20*/  LDG.E.U16 R7, desc[UR10][R4.64] ;  /* 0x0000000a04077981 */ /* 0x000f28000c1e1500 */
[----:B--2---:R-:W-:Y:S04]  /*14f30*/  STL [R1+0x3c44], R10 ;  /* 0x003c440a01007387 */ /* 0x004fe80000100800 */
[----:B------:R-:W-:Y:S04]  /*14f40*/  STL [R1+0x3c48], R9 ;  /* 0x003c480901007387 */ /* 0x000fe80000100800 */
[----:B---3--:R0:W-:Y:S01]  /*14f50*/  STL [R1+0x3c], R27 ;  /* 0x00003c1b01007387 */ /* 0x0081e20000100800 */
[----:B------:R-:W-:-:S03]  /*14f60*/  IMAD.WIDE R14, R26, 0x2, R14 ;  /* 0x000000021a0e7825 */ /* 0x000fc600078e020e */
[----:B------:R-:W2:Y:S04]  /*14f70*/  LDL.64 R16, [R1+0x1050] ;  /* 0x0010500001107983 */ /* 0x000ea80000100a00 */
[----:B------:R-:W3:Y:S04]  /*14f80*/  LDL.64 R22, [R1+0xfd8] ;  /* 0x000fd80001167983 */ /* 0x000ee80000100a00 */
[----:B0-----:R0:W2:Y:S04]  /*14f90*/  LDG.E.U16 R27, desc[UR10][R2.64] ;  /* 0x0000000a021b7981 */ /* 0x0010a8000c1e1500 */
[----:B------:R-:W2:Y:S04]  /*14fa0*/  LDL.64 R10, [R1+0xf60] ;  /* 0x000f6000010a7983 */ /* 0x000ea80000100a00 */
[----:B------:R-:W2:Y:S01]  /*14fb0*/  LDL.64 R20, [R1+0xed8] ;  /* 0x000ed80001147983 */ /* 0x000ea20000100a00 */
[----:B0-----:R-:W-:-:S03]  /*14fc0*/  IMAD.WIDE R2, R26, 0x2, R18 ;  /* 0x000000021a027825 */ /* 0x001fc600078e0212 */
[----:B------:R3:W2:Y:S04]  /*14fd0*/  LDG.E.U16 R24, desc[UR10][R14.64] ;  /* 0x0000000a0e187981 */ /* 0x0006a8000c1e1500 */
[----:B------:R-:W2:Y:S04]  /*14fe0*/  LDG.E.U16 R6, desc[UR10][R2.64] ;  /* 0x0000000a02067981 */ /* 0x000ea8000c1e1500 */
[----:B------:R-:W-:Y:S04]  /*14ff0*/  STL [R1+0x38], R28 ;  /* 0x0000381c01007387 */ /* 0x000fe80000100800 */
[----:B------:R-:W3:Y:S04]  /*15000*/  LDL.64 R18, [R1+0xe60] ;  /* 0x000e600001127983 */ /* 0x000ee80000100a00 */
[----:B-----5:R0:W-:Y:S04]  /*15010*/  STL [R1+0x3c24], R8 ;  /* 0x003c240801007387 */ /* 0x0201e80000100800 */
[----:B----4-:R-:W-:Y:S04]  /*15020*/  STL [R1+0x3c28], R7 ;  /* 0x003c280701007387 */ /* 0x010fe80000100800 */
[----:B--2---:R1:W-:Y:S04]  /*15030*/  STL [R1+0x3c2c], R6 ;  /* 0x003c2c0601007387 */ /* 0x0043e80000100800 */
[----:B0-----:R-:W2:Y:S01]  /*15040*/  LDL.64 R8, [R1+0xde0] ;  /* 0x000de00001087983 */ /* 0x001ea20000100a00 */
[----:B------:R-:W-:-:S04]  /*15050*/  IMAD.WIDE R12, R26, 0x2, R12 ;  /* 0x000000021a0c7825 */ /* 0x000fc800078e020c */
[C---:B---3--:R-:W-:Y:S01]  /*15060*/  IMAD.WIDE R14, R26.reuse, 0x2, R22 ;  /* 0x000000021a0e7825 */ /* 0x048fe200078e0216 */
[----:B-1----:R-:W3:Y:S03]  /*15070*/  LDL.64 R6, [R1+0xd68] ;  /* 0x000d680001067983 */ /* 0x002ee60000100a00 */
[C---:B------:R-:W-:Y:S01]  /*15080*/  IMAD.WIDE R2, R26.reuse, 0x2, R20 ;  /* 0x000000021a027825 */ /* 0x040fe200078e0214 */
[----:B------:R0:W4:Y:S04]  /*15090*/  LDG.E.U16 R25, desc[UR10][R12.64] ;  /* 0x0000000a0c197981 */ /* 0x000128000c1e1500 */
[----:B------:R1:W-:Y:S01]  /*150a0*/  STL [R1+0x30], R29 ;  /* 0x0000301d01007387 */ /* 0x0003e20000100800 */
[----:B------:R-:W-:-:S03]  /*150b0*/  IMAD.WIDE R4, R26, 0x2, R18 ;  /* 0x000000021a047825 */ /* 0x000fc600078e0212 */
[----:B------:R-:W5:Y:S01]  /*150c0*/  LDL.64 R22, [R1+0xfd0] ;  /* 0x000fd00001167983 */ /* 0x000f620000100a00 */
[----:B0-----:R-:W-:-:S03]  /*150d0*/  IMAD.WIDE R12, R26, 0x2, R10 ;  /* 0x000000021a0c7825 */ /* 0x001fc600078e020a */
[----:B------:R-:W4:Y:S04]  /*150e0*/  LDG.E.U16 R2, desc[UR10][R2.64] ;  /* 0x0000000a02027981 */ /* 0x000f28000c1e1500 */
[----:B-1----:R-:W4:Y:S04]  /*150f0*/  LDL.64 R28, [R1+0x1038] ;  /* 0x00103800011c7983 */ /* 0x002f280000100a00 */
[----:B------:R-:W-:Y:S04]  /*15100*/  STL [R1+0x2c], R0 ;  /* 0x00002c0001007387 */ /* 0x000fe80000100800 */
[----:B------:R-:W4:Y:S04]  /*15110*/  LDL.64 R10, [R1+0xf58] ;  /* 0x000f5800010a7983 */ /* 0x000f280000100a00 */
[----:B------:R0:W-:Y:S04]  /*15120*/  STL [R1+0x34], R27 ;  /* 0x0000341b01007387 */ /* 0x0001e80000100800 */
[----:B------:R1:W-:Y:S04]  /*15130*/  STL [R1+0x28], R24 ;  /* 0x0000281801007387 */ /* 0x0003e80000100800 */
[----:B------:R-:W4:Y:S01]  /*15140*/  LDG.E.U16 R5, desc[UR10][R4.64] ;  /* 0x0000000a04057981 */ /* 0x000f22000c1e1500 */
[----:B------:R-:W-:-:S03]  /*15150*/  IMAD.WIDE R16, R26, 0x2, R16 ;  /* 0x000000021a107825 */ /* 0x000fc600078e0210 */
[----:B0-----:R5:W4:Y:S04]  /*15160*/  LDG.E.U16 R27, desc[UR10][R14.64] ;  /* 0x0000000a0e1b7981 */ /* 0x001b28000c1e1500 */
[----:B-1----:R-:W4:Y:S04]  /*15170*/  LDG.E.U16 R24, desc[UR10][R12.64] ;  /* 0x0000000a0c187981 */ /* 0x002f28000c1e1500 */
[----:B------:R4:W4:Y:S01]  /*15180*/  LDG.E.U16 R0, desc[UR10][R16.64] ;  /* 0x0000000a10007981 */ /* 0x000922000c1e1500 */
[----:B--2---:R-:W-:-:S05]  /*15190*/  IMAD.WIDE R20, R26, 0x2, R8 ;  /* 0x000000021a147825 */ /* 0x004fca00078e0208 */
[----:B------:R-:W2:Y:S01]  /*151a0*/  LDG.E.U16 R4, desc[UR10][R20.64] ;  /* 0x0000000a14047981 */ /* 0x000ea2000c1e1500 */
[----:B---3--:R-:W-:-:S05]  /*151b0*/  IMAD.WIDE R18, R26, 0x2, R6 ;  /* 0x000000021a127825 */ /* 0x008fca00078e0206 */
[----:B------:R-:W3:Y:S01]  /*151c0*/  LDG.E.U16 R3, desc[UR10][R18.64] ;  /* 0x0000000a12037981 */ /* 0x000ee2000c1e1500 */
[----:B-----5:R-:W-:-:S04]  /*151d0*/  IMAD.WIDE R14, R26, 0x2, R22 ;  /* 0x000000021a0e7825 */ /* 0x020fc800078e0216 */
[C---:B----4-:R-:W-:Y:S02]  /*151e0*/  IMAD.WIDE R16, R26.reuse, 0x2, R28 ;  /* 0x000000021a107825 */ /* 0x050fe400078e021c */
[----:B------:R-:W4:Y:S02]  /*151f0*/  LDG.E.U16 R28, desc[UR10][R14.64] ;  /* 0x0000000a0e1c7981 */ /* 0x000f24000c1e1500 */
[----:B------:R-:W-:-:S05]  /*15200*/  IMAD.WIDE R12, R26, 0x2, R10 ;  /* 0x000000021a0c7825 */ /* 0x000fca00078e020a */
[----:B------:R-:W5:Y:S04]  /*15210*/  LDG.E.U16 R22, desc[UR10][R12.64] ;  /* 0x0000000a0c167981 */ /* 0x000f68000c1e1500 */
[----:B------:R-:W-:Y:S04]  /*15220*/  STL [R1+0x3c30], R24 ;  /* 0x003c301801007387 */ /* 0x000fe80000100800 */
[----:B------:R-:W-:Y:S04]  /*15230*/  STL [R1+0x3c34], R2 ;  /* 0x003c340201007387 */ /* 0x000fe80000100800 */
[----:B------:R-:W-:Y:S04]  /*15240*/  STL [R1+0x3c38], R5 ;  /* 0x003c380501007387 */ /* 0x000fe80000100800 */
[----:B------:R-:W5:Y:S04]  /*15250*/  LDL.64 R8, [R1+0xed0] ;  /* 0x000ed00001087983 */ /* 0x000f680000100a00 */
[----:B------:R-:W5:Y:S04]  /*15260*/  LDL.64 R6, [R1+0xe58] ;  /* 0x000e580001067983 */ /* 0x000f680000100a00 */
[----:B------:R0:W-:Y:S04]  /*15270*/  STL [R1+0x24], R25 ;  /* 0x0000241901007387 */ /* 0x0001e80000100800 */
[----:B------:R-:W5:Y:S04]  /*15280*/  LDL.64 R10, [R1+0xfb8] ;  /* 0x000fb800010a7983 */ /* 0x000f680000100a00 */
[----:B0-----:R-:W5:Y:S04]  /*15290*/  LDL.64 R24, [R1+0xd60] ;  /* 0x000d600001187983 */ /* 0x001f680000100a00 */
[----:B--2---:R-:W-:Y:S04]  /*152a0*/  STL [R1+0x3c3c], R4 ;  /* 0x003c3c0401007387 */ /* 0x004fe80000100800 */
[----:B------:R-:W2:Y:S04]  /*152b0*/  LDL.64 R18, [R1+0xdd8] ;  /* 0x000dd80001127983 */ /* 0x000ea80000100a00 */
[----:B---3--:R-:W-:Y:S04]  /*152c0*/  STL [R1+0x3c40], R3 ;  /* 0x003c400301007387 */ /* 0x008fe80000100800 */
[----:B------:R0:W-:Y:S04]  /*152d0*/  STL [R1+0xc], R0 ;  /* 0x00000c0001007387 */ /* 0x0001e80000100800 */
[----:B0-----:R0:W3:Y:S04]  /*152e0*/  LDG.E.U16 R0, desc[UR10][R16.64] ;  /* 0x0000000a10007981 */ /* 0x0010e8000c1e1500 */
[----:B----4-:R-:W-:Y:S04]  /*152f0*/  STL [R1+0x3c10], R28 ;  /* 0x003c101c01007387 */ /* 0x010fe80000100800 */
[----:B-----5:R-:W-:Y:S04]  /*15300*/  STL [R1+0x3c14], R22 ;  /* 0x003c141601007387 */ /* 0x020fe80000100800 */
[----:B------:R-:W4:Y:S01]  /*15310*/  LDL.64 R4, [R1+0xdc0] ;  /* 0x000dc00001047983 */ /* 0x000f220000100a00 */
[----:B------:R-:W-:-:S03]  /*15320*/  IMAD.WIDE R20, R26, 0x2, R8 ;  /* 0x000000021a147825 */ /* 0x000fc600078e0208 */
[----:B------:R-:W5:Y:S01]  /*15330*/  LDL.64 R8, [R1+0xeb8] ;  /* 0x000eb80001087983 */ /* 0x000f620000100a00 */
[----:B------:R-:W-:-:S03]  /*15340*/  IMAD.WIDE R12, R26, 0x2, R6 ;  /* 0x000000021a0c7825 */ /* 0x000fc600078e0206 */
[----:B------:R-:W3:Y:S04]  /*15350*/  LDL.64 R6, [R1+0xe40] ;  /* 0x000e400001067983 */ /* 0x000ee80000100a00 */
[----:B------:R1:W-:Y:S04]  /*15360*/  STL [R1+0x4], R27 ;  /* 0x0000041b01007387 */ /* 0x0003e80000100800 */
[----:B------:R-:W3:Y:S01]  /*15370*/  LDG.E.U16 R23, desc[UR10][R12.64] ;  /* 0x0000000a0c177981 */ /* 0x000ee2000c1e1500 */
[----:B0-----:R-:W-:-:S03]  /*15380*/  IMAD.WIDE R16, R26, 0x2, R24 ;  /* 0x000000021a107825 */ /* 0x001fc600078e0218 */
[----:B------:R-:W3:Y:S04]  /*15390*/  LDL.64 R2, [R1+0xd50] ;  /* 0x000d500001027983 */ /* 0x000ee80000100a00 */
[----:B-1----:R-:W3:Y:S01]  /*153a0*/  LDG.E.U16 R27, desc[UR10][R16.64] ;  /* 0x0000000a101b7981 */ /* 0x002ee2000c1e1500 */
[----:B--2---:R-:W-:-:S04]  /*153b0*/  IMAD.WIDE R14, R26, 0x2, R18 ;  /* 0x000000021a0e7825 */ /* 0x004fc800078e0212 */
[C---:B------:R-:W-:Y:S01]  /*153c0*/  IMAD.WIDE R18, R26.reuse, 0x2, R10 ;  /* 0x000000021a127825 */ /* 0x040fe200078e020a */
[----:B------:R-:W2:Y:S04]  /*153d0*/  LDG.E.U16 R25, desc[UR10][R14.64] ;  /* 0x0000000a0e197981 */ /* 0x000ea8000c1e1500 */
[----:B------:R-:W2:Y:S04]  /*153e0*/  LDG.E.U16 R11, desc[UR10][R20.64] ;  /* 0x0000000a140b7981 */ /* 0x000ea8000c1e1500 */
[----:B------:R4:W2:Y:S04]  /*153f0*/  LDG.E.U16 R29, desc[UR10][R18.64] ;  /* 0x0000000a121d7981 */ /* 0x0008a8000c1e1500 */
[----:B------:R-:W2:Y:S01]  /*15400*/  LDL.64 R20, [R1+0xf40] ;  /* 0x000f400001147983 */ /* 0x000ea20000100a00 */
[----:B----4-:R-:W-:-:S04]  /*15410*/  IMAD.WIDE R18, R26, 0x2, R4 ;  /* 0x000000021a127825 */ /* 0x010fc800078e0204 */
[----:B-----5:R-:W-:-:S04]  /*15420*/  IMAD.WIDE R14, R26, 0x2, R8 ;  /* 0x000000021a0e7825 */ /* 0x020fc800078e0208 */
[C---:B---3--:R-:W-:Y:S02]  /*15430*/  IMAD.WIDE R16, R26.reuse, 0x2, R6 ;  /* 0x000000021a107825 */ /* 0x048fe400078e0206 */
[----:B------:R-:W3:Y:S04]  /*15440*/  LDG.E.U16 R14, desc[UR10][R14.64] ;  /* 0x0000000a0e0e7981 */ /* 0x000ee8000c1e1500 */
[----:B------:R0:W4:Y:S04]  /*15450*/  LDG.E.U16 R15, desc[UR10][R18.64] ;  /* 0x0000000a120f7981 */ /* 0x000128000c1e1500 */
[----:B--2---:R-:W-:Y:S04]  /*15460*/  STL [R1+0x3c18], R11 ;  /* 0x003c180b01007387 */ /* 0x004fe80000100800 */
[----:B------:R-:W-:Y:S04]  /*15470*/  STL [R1+0x3c1c], R23 ;  /* 0x003c1c1701007387 */ /* 0x000fe80000100800 */
[----:B------:R-:W-:Y:S01]  /*15480*/  STL [R1+0x3c20], R25 ;  /* 0x003c201901007387 */ /* 0x000fe20000100800 */
[----:B------:R-:W-:-:S03]  /*15490*/  IMAD.WIDE R12, R26, 0x2, R20 ;  /* 0x000000021a0c7825 */ /* 0x000fc600078e0214 */
[----:B------:R-:W-:Y:S01]  /*154a0*/  STL [R1+0x3c4c], R27 ;  /* 0x003c4c1b01007387 */ /* 0x000fe20000100800 */
[----:B------:R-:W-:-:S03]  /*154b0*/  IMAD.WIDE R20, R26, 0x2, R2 ;  /* 0x000000021a147825 */ /* 0x000fc600078e0202 */
[----:B------:R-:W2:Y:S04]  /*154c0*/  LDL.LU R26, [R1+0x3c54] ;  /* 0x003c5400011a7983 */ /* 0x000ea80000300800 */
[----:B------:R-:W5:Y:S04]  /*154d0*/  LDL.LU R8, [R1+0x88] ;  /* 0x0000880001087983 */ /* 0x000f680000300800 */
[----:B------:R1:W-:Y:S04]  /*154e0*/  STL [R1], R0 ;  /* 0x0000000001007387 */ /* 0x0003e80000100800 */
[----:B------:R-:W3:Y:S04]  /*154f0*/  LDL.LU R9, [R1+0x7c] ;  /* 0x00007c0001097983 */ /* 0x000ee80000300800 */
[----:B------:R-:W3:Y:S01]  /*15500*/  LDL.LU R10, [R1+0x74] ;  /* 0x00007400010a7983 */ /* 0x000ee20000300800 */
[----:B-1----:R-:W0:Y:S03]  /*15510*/  S2R R0, SR_TID.X ;  /* 0x0000000000007919 */ /* 0x002e260000002100 */
[----:B------:R-:W3:Y:S04]  /*15520*/  LDL.LU R28, [R1+0x1c] ;  /* 0x00001c00011c7983 */ /* 0x000ee80000300800 */
[----:B------:R-:W3:Y:S04]  /*15530*/  LDG.E.U16 R12, desc[UR10][R12.64] ;  /* 0x0000000a0c0c7981 */ /* 0x000ee8000c1e1500 */
[----:B------:R-:W3:Y:S04]  /*15540*/  LDL.LU R3, [R1+0x18] ;  /* 0x0000180001037983 */ /* 0x000ee80000300800 */
[----:B------:R-:W4:Y:S04]  /*15550*/  LDL.LU R4, [R1+0x14] ;  /* 0x0000140001047983 */ /* 0x000f280000300800 */
[----:B------:R1:W4:Y:S04]  /*15560*/  LDG.E.U16 R13, desc[UR10][R16.64] ;  /* 0x0000000a100d7981 */ /* 0x000328000c1e1500 */
[----:B------:R-:W4:Y:S04]  /*15570*/  LDL.LU R5, [R1+0x10] ;  /* 0x0000100001057983 */ /* 0x000f280000300800 */
[----:B------:R1:W4:Y:S01]  /*15580*/  LDG.E.U16 R16, desc[UR10][R20.64] ;  /* 0x0000000a14107981 */ /* 0x000322000c1e1500 */
[----:B0-----:R-:W-:-:S02]  /*15590*/  LOP3.LUT R19, R0, 0x7, RZ, 0xc0, !PT ;  /* 0x0000000700137812 */ /* 0x001fc400078ec0ff */
[C---:B------:R-:W-:Y:S02]  /*155a0*/  LOP3.LUT R2, R0.reuse, 0x1e0, RZ, 0xc0, !PT ;  /* 0x000001e000027812 */ /* 0x040fe400078ec0ff */
[----:B-1----:R-:W-:Y:S01]  /*155b0*/  SHF.L.U32 R17, R19, 0x4, RZ ;  /* 0x0000000413117819 */ /* 0x002fe200000006ff */
[----:B------:R-:W-:-:S04]  /*155c0*/  IMAD.SHL.U32 R7, R0, 0x2, RZ ;  /* 0x0000000200077824 */ /* 0x000fc800078e00ff */
[----:B------:R-:W-:Y:S01]  /*155d0*/  IMAD R17, R2, 0x100, R17 ;  /* 0x0000010002117824 */ /* 0x000fe200078e0211 */
[C---:B------:R-:W-:Y:S01]  /*155e0*/  LOP3.LUT R6, R0.reuse, 0x1ff, RZ, 0xc0, !PT ;  /* 0x000001ff00067812 */ /* 0x040fe200078ec0ff */
[----:B------:R-:W-:Y:S01]  /*155f0*/  IMAD R18, R19, 0x210, RZ ;  /* 0x0000021013127824 */ /* 0x000fe200078e02ff */
[----:B------:R-:W-:Y:S01]  /*15600*/  LOP3.LUT R20, R0, 0x10, RZ, 0xc0, !PT ;  /* 0x0000001000147812 */ /* 0x000fe200078ec0ff */
[----:B------:R-:W4:Y:S01]  /*15610*/  LDL.LU R2, [R1+0x8] ;  /* 0x0000080001027983 */ /* 0x000f220000300800 */
[--C-:B------:R-:W-:Y:S02]  /*15620*/  LOP3.LUT R17, R17, 0x30, R7.reuse, 0x78, !PT ;  /* 0x0000003011117812 */ /* 0x100fe400078e7807 */
[----:B------:R-:W-:Y:S01]  /*15630*/  LOP3.LUT R0, R18, 0x10, R7, 0x78, !PT ;  /* 0x0000001012007812 */ /* 0x000fe200078e7807 */
[----:B------:R-:W-:Y:S01]  /*15640*/  IMAD.SHL.U32 R18, R6, 0x2, RZ ;  /* 0x0000000206127824 */ /* 0x000fe200078e00ff */
[----:B------:R-:W-:Y:S01]  /*15650*/  SHF.L.U32 R20, R20, 0x8, RZ ;  /* 0x0000000814147819 */ /* 0x000fe200000006ff */
[----:B------:R-:W-:Y:S01]  /*15660*/  IMAD R6, R19, 0x400, R17 ;  /* 0x0000040013067824 */ /* 0x000fe200078e0211 */
[----:B------:R-:W4:Y:S02]  /*15670*/  LDL.LU R24, [R1+0x80] ;  /* 0x0000800001187983 */ /* 0x000f240000300800 */
[----:B------:R-:W-:-:S02]  /*15680*/  LOP3.LUT R0, R0, R20, RZ, 0xfc, !PT ;  /* 0x0000001400007212 */ /* 0x000fc400078efcff */
[----:B------:R-:W4:Y:S04]  /*15690*/  LDL.LU R19, [R1+0x60] ;  /* 0x0000600001137983 */ /* 0x000f280000300800 */
[----:B------:R-:W4:Y:S04]  /*156a0*/  LDL.LU R17, [R1+0x20] ;  /* 0x0000200001117983 */ /* 0x000f280000300800 */
[----:B------:R0:W-:Y:S04]  /*156b0*/  STL [R1+0x1d0], R6 ;  /* 0x0001d00601007387 */ /* 0x0001e80000100800 */
[----:B------:R-:W4:Y:S04]  /*156c0*/  LDL.LU R20, [R1+0x6c] ;  /* 0x00006c0001147983 */ /* 0x000f280000300800 */
[----:B------:R-:W4:Y:S04]  /*156d0*/  LDL.LU R21, [R1+0x68] ;  /* 0x0000680001157983 */ /* 0x000f280000300800 */
[----:B0-----:R-:W4:Y:S01]  /*156e0*/  LDL.LU R6, [R1+0x64] ;  /* 0x0000640001067983 */ /* 0x001f220000300800 */
[----:B------:R-:W0:Y:S01]  /*156f0*/  S2UR UR8, SR_CgaCtaId ;  /* 0x00000000000879c3 */ /* 0x000e220000008800 */
[----:B------:R-:W-:-:S02]  /*15700*/  UMOV UR7, 0x400 ;  /* 0x0000040000077882 */ /* 0x000fc40000000000 */
[----:B------:R-:W4:Y:S04]  /*15710*/  LDL.LU R27, [R1+0x12c] ;  /* 0x00012c00011b7983 */ /* 0x000f280000300800 */
[----:B------:R-:W4:Y:S04]  /*15720*/  LDL.LU R25, [R1+0x128] ;  /* 0x0001280001197983 */ /* 0x000f280000300800 */
[----:B------:R-:W4:Y:S01]  /*15730*/  LDL.LU R7, [R1+0xfc] ;  /* 0x0000fc0001077983 */ /* 0x000f220000300800 */
[----:B0-----:R-:W-:Y:S01]  /*15740*/  ULEA UR7, UR8, UR7, 0x18 ;  /* 0x0000000708077291 */ /* 0x001fe2000f8ec0ff */
[----:B------:R-:W-:Y:S08]  /*15750*/  BAR.SYNC.DEFER_BLOCKING 0x0 ;  /* 0x0000000000007b1d */ /* 0x000ff00000010000 */
[----:B--2---:R-:W-:Y:S04]  /*15760*/  STS.U16 [R18+UR7+0x44000], R26 ;  /* 0x0440001a12007988 */ /* 0x004fe80008000407 */
[----:B-----5:R0:W-:Y:S04]  /*15770*/  STS.U16 [R18+UR7+0x40000], R8 ;  /* 0x0400000812007988 */ /* 0x0201e80008000407 */
[----:B0-----:R-:W2:Y:S04]  /*15780*/  LDL.LU R8, [R1+0xf8] ;  /* 0x0000f80001087983 */ /* 0x001ea80000300800 */
[----:B------:R-:W5:Y:S04]  /*15790*/  LDL.LU R26, [R1+0x3c50] ;  /* 0x003c5000011a7983 */ /* 0x000f680000300800 */
[----:B------:R-:W2:Y:S04]  /*157a0*/  LDL.LU R23, [R1+0xf0] ;  /* 0x0000f00001177983 */ /* 0x000ea80000300800 */
[----:B------:R-:W2:Y:S04]  /*157b0*/  LDL.LU R11, [R1+0xec] ;  /* 0x0000ec00010b7983 */ /* 0x000ea80000300800 */
[----:B---3--:R0:W-:Y:S04]  /*157c0*/  STS.U16 [R18+UR7+0x42000], R9 ;  /* 0x0420000912007988 */ /* 0x0081e80008000407 */
[----:B------:R-:W3:Y:S04]  /*157d0*/  LDL.LU R22, [R1+0xb4] ;  /* 0x0000b40001167983 */ /* 0x000ee80000300800 */
[----:B------:R1:W-:Y:S04]  /*157e0*/  STS.U16 [R18+UR7+0x46000], R10 ;  /* 0x0460000a12007988 */ /* 0x0003e80008000407 */
[----:B0-----:R-:W3:Y:S04]  /*157f0*/  LDL.LU R9, [R1+0xb0] ;  /* 0x0000b00001097983 */ /* 0x001ee80000300800 */
[----:B-1----:R-:W3:Y:S04]  /*15800*/  LDL.LU R10, [R1+0x4c] ;  /* 0x00004c00010a7983 */ /* 0x002ee80000300800 */
[----:B------:R0:W-:Y:S04]  /*15810*/  STS.U16 [R18+UR7+0x4c000], R28 ;  /* 0x04c0001c12007988 */ /* 0x0001e80008000407 */
[----:B0-----:R-:W3:Y:S04]  /*15820*/  LDL.LU R28, [R1+0xa0] ;  /* 0x0000a000011c7983 */ /* 0x001ee80000300800 */
[----:B------:R0:W-:Y:S04]  /*15830*/  STS.U16 [R18+UR7+0x4e000], R3 ;  /* 0x04e0000312007988 */ /* 0x0001e80008000407 */
[----:B----4-:R1:W-:Y:S04]  /*15840*/  STS.U16 [R18+UR7+0x50000], R4 ;  /* 0x0500000412007988 */ /* 0x0103e80008000407 */
[----:B------:R4:W-:Y:S04]  /*15850*/  STS.U16 [R18+UR7+0x52000], R5 ;  /* 0x0520000512007988 */ /* 0x0009e80008000407 */
[----:B0-----:R-:W3:Y:S04]  /*15860*/  LDL.LU R3, [R1+0x9c] ;  /* 0x00009c0001037983 */ /* 0x001ee80000300800 */
[----:B-1----:R-:W3:Y:S04]  /*15870*/  LDL.LU R4, [R1+0x8c] ;  /* 0x00008c0001047983 */ /* 0x002ee80000300800 */
[----:B------:R0:W-:Y:S04]  /*15880*/  STS.U16 [R18+UR7+0x54000], R2 ;  /* 0x0540000212007988 */ /* 0x0001e80008000407 */
[----:B----4-:R-:W4:Y:S04]  /*15890*/  LDL.LU R5, [R1+0x70] ;  /* 0x0000700001057983 */ /* 0x010f280000300800 */
[----:B------:R1:W-:Y:S04]  /*158a0*/  STS.U16 [R18+UR7+0x58000], R24 ;  /* 0x0580001812007988 */ /* 0x0003e80008000407 */
[----:B0-----:R-:W4:Y:S04]  /*158b0*/  LDL.LU R2, [R1+0x58] ;  /* 0x0000580001027983 */ /* 0x001f280000300800 */
[----:B------:R0:W-:Y:S04]  /*158c0*/  STS.U16 [R18+UR7+0x5e000], R6 ;  /* 0x05e0000612007988 */ /* 0x0001e80008000407 */
[----:B-1----:R-:W4:Y:S04]  /*158d0*/  LDL.LU R24, [R1+0x54] ;  /* 0x0000540001187983 */ /* 0x002f280000300800 */
[----:B0-----:R-:W4:Y:S04]  /*158e0*/  LDL.LU R6, [R1+0x50] ;  /* 0x0000500001067983 */ /* 0x001f280000300800 */
[----:B------:R0:W-:Y:S04]  /*158f0*/  STS.U16 [R18+UR7+0x48000], R19 ;  /* 0x0480001312007988 */ /* 0x0001e80008000407 */
[----:B------:R1:W-:Y:S01]  /*15900*/  STS.U16 [R18+UR7+0x4a000], R17 ;  /* 0x04a0001112007988 */ /* 0x0003e20008000407 */
[----:B0-----:R-:W-:-:S03]  /*15910*/  LOP3.LUT R19, R18, 0x10, RZ, 0x3c, !PT ;  /* 0x0000001012137812 */ /* 0x001fc600078e3cff */
[----:B------:R-:W-:Y:S04]  /*15920*/  STS.U16 [R18+UR7+0x5a000], R20 ;  /* 0x05a0001412007988 */ /* 0x000fe80008000407 */
[----:B------:R-:W-:Y:S01]  /*15930*/  STS.U16 [R18+UR7+0x5c000], R21 ;  /* 0x05c0001512007988 */ /* 0x000fe20008000407 */
[----:B-1----:R-:W-:-:S03]  /*15940*/  LOP3.LUT R17, R18, 0x20, RZ, 0x3c, !PT ;  /* 0x0000002012117812 */ /* 0x002fc600078e3cff */
[----:B-----5:R-:W-:Y:S04]  /*15950*/  STS.U16 [R18+UR7+0x56000], R26 ;  /* 0x0560001a12007988 */ /* 0x020fe80008000407 */
[----:B------:R0:W-:Y:S04]  /*15960*/  STS.U16 [R19+UR7+0x44400], R7 ;  /* 0x0444000713007988 */ /* 0x0001e80008000407 */
[----:B--2---:R1:W-:Y:S04]  /*15970*/  STS.U16 [R19+UR7+0x46400], R8 ;  /* 0x0464000813007988 */ /* 0x0043e80008000407 */
[----:B------:R2:W-:Y:S04]  /*15980*/  STS.U16 [R19+UR7+0x40400], R27 ;  /* 0x0404001b13007988 */ /* 0x0005e80008000407 */
[----:B0-----:R-:W5:Y:S04]  /*15990*/  LDL.LU R7, [R1+0x5c] ;  /* 0x00005c0001077983 */ /* 0x001f680000300800 */
[----:B-1----:R-:W5:Y:S04]  /*159a0*/  LDL.LU R8, [R1+0x168] ;  /* 0x0001680001087983 */ /* 0x002f680000300800 */
[----:B---3--:R0:W-:Y:S04]  /*159b0*/  STS.U16 [R19+UR7+0x4e400], R9 ;  /* 0x04e4000913007988 */ /* 0x0081e80008000407 */
[----:B--2---:R-:W2:Y:S04]  /*159c0*/  LDL.LU R27, [R1+0x164] ;  /* 0x00016400011b7983 */ /* 0x004ea80000300800 */
        /* <DEDUP_REMOVED lines=16> */
[----:B------:R-:W-:Y:S04]  /*15ad0*/  STS.U16 [R19+UR7+0x54400], R3 ;  /* 0x0544000313007988 */ /* 0x000fe80008000407 */
[----:B------:R-:W-:Y:S04]  /*15ae0*/  STS.U16 [R19+UR7+0x56400], R4 ;  /* 0x0564000413007988 */ /* 0x000fe80008000407 */
[----:B----4-:R-:W-:Y:S04]  /*15af0*/  STS.U16 [R19+UR7+0x58400], R5 ;  /* 0x0584000513007988 */ /* 0x010fe80008000407 */
[----:B------:R-:W-:Y:S04]  /*15b00*/  STS.U16 [R19+UR7+0x5a400], R2 ;  /* 0x05a4000213007988 */ /* 0x000fe80008000407 */
[----:B------:R-:W-:Y:S04]  /*15b10*/  STS.U16 [R19+UR7+0x5c400], R24 ;  /* 0x05c4001813007988 */ /* 0x000fe80008000407 */
[----:B------:R-:W4:Y:S04]  /*15b20*/  LDL.LU R21, [R1+0x38] ;  /* 0x0000380001157983 */ /* 0x000f280000300800 */
[----:B------:R0:W-:Y:S04]  /*15b30*/  STS.U16 [R19+UR7+0x5e400], R6 ;  /* 0x05e4000613007988 */ /* 0x0001e80008000407 */
[----:B0-----:R-:W4:Y:S04]  /*15b40*/  LDL.LU R19, [R1+0x90] ;  /* 0x0000900001137983 */ /* 0x001f280000300800 */
[----:B------:R-:W4:Y:S04]  /*15b50*/  LDL.LU R3, [R1+0x178] ;  /* 0x0001780001037983 */ /* 0x000f280000300800 */
[----:B------:R-:W4:Y:S04]  /*15b60*/  LDL.LU R4, [R1+0x174] ;  /* 0x0001740001047983 */ /* 0x000f280000300800 */
[----:B------:R-:W4:Y:S04]  /*15b70*/  LDL.LU R5, [R1+0x16c] ;  /* 0x00016c0001057983 */ /* 0x000f280000300800 */
[----:B------:R-:W4:Y:S04]  /*15b80*/  LDL.LU R2, [R1+0x150] ;  /* 0x0001500001027983 */ /* 0x000f280000300800 */
[----:B------:R-:W4:Y:S04]  /*15b90*/  LDL.LU R24, [R1+0x140] ;  /* 0x0001400001187983 */ /* 0x000f280000300800 */
[----:B------:R-:W4:Y:S04]  /*15ba0*/  LDL.LU R6, [R1+0x114] ;  /* 0x0001140001067983 */ /* 0x000f280000300800 */
[----:B-----5:R0:W-:Y:S04]  /*15bb0*/  STS.U16 [R17+UR7+0x40800], R7 ;  /* 0x0408000711007988 */ /* 0x0201e80008000407 */
[----:B------:R1:W-:Y:S04]  /*15bc0*/  STS.U16 [R17+UR7+0x42800], R8 ;  /* 0x0428000811007988 */ /* 0x0003e80008000407 */
[----:B0-----:R-:W5:Y:S04]  /*15bd0*/  LDL.LU R7, [R1+0x10c] ;  /* 0x00010c0001077983 */ /* 0x001f680000300800 */
[----:B-1----:R-:W5:Y:S04]  /*15be0*/  LDL.LU R8, [R1+0xdc] ;  /* 0x0000dc0001087983 */ /* 0x002f680000300800 */
[----:B--2---:R0:W-:Y:S04]  /*15bf0*/  STS.U16 [R17+UR7+0x44800], R27 ;  /* 0x0448001b11007988 */ /* 0x0041e80008000407 */
[----:B---3--:R1:W-:Y:S04]  /*15c00*/  STS.U16 [R17+UR7+0x46800], R9 ;  /* 0x0468000911007988 */ /* 0x0083e80008000407 */
[----:B0-----:R-:W2:Y:S04]  /*15c10*/  LDL.LU R27, [R1+0x3c4c] ;  /* 0x003c4c00011b7983 */ /* 0x001ea80000300800 */
[----:B-1----:R-:W3:Y:S04]  /*15c20*/  LDL.LU R9, [R1+0x3c48] ;  /* 0x003c480001097983 */ /* 0x002ee80000300800 */
[----:B------:R0:W-:Y:S02]  /*15c30*/  STS.U16 [R17+UR7+0x4a800], R18 ;  /* 0x04a8001211007988 */ /* 0x0001e40008000407 */
[----:B0-----:R-:W0:Y:S02]  /*15c40*/  S2R R18, SR_TID.X ;  /* 0x0000000000127919 */ /* 0x001e240000002100 */
[----:B------:R1:W-:Y:S04]  /*15c50*/  STS.U16 [R17+UR7+0x48800], R10 ;  /* 0x0488000a11007988 */ /* 0x0003e80008000407 */
[----:B------:R1:W-:Y:S04]  /*15c60*/  STS.U16 [R17+UR7+0x4c800], R25 ;  /* 0x04c8001911007988 */ /* 0x0003e80008000407 */
[----:B------:R1:W-:Y:S04]  /*15c70*/  STS.U16 [R17+UR7+0x4e800], R23 ;  /* 0x04e8001711007988 */ /* 0x0003e80008000407 */
[----:B-1----:R-:W2:Y:S04]  /*15c80*/  LDL.LU R10, [R1+0x3c44] ;  /* 0x003c4400010a7983 */ /* 0x002ea80000300800 */
[----:B------:R-:W2:Y:S04]  /*15c90*/  LDL.LU R25, [R1+0xc8] ;  /* 0x0000c80001197983 */ /* 0x000ea80000300800 */
[----:B------:R1:W-:Y:S04]  /*15ca0*/  STS.U16 [R17+UR7+0x50800], R11 ;  /* 0x0508000b11007988 */ /* 0x0003e80008000407 */
[----:B------:R-:W2:Y:S01]  /*15cb0*/  LDL.LU R23, [R1+0xa4] ;  /* 0x0000a40001177983 */ /* 0x000ea20000300800 */
[----:B0-----:R-:W-:-:S03]  /*15cc0*/  LOP3.LUT R18, R18, 0x1ff, RZ, 0xc0, !PT ;  /* 0x000001ff12127812 */ /* 0x001fc600078ec0ff */
[----:B------:R0:W-:Y:S01]  /*15cd0*/  STS.U16 [R17+UR7+0x52800], R22 ;  /* 0x0528001611007988 */ /* 0x0001e20008000407 */
[----:B------:R-:W-:-:S03]  /*15ce0*/  SHF.L.U32 R18, R18, 0x1, RZ ;  /* 0x0000000112127819 */ /* 0x000fc600000006ff */
[----:B-1----:R-:W2:Y:S04]  /*15cf0*/  LDL.LU R11, [R1+0x94] ;  /* 0x00009400010b7983 */ /* 0x002ea80000300800 */
[----:B----4-:R1:W-:Y:S04]  /*15d00*/  STS.U16 [R17+UR7+0x54800], R19 ;  /* 0x0548001311007988 */ /* 0x0103e80008000407 */
[----:B0-----:R-:W4:Y:S04]  /*15d10*/  LDL.LU R22, [R1+0x48] ;  /* 0x0000480001167983 */ /* 0x001f280000300800 */
[----:B------:R0:W-:Y:S01]  /*15d20*/  STS.U16 [R17+UR7+0x56800], R28 ;  /* 0x0568001c11007988 */ /* 0x0001e20008000407 */
[----:B-1----:R-:W-:-:S03]  /*15d30*/  LOP3.LUT R19, R18, 0x30, RZ, 0x3c, !PT ;  /* 0x0000003012137812 */ /* 0x002fc600078e3cff */
[----:B0-----:R-:W2:Y:S04]  /*15d40*/  LDL.LU R28, [R1+0x30] ;  /* 0x00003000011c7983 */ /* 0x001ea80000300800 */
[----:B------:R-:W2:Y:S04]  /*15d50*/  LDL.LU R18, [R1+0x44] ;  /* 0x0000440001127983 */ /* 0x000ea80000300800 */
[----:B------:R0:W-:Y:S04]  /*15d60*/  STS.U16 [R17+UR7+0x5a800], R26 ;  /* 0x05a8001a11007988 */ /* 0x0001e80008000407 */
[----:B------:R1:W-:Y:S04]  /*15d70*/  STS.U16 [R17+UR7+0x5c800], R20 ;  /* 0x05c8001411007988 */ /* 0x0003e80008000407 */
[----:B0-----:R-:W3:Y:S04]  /*15d80*/  LDL.LU R26, [R1+0x2c] ;  /* 0x00002c00011a7983 */ /* 0x001ee80000300800 */
[----:B------:R0:W-:Y:S04]  /*15d90*/  STS.U16 [R17+UR7+0x5e800], R21 ;  /* 0x05e8001511007988 */ /* 0x0001e80008000407 */
[----:B-1----:R-:W3:Y:S04]  /*15da0*/  LDL.LU R20, [R1+0x34] ;  /* 0x0000340001147983 */ /* 0x002ee80000300800 */
[----:B0-----:R-:W3:Y:S04]  /*15db0*/  LDL.LU R21, [R1+0x184] ;  /* 0x0001840001157983 */ /* 0x001ee80000300800 */
[----:B--2---:R0:W-:Y:S02]  /*15dc0*/  STS.U16 [R17+UR7+0x58800], R18 ;  /* 0x0588001211007988 */ /* 0x0041e40008000407 */
[----:B0-----:R-:W0:Y:S02]  /*15dd0*/  S2R R18, SR_TID.X ;  /* 0x0000000000127919 */ /* 0x001e240000002100 */
[----:B------:R1:W-:Y:S04]  /*15de0*/  STS.U16 [R19+UR7+0x40c00], R3 ;  /* 0x040c000313007988 */ /* 0x0003e80008000407 */
[----:B------:R2:W-:Y:S04]  /*15df0*/  STS.U16 [R19+UR7+0x42c00], R4 ;  /* 0x042c000413007988 */ /* 0x0005e80008000407 */
[----:B------:R3:W-:Y:S04]  /*15e00*/  STS.U16 [R19+UR7+0x44c00], R5 ;  /* 0x044c000513007988 */ /* 0x0007e80008000407 */
[----:B-1----:R-:W4:Y:S04]  /*15e10*/  LDL.LU R3, [R1+0x180] ;  /* 0x0001800001037983 */ /* 0x002f280000300800 */
[----:B--2---:R-:W2:Y:S04]  /*15e20*/  LDL.LU R4, [R1+0x154] ;  /* 0x0001540001047983 */ /* 0x004ea80000300800 */
[----:B------:R1:W-:Y:S04]  /*15e30*/  STS.U16 [R19+UR7+0x46c00], R2 ;  /* 0x046c000213007988 */ /* 0x0003e80008000407 */
[----:B---3--:R-:W3:Y:S01]  /*15e40*/  LDL.LU R5, [R1+0x148] ;  /* 0x0001480001057983 */ /* 0x008ee20000300800 */
[----:B0-----:R-:W-:-:S03]  /*15e50*/  LOP3.LUT R18, R18, 0x1ff, RZ, 0xc0, !PT ;  /* 0x000001ff12127812 */ /* 0x001fc600078ec0ff */
[----:B------:R0:W-:Y:S04]  /*15e60*/  STS.U16 [R19+UR7+0x48c00], R24 ;  /* 0x048c001813007988 */ /* 0x0001e80008000407 */
[----:B-1----:R-:W3:Y:S01]  /*15e70*/  LDL.LU R2, [R1+0x118] ;  /* 0x0001180001027983 */ /* 0x002ee20000300800 */
[----:B------:R-:W-:-:S03]  /*15e80*/  IMAD.SHL.U32 R18, R18, 0x2, RZ ;  /* 0x0000000212127824 */ /* 0x000fc600078e00ff */
[----:B------:R1:W-:Y:S04]  /*15e90*/  STS.U16 [R19+UR7+0x4ac00], R6 ;  /* 0x04ac000613007988 */ /* 0x0003e80008000407 */
[----:B0-----:R-:W3:Y:S04]  /*15ea0*/  LDL.LU R24, [R1+0x110] ;  /* 0x0001100001187983 */ /* 0x001ee80000300800 */
[----:B-----5:R0:W-:Y:S04]  /*15eb0*/  STS.U16 [R19+UR7+0x4cc00], R7 ;  /* 0x04cc000713007988 */ /* 0x0201e80008000407 */
[----:B-1----:R-:W5:Y:S04]  /*15ec0*/  LDL.LU R6, [R1+0xe0] ;  /* 0x0000e00001067983 */ /* 0x002f680000300800 */
[----:B------:R1:W-:Y:S04]  /*15ed0*/  STS.U16 [R19+UR7+0x4ec00], R8 ;  /* 0x04ec000813007988 */ /* 0x0003e80008000407 */
[----:B0-----:R-:W5:Y:S01]  /*15ee0*/  LDL.LU R7, [R1+0xcc] ;  /* 0x0000cc0001077983 */ /* 0x001f620000300800 */
[----:B------:R-:W-:-:S03]  /*15ef0*/  LOP3.LUT R17, R18, 0x40, RZ, 0x3c, !PT ;  /* 0x0000004012117812 */ /* 0x000fc600078e3cff */
[----:B-1----:R-:W5:Y:S04]  /*15f00*/  LDL.LU R8, [R1+0xa8] ;  /* 0x0000a80001087983 */ /* 0x002f680000300800 */
[----:B------:R-:W5:Y:S04]  /*15f10*/  LDL.LU R18, [R1+0x98] ;  /* 0x0000980001127983 */ /* 0x000f680000300800 */
[----:B------:R0:W-:Y:S04]  /*15f20*/  STS.U16 [R19+UR7+0x50c00], R25 ;  /* 0x050c001913007988 */ /* 0x0001e80008000407 */
[----:B------:R1:W-:Y:S04]  /*15f30*/  STS.U16 [R19+UR7+0x52c00], R23 ;  /* 0x052c001713007988 */ /* 0x0003e80008000407 */
[----:B------:R4:W-:Y:S04]  /*15f40*/  STS.U16 [R19+UR7+0x54c00], R11 ;  /* 0x054c000b13007988 */ /* 0x0009e80008000407 */
[----:B0-----:R-:W5:Y:S04]  /*15f50*/  LDL.LU R25, [R1+0x18c] ;  /* 0x00018c0001197983 */ /* 0x001f680000300800 */
[----:B-1----:R-:W5:Y:S04]  /*15f60*/  LDL.LU R23, [R1+0x188] ;  /* 0x0001880001177983 */ /* 0x002f680000300800 */
[----:B----4-:R0:W-:Y:S04]  /*15f70*/  STS.U16 [R19+UR7+0x56c00], R22 ;  /* 0x056c001613007988 */ /* 0x0101e80008000407 */
[----:B------:R-:W4:Y:S04]  /*15f80*/  LDL.LU R11, [R1+0x158] ;  /* 0x00015800010b7983 */ /* 0x000f280000300800 */
[----:B------:R1:W-:Y:S04]  /*15f90*/  STS.U16 [R19+UR7+0x58c00], R28 ;  /* 0x058c001c13007988 */ /* 0x0003e80008000407 */
[----:B0-----:R-:W4:Y:S04]  /*15fa0*/  LDL.LU R22, [R1+0x14c] ;  /* 0x00014c0001167983 */ /* 0x001f280000300800 */
[----:B------:R0:W-:Y:S04]  /*15fb0*/  STS.U16 [R19+UR7+0x5ec00], R9 ;  /* 0x05ec000913007988 */ /* 0x0001e80008000407 */
[----:B-1----:R-:W4:Y:S04]  /*15fc0*/  LDL.LU R28, [R1+0x11c] ;  /* 0x00011c00011c7983 */ /* 0x002f280000300800 */
[----:B0-----:R-:W4:Y:S04]  /*15fd0*/  LDL.LU R9, [R1+0x28] ;  /* 0x0000280001097983 */ /* 0x001f280000300800 */
[----:B------:R-:W-:Y:S04]  /*15fe0*/  STS.U16 [R19+UR7+0x5ac00], R26 ;  /* 0x05ac001a13007988 */ /* 0x000fe80008000407 */
[----:B------:R0:W-:Y:S04]  /*15ff0*/  STS.U16 [R19+UR7+0x5cc00], R10 ;  /* 0x05cc000a13007988 */ /* 0x0001e80008000407 */
[----:B------:R1:W-:Y:S04]  /*16000*/  STS.U16 [R17+UR7+0x41000], R20 ;  /* 0x0410001411007988 */ /* 0x0003e80008000407 */
[----:B0-----:R-:W4:Y:S04]  /*16010*/  LDL.LU R19, [R1+0x108] ;  /* 0x0001080001137983 */ /* 0x001f280000300800 */
[----:B------:R-:W4:Y:S04]  /*16020*/  LDL.LU R10, [R1+0xe8] ;  /* 0x0000e800010a7983 */ /* 0x000f280000300800 */
[----:B------:R-:W4:Y:S04]  /*16030*/  LDL.LU R26, [R1+0xd0] ;  /* 0x0000d000011a7983 */ /* 0x000f280000300800 */
[----:B------:R0:W-:Y:S04]  /*16040*/  STS.U16 [R17+UR7+0x43000], R21 ;  /* 0x0430001511007988 */ /* 0x0001e80008000407 */
[----:B-1----:R-:W4:Y:S04]  /*16050*/  LDL.LU R20, [R1+0xac] ;  /* 0x0000ac0001147983 */ /* 0x002f280000300800 */
[----:B0-----:R-:W4:Y:S04]  /*16060*/  LDL.LU R21, [R1+0x4] ;  /* 0x0000040001157983 */ /* 0x001f280000300800 */
[----:B------:R0:W-:Y:S04]  /*16070*/  STS.U16 [R17+UR7+0x45000], R3 ;  /* 0x0450000311007988 */ /* 0x0001e80008000407 */
[----:B--2---:R1:W-:Y:S04]  /*16080*/  STS.U16 [R17+UR7+0x47000], R4 ;  /* 0x0470000411007988 */ /* 0x0043e80008000407 */
[----:B0-----:R-:W2:Y:S04]  /*16090*/  LDL.LU R3, [R1+0x3c40] ;  /* 0x003c400001037983 */ /* 0x001ea80000300800 */
[----:B-1----:R-:W2:Y:S04]  /*160a0*/  LDL.LU R4, [R1+0x3c3c] ;  /* 0x003c3c0001047983 */ /* 0x002ea80000300800 */
[----:B---3--:R0:W-:Y:S04]  /*160b0*/  STS.U16 [R17+UR7+0x49000], R5 ;  /* 0x0490000511007988 */ /* 0x0081e80008000407 */
[----:B------:R1:W-:Y:S04]  /*160c0*/  STS.U16 [R17+UR7+0x4b000], R2 ;  /* 0x04b0000211007988 */ /* 0x0003e80008000407 */
[----:B0-----:R-:W3:Y:S04]  /*160d0*/  LDL.LU R5, [R1+0x3c38] ;  /* 0x003c380001057983 */ /* 0x001ee80000300800 */
[----:B-1----:R-:W2:Y:S04]  /*160e0*/  LDL.LU R2, [R1+0x3c34] ;  /* 0x003c340001027983 */ /* 0x002ea80000300800 */
[----:B------:R0:W-:Y:S04]  /*160f0*/  STS.U16 [R17+UR7+0x4d000], R24 ;  /* 0x04d0001811007988 */ /* 0x0001e80008000407 */
[----:B-----5:R1:W-:Y:S04]  /*16100*/  STS.U16 [R17+UR7+0x4f000], R6 ;  /* 0x04f0000611007988 */ /* 0x0203e80008000407 */
[----:B------:R5:W-:Y:S04]  /*16110*/  STS.U16 [R17+UR7+0x51000], R7 ;  /* 0x0510000711007988 */ /* 0x000be80008000407 */
[----:B0-----:R-:W2:Y:S04]  /*16120*/  LDL.LU R24, [R1+0x3c30] ;  /* 0x003c300001187983 */ /* 0x001ea80000300800 */
[----:B-1----:R-:W2:Y:S04]  /*16130*/  LDL.LU R6, [R1+0x3c2c] ;  /* 0x003c2c0001067983 */ /* 0x002ea80000300800 */
[----:B-----5:R-:W5:Y:S04]  /*16140*/  LDL.LU R7, [R1+0x3c28] ;  /* 0x003c280001077983 */ /* 0x020f680000300800 */
[----:B------:R0:W-:Y:S04]  /*16150*/  STS.U16 [R17+UR7+0x53000], R8 ;  /* 0x0530000811007988 */ /* 0x0001e80008000407 */
[----:B------:R1:W-:Y:S04]  /*16160*/  STS.U16 [R17+UR7+0x55000], R18 ;  /* 0x0550001211007988 */ /* 0x0003e80008000407 */
[----:B0-----:R-:W2:Y:S01]  /*16170*/  LDL.LU R8, [R1+0x3c24] ;  /* 0x003c240001087983 */ /* 0x001ea20000300800 */
[----:B-1----:R-:W0:Y:S02]  /*16180*/  S2R R18, SR_TID.X ;  /* 0x0000000000127919 */ /* 0x002e240000002100 */
[----:B0-----:R-:W-:Y:S01]  /*16190*/  LOP3.LUT R18, R18, 0x1ff, RZ, 0xc0, !PT ;  /* 0x000001ff12127812 */ /* 0x001fe200078ec0ff */
[----:B----4-:R0:W-:Y:S04]  /*161a0*/  STS.U16 [R17+UR7+0x57000], R9 ;  /* 0x0570000911007988 */ /* 0x0101e80008000407 */
[----:B------:R-:W-:-:S05]  /*161b0*/  IMAD.SHL.U32 R18, R18, 0x2, RZ ;  /* 0x0000000212127824 */ /* 0x000fca00078e00ff */
[----:B0-----:R-:W-:Y:S02]  /*161c0*/  LOP3.LUT R9, R18, 0x50, RZ, 0x3c, !PT ;  /* 0x0000005012097812 */ /* 0x001fe400078e3cff */
[----:B------:R-:W4:Y:S04]  /*161d0*/  LDL.LU R18, [R1+0x24] ;  /* 0x0000240001127983 */ /* 0x000f280000300800 */
[----:B--2---:R0:W-:Y:S04]  /*161e0*/  STS.U16 [R17+UR7+0x5b000], R8 ;  /* 0x05b0000811007988 */ /* 0x0041e80008000407 */
[----:B0-----:R-:W2:Y:S04]  /*161f0*/  LDL.LU R8, [R1+0x190] ;  /* 0x0001900001087983 */ /* 0x001ea80000300800 */
[----:B-----5:R-:W-:Y:S04]  /*16200*/  STS.U16 [R17+UR7+0x5d000], R7 ;  /* 0x05d0000711007988 */ /* 0x020fe80008000407 */
[----:B------:R-:W-:Y:S04]  /*16210*/  STS.U16 [R17+UR7+0x5f000], R6 ;  /* 0x05f0000611007988 */ /* 0x000fe80008000407 */
[----:B----4-:R-:W-:Y:S04]  /*16220*/  STS.U16 [R17+UR7+0x59000], R18 ;  /* 0x0590001211007988 */ /* 0x010fe80008000407 */
[----:B------:R0:W-:Y:S04]  /*16230*/  STS.U16 [R9+UR7+0x43400], R25 ;  /* 0x0434001909007988 */ /* 0x0001e80008000407 */
[----:B------:R1:W-:Y:S04]  /*16240*/  STS.U16 [R9+UR7+0x45400], R23 ;  /* 0x0454001709007988 */ /* 0x0003e80008000407 */
[----:B------:R4:W-:Y:S04]  /*16250*/  STS.U16 [R9+UR7+0x47400], R11 ;  /* 0x0474000b09007988 */ /* 0x0009e80008000407 */
[----:B0-----:R-:W5:Y:S04]  /*16260*/  LDL.LU R25, [R1+0x1a0] ;  /* 0x0001a00001197983 */ /* 0x001f680000300800 */
[----:B-1----:R-:W5:Y:S04]  /*16270*/  LDL.LU R23, [R1+0x198] ;  /* 0x0001980001177983 */ /* 0x002f680000300800 */
[----:B------:R0:W-:Y:S04]  /*16280*/  STS.U16 [R9+UR7+0x49400], R22 ;  /* 0x0494001609007988 */ /* 0x0001e80008000407 */
[----:B----4-:R-:W4:Y:S04]  /*16290*/  LDL.LU R11, [R1+0x17c] ;  /* 0x00017c00010b7983 */ /* 0x010f280000300800 */
[----:B------:R1:W-:Y:S04]  /*162a0*/  STS.U16 [R9+UR7+0x4b400], R28 ;  /* 0x04b4001c09007988 */ /* 0x0003e80008000407 */
[----:B0-----:R-:W4:Y:S04]  /*162b0*/  LDL.LU R22, [R1+0x160] ;  /* 0x0001600001167983 */ /* 0x001f280000300800 */
[----:B-1----:R-:W4:Y:S01]  /*162c0*/  LDL.LU R28, [R1+0x144] ;  /* 0x00014400011c7983 */ /* 0x002f220000300800 */
[----:B------:R-:W0:Y:S03]  /*162d0*/  S2R R18, SR_TID.X ;  /* 0x0000000000127919 */ /* 0x000e260000002100 */
[----:B------:R-:W4:Y:S04]  /*162e0*/  LDL.LU R17, [R1+0x170] ;  /* 0x0001700001117983 */ /* 0x000f280000300800 */
[----:B------:R-:W4:Y:S04]  /*162f0*/  LDL.LU R7, [R1+0x15c] ;  /* 0x00015c0001077983 */ /* 0x000f280000300800 */
[----:B------:R-:W-:Y:S04]  /*16300*/  STS.U16 [R9+UR7+0x4d400], R19 ;  /* 0x04d4001309007988 */ /* 0x000fe80008000407 */
[----:B------:R-:W-:Y:S04]  /*16310*/  STS.U16 [R9+UR7+0x4f400], R10 ;  /* 0x04f4000a09007988 */ /* 0x000fe80008000407 */
[----:B------:R-:W-:Y:S04]  /*16320*/  STS.U16 [R9+UR7+0x51400], R26 ;  /* 0x0514001a09007988 */ /* 0x000fe80008000407 */
[----:B------:R-:W-:Y:S01]  /*16330*/  STS.U16 [R9+UR7+0x53400], R20 ;  /* 0x0534001409007988 */ /* 0x000fe20008000407 */
[----:B0-----:R-:W-:-:S03]  /*16340*/  LOP3.LUT R18, R18, 0x1ff, RZ, 0xc0, !PT ;  /* 0x000001ff12127812 */ /* 0x001fc600078ec0ff */
[----:B------:R-:W-:Y:S01]  /*16350*/  STS.U16 [R9+UR7+0x55400], R21 ;  /* 0x0554001509007988 */ /* 0x000fe20008000407 */
[----:B------:R-:W-:-:S03]  /*16360*/  SHF.L.U32 R18, R18, 0x1, RZ ;  /* 0x0000000112127819 */ /* 0x000fc600000006ff */
[----:B------:R-:W-:Y:S01]  /*16370*/  STS.U16 [R9+UR7+0x57400], R24 ;  /* 0x0574001809007988 */ /* 0x000fe20008000407 */
[----:B------:R-:W-:-:S03]  /*16380*/  LOP3.LUT R6, R18, 0x60, RZ, 0x3c, !PT ;  /* 0x0000006012067812 */ /* 0x000fc600078e3cff */
[----:B------:R-:W-:Y:S04]  /*16390*/  STS.U16 [R9+UR7+0x59400], R2 ;  /* 0x0594000209007988 */ /* 0x000fe80008000407 */
[----:B---3--:R-:W-:Y:S04]  /*163a0*/  STS.U16 [R9+UR7+0x5b400], R5 ;  /* 0x05b4000509007988 */ /* 0x008fe80008000407 */
[----:B------:R-:W-:Y:S04]  /*163b0*/  STS.U16 [R9+UR7+0x5d400], R4 ;  /* 0x05d4000409007988 */ /* 0x000fe80008000407 */
[----:B------:R-:W-:Y:S04]  /*163c0*/  STS.U16 [R9+UR7+0x5f400], R3 ;  /* 0x05f4000309007988 */ /* 0x000fe80008000407 */
[----:B--2---:R0:W-:Y:S04]  /*163d0*/  STS.U16 [R9+UR7+0x41400], R8 ;  /* 0x0414000809007988 */ /* 0x0041e80008000407 */
[----:B0-----:R-:W2:Y:S04]  /*163e0*/  LDL.LU R8, [R1+0x134] ;  /* 0x0001340001087983 */ /* 0x001ea80000300800 */
[----:B------:R-:W3:Y:S04]  /*163f0*/  LDL.LU R19, [R1+0x120] ;  /* 0x0001200001137983 */ /* 0x000ee80000300800 */
[----:B------:R-:W2:Y:S04]  /*16400*/  LDL.LU R10, [R1+0xf4] ;  /* 0x0000f400010a7983 */ /* 0x000ea80000300800 */
[----:B------:R-:W2:Y:S04]  /*16410*/  LDL.LU R26, [R1+0xd8] ;  /* 0x0000d800011a7983 */ /* 0x000ea80000300800 */
[----:B------:R-:W2:Y:S04]  /*16420*/  LDL.LU R20, [R1+0xbc] ;  /* 0x0000bc0001147983 */ /* 0x000ea80000300800 */
[----:B------:R-:W2:Y:S04]  /*16430*/  LDL.LU R21, [R1] ;  /* 0x0000000001157983 */ /* 0x000ea80000300800 */
[----:B------:R-:W2:Y:S04]  /*16440*/  LDL.LU R24, [R1+0x194] ;  /* 0x0001940001187983 */ /* 0x000ea80000300800 */
[----:B------:R-:W2:Y:S04]  /*16450*/  LDL.LU R18, [R1+0x124] ;  /* 0x0001240001127983 */ /* 0x000ea80000300800 */
[----:B------:R-:W3:Y:S04]  /*16460*/  LDL.LU R2, [R1+0xc] ;  /* 0x00000c0001027983 */ /* 0x000ee80000300800 */
[----:B------:R-:W3:Y:S04]  /*16470*/  LDL.LU R5, [R1+0x19c] ;  /* 0x00019c0001057983 */ /* 0x000ee80000300800 */
[----:B------:R-:W3:Y:S04]  /*16480*/  LDL.LU R4, [R1+0xc4] ;  /* 0x0000c40001047983 */ /* 0x000ee80000300800 */
[----:B------:R-:W3:Y:S04]  /*16490*/  LDL.LU R3, [R1+0x100] ;  /* 0x0001000001037983 */ /* 0x000ee80000300800 */
[----:B------:R-:W3:Y:S04]  /*164a0*/  LDL.LU R9, [R1+0xe4] ;  /* 0x0000e40001097983 */ /* 0x000ee80000300800 */
[----:B-----5:R0:W-:Y:S04]  /*164b0*/  STS.U16 [R6+UR7+0x41800], R25 ;  /* 0x0418001906007988 */ /* 0x0201e80008000407 */
[----:B------:R1:W-:Y:S04]  /*164c0*/  STS.U16 [R6+UR7+0x43800], R23 ;  /* 0x0438001706007988 */ /* 0x0003e80008000407 */
[----:B----4-:R4:W-:Y:S04]  /*164d0*/  STS.U16 [R6+UR7+0x45800], R11 ;  /* 0x0458000b06007988 */ /* 0x0109e80008000407 */
[----:B0-----:R-:W5:Y:S04]  /*164e0*/  LDL.LU R25, [R1+0x3c20] ;  /* 0x003c200001197983 */ /* 0x001f680000300800 */
[----:B-1----:R-:W5:Y:S04]  /*164f0*/  LDL.LU R23, [R1+0x3c1c] ;  /* 0x003c1c0001177983 */ /* 0x002f680000300800 */
[----:B----4-:R-:W4:Y:S04]  /*16500*/  LDL.LU R11, [R1+0x3c18] ;  /* 0x003c1800010b7983 */ /* 0x010f280000300800 */
[----:B------:R0:W-:Y:S04]  /*16510*/  STS.U16 [R6+UR7+0x47800], R22 ;  /* 0x0478001606007988 */ /* 0x0001e80008000407 */
[----:B------:R1:W-:Y:S04]  /*16520*/  STS.U16 [R6+UR7+0x49800], R28 ;  /* 0x0498001c06007988 */ /* 0x0003e80008000407 */
[----:B0-----:R-:W5:Y:S04]  /*16530*/  LDL.LU R22, [R1+0x3c14] ;  /* 0x003c140001167983 */ /* 0x001f680000300800 */
[----:B-1----:R-:W5:Y:S04]  /*16540*/  LDL.LU R28, [R1+0x3c10] ;  /* 0x003c1000011c7983 */ /* 0x002f680000300800 */
[----:B------:R-:W-:Y:S04]  /*16550*/  STS.U16 [R6+UR7+0x5f800], R27 ;  /* 0x05f8001b06007988 */ /* 0x000fe80008000407 */
[----:B--2---:R0:W-:Y:S02]  /*16560*/  STS.U16 [R6+UR7+0x4b800], R18 ;  /* 0x04b8001206007988 */ /* 0x0041e40008000407 */
[----:B0-----:R-:W0:Y:S02]  /*16570*/  S2R R18, SR_TID.X ;  /* 0x0000000000127919 */ /* 0x001e240000002100 */
[----:B---3--:R1:W-:Y:S04]  /*16580*/  STS.U16 [R6+UR7+0x53800], R2 ;  /* 0x0538000206007988 */ /* 0x0083e80008000407 */
[----:B------:R-:W-:Y:S04]  /*16590*/  STS.U16 [R6+UR7+0x4d800], R3 ;  /* 0x04d8000306007988 */ /* 0x000fe80008000407 */
[----:B------:R-:W-:Y:S04]  /*165a0*/  STS.U16 [R6+UR7+0x4f800], R9 ;  /* 0x04f8000906007988 */ /* 0x000fe80008000407 */
[----:B------:R-:W-:Y:S01]  /*165b0*/  STS.U16 [R6+UR7+0x51800], R4 ;  /* 0x0518000406007988 */ /* 0x000fe20008000407 */
[----:B0-----:R-:W-:-:S05]  /*165c0*/  LOP3.LUT R18, R18, 0x1ff, RZ, 0xc0, !PT ;  /* 0x000001ff12127812 */ /* 0x001fca00078ec0ff */
[----:B------:R-:W-:Y:S01]  /*165d0*/  IMAD.SHL.U32 R18, R18, 0x2, RZ ;  /* 0x0000000212127824 */ /* 0x000fe200078e00ff */
[----:B----4-:R-:W-:Y:S04]  /*165e0*/  STS.U16 [R6+UR7+0x59800], R11 ;  /* 0x0598000b06007988 */ /* 0x010fe80008000407 */
[----:B-1----:R-:W-:Y:S01]  /*165f0*/  LOP3.LUT R2, R18, 0x70, RZ, 0x3c, !PT ;  /* 0x0000007012027812 */ /* 0x002fe200078e3cff */
        /* <DEDUP_REMOVED lines=19> */
[----:B------:R0:W-:Y:S01]  /*16730*/  STS.U16 [R2+UR7+0x5fc00], R16 ;  /* 0x05fc001002007988 */ /* 0x0001e20008000407 */
[----:B------:R-:W-:Y:S06]  /*16740*/  BAR.SYNC.DEFER_BLOCKING 0x0 ;  /* 0x0000000000007b1d */ /* 0x000fec0000010000 */
[----:B0-----:R-:W2:Y:S04]  /*16750*/  LDL R2, [R1+0x1d0] ;  /* 0x0001d00001027983 */ /* 0x001ea80000100800 */
[----:B------:R-:W0:Y:S01]  /*16760*/  LDSM.16.MT88.4 R8, [R0+UR7] ;  /* 0x000000070008783b */ /* 0x000e220008004200 */
[----:B------:R-:W-:-:S03]  /*16770*/  LOP3.LUT R29, R0, 0x20, RZ, 0x3c, !PT ;  /* 0x00000020001d7812 */ /* 0x000fc600078e3cff */
[----:B------:R-:W-:Y:S04]  /*16780*/  LDSM.16.MT88.4 R24, [R0+UR7+0x80] ;  /* 0x000080070018783b */ /* 0x000fe80008004200 */
[----:B------:R-:W-:Y:S04]  /*16790*/  LDSM.16.MT88.4 R4, [R0+UR7+0x100] ;  /* 0x000100070004783b */ /* 0x000fe80008004200 */
[----:B------:R-:W-:Y:S04]  /*167a0*/  LDSM.16.MT88.4 R20, [R0+UR7+0x180] ;  /* 0x000180070014783b */ /* 0x000fe80008004200 */
[----:B------:R-:W-:Y:S04]  /*167b0*/  LDSM.16.MT88.4 R16, [R29+UR7] ;  /* 0x000000071d10783b */ /* 0x000fe80008004200 */
[----:B0-----:R-:W-:Y:S04]  /*167c0*/  STL.64 [R1+0x3c08], R10 ;  /* 0x003c080a01007387 */ /* 0x001fe80000100a00 */
[----:B------:R-:W-:Y:S04]  /*167d0*/  STL.64 [R1+0x3c00], R8 ;  /* 0x003c000801007387 */ /* 0x000fe80000100a00 */
[----:B------:R-:W0:Y:S02]  /*167e0*/  LDSM.16.MT88.4 R8, [R29+UR7+0x80] ;  /* 0x000080071d08783b */ /* 0x000e240008004200 */
[----:B0-----:R-:W-:Y:S01]  /*167f0*/  IMAD.MOV.U32 R28, RZ, RZ, R10 ;  /* 0x000000ffff1c7224 */ /* 0x001fe200078e000a */
[----:B------:R-:W-:Y:S01]  /*16800*/  MOV R3, R11 ;  /* 0x0000000b00037202 */ /* 0x000fe20000000f00 */
[----:B--2---:R-:W0:Y:S04]  /*16810*/  LDSM.16.M88.4 R12, [R2+UR7+0x40000] ;  /* 0x04000007020c783b */ /* 0x004e280008000200 */
[----:B0-----:R-:W-:Y:S04]  /*16820*/  STL [R1+0x3bcc], R14 ;  /* 0x003bcc0e01007387 */ /* 0x001fe80000100800 */
[----:B------:R-:W-:Y:S04]  /*16830*/  STL [R1+0x3bc8], R15 ;  /* 0x003bc80f01007387 */ /* 0x000fe80000100800 */
[----:B------:R-:W-:Y:S04]  /*16840*/  STL [R1+0x3b30], R2 ;  /* 0x003b300201007387 */ /* 0x000fe80000100800 */
[----:B------:R-:W-:Y:S04]  /*16850*/  STL [R1+0x1f4], R29 ;  /* 0x0001f41d01007387 */ /* 0x000fe80000100800 */
[----:B------:R0:W-:Y:S04]  /*16860*/  STL.64 [R1+0x10], R8 ;  /* 0x0000100801007387 */ /* 0x0001e80000100a00 */
[----:B------:R-:W2:Y:S04]  /*16870*/  LDL.LU.64 R10, [R1+0x3c08] ;  /* 0x003c0800010a7983 */ /* 0x000ea80000300a00 */
[----:B0-----:R-:W2:Y:S01]  /*16880*/  LDL.LU.64 R8, [R1+0x3c00] ;  /* 0x003c000001087983 */ /* 0x001ea20000300a00 */
[----:B------:R-:W-:-:S15]  /*16890*/  HMMA.16816.F32.BF16 R4, R4, R12, RZ ;  /* 0x0000000c0404723c */ /* 0x000fde00000418ff */
[----:B------:R-:W-:-:S04]  /*168a0*/  NOP ;  /* 0x0000000000007918 */ /* 0x000fc80000000000 */
[----:B------:R-:W-:Y:S01]  /*168b0*/  IMAD.MOV.U32 R14, RZ, RZ, R6 ;  /* 0x000000ffff0e7224 */ /* 0x000fe200078e0006 */
[----:B--2---:R-:W-:-:S15]  /*168c0*/  HMMA.16816.F32.BF16 R8, R8, R12, RZ ;  /* 0x0000000c0808723c */ /* 0x004fde00000418ff */
[----:B------:R-:W-:-:S04]  /*168d0*/  NOP ;  /* 0x0000000000007918 */ /* 0x000fc80000000000 */
[----:B------:R-:W-:Y:S01]  /*168e0*/  STL.64 [R1+0x90], R8 ;  /* 0x0000900801007387 */ /* 0x000fe20000100a00 */
[----:B------:R-:W-:-:S03]  /*168f0*/  IMAD.MOV.U32 R2, RZ, RZ, R11 ;  /* 0x000000ffff027224 */ /* 0x000fc600078e000b */
[----:B------:R-:W-:Y:S04]  /*16900*/  STL [R1+0x98], R10 ;  /* 0x0000980a01007387 */ /* 0x000fe80000100800 */
[----:B------:R-:W0:Y:S04]  /*16910*/  LDSM.16.MT88.4 R8, [R29+UR7+0x100] ;  /* 0x000100071d08783b */ /* 0x000e280008004200 */
[----:B------:R-:W-:Y:S04]  /*16920*/  STL [R1+0x3be0], R2 ;  /* 0x003be00201007387 */ /* 0x000fe80000100800 */
[----:B0-----:R-:W-:Y:S04]  /*16930*/  STL.64 [R1+0x3bf8], R10 ;  /* 0x003bf80a01007387 */ /* 0x001fe80000100a00 */
[----:B------:R0:W-:Y:S02]  /*16940*/  STL.64 [R1+0x3bf0], R8 ;  /* 0x003bf00801007387 */ /* 0x0001e40000100a00 */
[----:B0-----:R-:W-:Y:S02]  /*16950*/  HMMA.16816.F32.BF16 R8, R24, R12, RZ ;  /* 0x0000000c1808723c */ /* 0x001fe400000418ff */
[----:B------:R0:W1:Y:S02]  /*16960*/  LDSM.16.MT88.4 R24, [R29+UR7+0x180] ;  /* 0x000180071d18783b */ /* 0x0000640008004200 */
[----:B0-----:R-:W-:-:S02]  /*16970*/  LOP3.LUT R29, R0, 0x40, RZ, 0x3c, !PT ;  /* 0x00000040001d7812 */ /* 0x001fc400078e3cff */
[----:B-1----:R-:W-:-:S13]  /*16980*/  STL [R1+0x3be8], R27 ;  /* 0x003be81b01007387 */ /* 0x002fda0000100800 */
[----:B------:R-:W-:Y:S04]  /*16990*/  STL.64 [R1+0x60], R8 ;  /* 0x0000600801007387 */ /* 0x000fe80000100a00 */
[----:B------:R0:W-:Y:S02]  /*169a0*/  STL.64 [R1+0x68], R10 ;  /* 0x0000680a01007387 */ /* 0x0001e40000100a00 */
[----:B0-----:R-:W-:Y:S02]  /*169b0*/  HMMA.16816.F32.BF16 R8, R20, R12, RZ ;  /* 0x0000000c1408723c */ /* 0x001fe400000418ff */
[----:B------:R-:W-:Y:S04]  /*169c0*/  STL.64 [R1+0x40], R4 ;  /* 0x0000400401007387 */ /* 0x000fe80000100a00 */
[----:B------:R-:W-:Y:S04]  /*169d0*/  STL [R1+0x3be4], R14 ;  /* 0x003be40e01007387 */ /* 0x000fe80000100800 */
[----:B------:R-:W-:Y:S01]  /*169e0*/  STL [R1+0x1f8], R29 ;  /* 0x0001f81d01007387 */ /* 0x000fe20000100800 */
[----:B------:R-:W-:-:S03]  /*169f0*/  MOV R15, R7 ;  /* 0x00000007000f7202 */ /* 0x000fc60000000f00 */
[----:B------:R-:W-:Y:S04]  /*16a00*/  LDSM.16.MT88.4 R4, [R29+UR7] ;  /* 0x000000071d04783b */ /* 0x000fe80008004200 */
[----:B------:R-:W-:Y:S04]  /*16a10*/  LDSM.16.MT88.4 R20, [R29+UR7+0x80] ;  /* 0x000080071d14783b */ /* 0x000fe80008004200 */
[----:B------:R-:W-:Y:S04]  /*16a20*/  STL.64 [R1+0x20], R8 ;  /* 0x0000200801007387 */ /* 0x000fe80000100a00 */
[----:B------:R0:W-:Y:S02]  /*16a30*/  STL.64 [R1+0x28], R10 ;  /* 0x0000280a01007387 */ /* 0x0001e40000100a00 */
[----:B0-----:R-:W-:Y:S02]  /*16a40*/  HMMA.16816.F32.BF16 R8, R16, R12, RZ ;  /* 0x0000000c1008723c */ /* 0x001fe400000418ff */
[----:B------:R-:W2:-:S15]  /*16a50*/  LDL.LU R16, [R1+0x10] ;  /* 0x0000100001107983 */ /* 0x000e9e0000300800 */
[----:B------:R-:W-:Y:S02]  /*16a60*/  NOP ;  /* 0x0000000000007918 */ /* 0x000fe40000000000 */
[----:B------:R-:W-:Y:S04]  /*16a70*/  STL.64 [R1+0x80], R8 ;  /* 0x0000800801007387 */ /* 0x000fe80000100a00 */
[----:B------:R-:W-:Y:S04]  /*16a80*/  STL.64 [R1+0x88], R10 ;  /* 0x0000880a01007387 */ /* 0x000fe80000100a00 */
[----:B------:R-:W2:Y:S04]  /*16a90*/  LDL.LU R17, [R1+0x14] ;  /* 0x0000140001117983 */ /* 0x000ea80000300800 */
[----:B------:R-:W0:Y:S01]  /*16aa0*/  LDSM.16.MT88.4 R8, [R29+UR7+0x100] ;  /* 0x000100071d08783b */ /* 0x000e220008004200 */
[----:B------:R-:W-:-:S02]  /*16ab0*/  IMAD.MOV.U32 R18, RZ, RZ, R28 ;  /* 0x000000ffff127224 */ /* 0x000fc400078e001c */
[----:B------:R-:W-:Y:S02]  /*16ac0*/  IMAD.MOV.U32 R19, RZ, RZ, R3 ;  /* 0x000000ffff137224 */ /* 0x000fe400078e0003 */
[----:B0-----:R-:W-:Y:S01]  /*16ad0*/  IMAD.MOV.U32 R2, RZ, RZ, R10 ;  /* 0x000000ffff027224 */ /* 0x001fe200078e000a */
[----:B------:R-:W-:Y:S01]  /*16ae0*/  MOV R3, R11 ;  /* 0x0000000b00037202 */ /* 0x000fe20000000f00 */
[----:B------:R-:W-:Y:S01]  /*16af0*/  IMAD.MOV.U32 R14, RZ, RZ, R9 ;  /* 0x000000ffff0e7224 */ /* 0x000fe200078e0009 */
[----:B------:R-:W-:Y:S01]  /*16b00*/  MOV R27, R8 ;  /* 0x00000008001b7202 */ /* 0x000fe20000000f00 */
[----:B------:R-:W3:Y:S04]  /*16b10*/  LDL.LU.64 R10, [R1+0x3bf8] ;  /* 0x003bf800010a7983 */ /* 0x000ee80000300a00 */
[----:B------:R-:W3:Y:S01]  /*16b20*/  LDL.LU.64 R8, [R1+0x3bf0] ;  /* 0x003bf00001087983 */ /* 0x000ee20000300a00 */
[----:B--2---:R-:W-:-:S15]  /*16b30*/  HMMA.16816.F32.BF16 R16, R16, R12, RZ ;  /* 0x0000000c1010723c */ /* 0x004fde00000418ff */
[----:B------:R-:W-:-:S04]  /*16b40*/  NOP ;  /* 0x0000000000007918 */ /* 0x000fc80000000000 */
[----:B------:R-:W-:Y:S01]  /*16b50*/  STL.64 [R1+0x50], R16 ;  /* 0x0000501001007387 */ /* 0x000fe20000100a00 */
[----:B------:R-:W-:-:S03]  /*16b60*/  IMAD.MOV.U32 R28, RZ, RZ, R19 ;  /* 0x000000ffff1c7224 */ /* 0x000fc600078e0013 */
[----:B------:R-:W-:Y:S04]  /*16b70*/  STL [R1+0x58], R18 ;  /* 0x0000581201007387 */ /* 0x000fe80000100800 */
[----:B------:R-:W0:Y:S04]  /*16b80*/  LDSM.16.MT88.4 R16, [R29+UR7+0x180] ;  /* 0x000180071d10783b */ /* 0x000e280008004200 */
[----:B0-----:R-:W-:Y:S04]  /*16b90*/  STL.64 [R1+0x3bd8], R18 ;  /* 0x003bd81201007387 */ /* 0x001fe80000100a00 */
[----:B------:R0:W-:Y:S02]  /*16ba0*/  STL.64 [R1+0x3bd0], R16 ;  /* 0x003bd01001007387 */ /* 0x0001e40000100a00 */
[----:B0-----:R-:W-:-:S02]  /*16bb0*/  IMAD.MOV.U32 R16, RZ, RZ, R27 ;  /* 0x000000ffff107224 */ /* 0x001fc400078e001b */
[----:B------:R-:W2:Y:S01]  /*16bc0*/  LDL.LU R27, [R1+0x3be8] ;  /* 0x003be800011b7983 */ /* 0x000ea20000300800 */
[----:B---3--:R-:W-:Y:S01]  /*16bd0*/  HMMA.16816.F32.BF16 R8, R8, R12, RZ ;  /* 0x0000000c0808723c */ /* 0x008fe200000418ff */
[----:B------:R-:W-:Y:S01]  /*16be0*/  MOV R17, R14 ;  /* 0x0000000e00117202 */ /* 0x000fe20000000f00 */
[----:B------:R-:W-:Y:S01]  /*16bf0*/  IMAD.MOV.U32 R18, RZ, RZ, R2 ;  /* 0x000000ffff127224 */ /* 0x000fe200078e0002 */
[----:B------:R-:W3:Y:S01]  /*16c00*/  LDL.LU R14, [R1+0x3be4] ;  /* 0x003be400010e7983 */ /* 0x000ee20000300800 */
[----:B------:R-:W-:-:S04]  /*16c10*/  IMAD.MOV.U32 R19, RZ, RZ, R3 ;  /* 0x000000ffff137224 */ /* 0x000fc800078e0003 */
[-C--:B------:R-:W-:Y:S01]  /*16c20*/  HMMA.16816.F32.BF16 R4, R4, R12.reuse, RZ ;  /* 0x0000000c0404723c */ /* 0x080fe200000418ff */
[----:B------:R-:W-:Y:S01]  /*16c30*/  LOP3.LUT R3, R0, 0x60, RZ, 0x3c, !PT ;  /* 0x0000006000037812 */ /* 0x000fe200078e3cff */
[----:B------:R-:W4:Y:S06]  /*16c40*/  LDL.LU R2, [R1+0x3be0] ;  /* 0x003be00001027983 */ /* 0x000f2c0000300800 */
[-C--:B------:R-:W-:Y:S08]  /*16c50*/  HMMA.16816.F32.BF16 R20, R20, R12.reuse, RZ ;  /* 0x0000000c1414723c */ /* 0x080ff000000418ff */
[-C--:B------:R-:W-:Y:S01]  /*16c60*/  HMMA.16816.F32.BF16 R16, R16, R12.reuse, RZ ;  /* 0x0000000c1010723c */ /* 0x080fe200000418ff */
[----:B------:R-:W-:Y:S04]  /*16c70*/  STL [R1+0x1f0], R3 ;  /* 0x0001f00301007387 */ /* 0x000fe80000100800 */
[----:B------:R-:W-:Y:S04]  /*16c80*/  STL.64 [R1+0x30], R8 ;  /* 0x0000300801007387 */ /* 0x000fe80000100a00 */
[----:B------:R-:W-:Y:S04]  /*16c90*/  STL.64 [R1+0x38], R10 ;  /* 0x0000380a01007387 */ /* 0x000fe80000100a00 */
[----:B------:R-:W0:Y:S01]  /*16ca0*/  LDSM.16.MT88.4 R8, [R3+UR7] ;  /* 0x000000070308783b */ /* 0x000e220008004200 */
[----:B--2---:R-:W-:-:S15]  /*16cb0*/  HMMA.16816.F32.BF16 R24, R24, R12, RZ ;  /* 0x0000000c1818723c */ /* 0x004fde00000418ff */
[----:B------:R-:W-:-:S04]  /*16cc0*/  NOP ;  /* 0x0000000000007918 */ /* 0x000fc80000000000 */
[----:B------:R-:W-:Y:S04]  /*16cd0*/  STL.64 [R1+0x10], R24 ;  /* 0x0000101801007387 */ /* 0x000fe80000100a00 */
[----:B------:R-:W-:Y:S04]  /*16ce0*/  STL.64 [R1+0x18], R26 ;  /* 0x0000181a01007387 */ /* 0x000fe80000100a00 */
[----:B------:R-:W-:Y:S04]  /*16cf0*/  STL.64 [R1+0x70], R4 ;  /* 0x0000700401007387 */ /* 0x000fe80000100a00 */
[----:B------:R-:W-:Y:S04]  /*16d00*/  STL.64 [R1+0x78], R6 ;  /* 0x0000780601007387 */ /* 0x000fe80000100a00 */
[----:B------:R-:W-:Y:S04]  /*16d10*/  STL.64 [R1+0xa0], R20 ;  /* 0x0000a01401007387 */ /* 0x000fe80000100a00 */
[----:B------:R-:W-:Y:S04]  /*16d20*/  STL.64 [R1+0xa8], R22 ;  /* 0x0000a81601007387 */ /* 0x000fe80000100a00 */
[----:B------:R-:W-:Y:S04]  /*16d30*/  STL.64 [R1], R16 ;  /* 0x0000001001007387 */ /* 0x000fe80000100a00 */
[----:B------:R1:W-:Y:S01]  /*16d40*/  STL.64 [R1+0x8], R18 ;  /* 0x0000081201007387 */ /* 0x0003e20000100a00 */
[-C--:B0-----:R-:W-:Y:S03]  /*16d50*/  HMMA.16816.F32.BF16 R8, R8, R12.reuse, RZ ;  /* 0x0000000c0808723c */ /* 0x081fe600000418ff */
[----:B------:R-:W0:Y:S04]  /*16d60*/  LDSM.16.MT88.4 R24, [R3+UR7+0x80] ;  /* 0x000080070318783b */ /* 0x000e280008004200 */
[----:B------:R-:W2:Y:S04]  /*16d70*/  LDSM.16.MT88.4 R4, [R3+UR7+0x100] ;  /* 0x000100070304783b */ /* 0x000ea80008004200 */
[----:B-1----:R-:W5:Y:S04]  /*16d80*/  LDL.LU.64 R18, [R1+0x3bd8] ;  /* 0x003bd80001127983 */ /* 0x002f680000300a00 */
[----:B------:R-:W5:Y:S04]  /*16d90*/  LDL.LU.64 R16, [R1+0x3bd0] ;  /* 0x003bd00001107983 */ /* 0x000f680000300a00 */
[----:B------:R-:W1:Y:S01]  /*16da0*/  LDSM.16.MT88.4 R20, [R3+UR7+0x180] ;  /* 0x000180070314783b */ /* 0x000e620008004200 */
[-C--:B0-----:R-:W-:Y:S08]  /*16db0*/  HMMA.16816.F32.BF16 R24, R24, R12.reuse, RZ ;  /* 0x0000000c1818723c */ /* 0x081ff000000418ff */
[-C--:B--2---:R-:W-:Y:S08]  /*16dc0*/  HMMA.16816.F32.BF16 R4, R4, R12.reuse, RZ ;  /* 0x0000000c0404723c */ /* 0x084ff000000418ff */
[----:B-----5:R-:W-:-:S15]  /*16dd0*/  HMMA.16816.F32.BF16 R16, R16, R12, RZ ;  /* 0x0000000c1010723c */ /* 0x020fde00000418ff */
[----:B------:R-:W-:-:S04]  /*16de0*/  NOP ;  /* 0x0000000000007918 */ /* 0x000fc80000000000 */
[----:B------:R-:W-:Y:S04]  /*16df0*/  STL.64 [R1+0xb0], R16 ;  /* 0x0000b01001007387 */ /* 0x000fe80000100a00 */
[----:B------:R-:W-:Y:S04]  /*16e00*/  STL.64 [R1+0xb8], R18 ;  /* 0x0000b81201007387 */ /* 0x000fe80000100a00 */
[----:B------:R-:W-:Y:S04]  /*16e10*/  STL.64 [R1+0xd0], R8 ;  /* 0x0000d00801007387 */ /* 0x000fe80000100a00 */
[----:B------:R-:W-:Y:S04]  /*16e20*/  STL.64 [R1+0xd8], R10 ;  /* 0x0000d80a01007387 */ /* 0x000fe80000100a00 */
[----:B------:R-:W0:Y:S01]  /*16e30*/  LDSM.16.MT88.4 R8, [R0+UR7+0x2080] ;  /* 0x002080070008783b */ /* 0x000e220008004200 */
[----:B-1----:R-:W-:Y:S03]  /*16e40*/  HMMA.16816.F32.BF16 R20, R20, R12, RZ ;  /* 0x0000000c1414723c */ /* 0x002fe600000418ff */
[----:B------:R-:W-:Y:S04]  /*16e50*/  LDSM.16.MT88.4 R16, [R0+UR7+0x2000] ;  /* 0x002000070010783b */ /* 0x000fe80008004200 */
[----:B0-----:R4:W-:Y:S04]  /*16e60*/  STL.64 [R1+0x3bc0], R10 ;  /* 0x003bc00a01007387 */ /* 0x0019e80000100a00 */
[----:B------:R0:W-:Y:S01]  /*16e70*/  STL.64 [R1+0x3bb8], R8 ;  /* 0x003bb80801007387 */ /* 0x0001e20000100a00 */
[----:B----4-:R-:W-:-:S03]  /*16e80*/  MOV R11, R2 ;  /* 0x00000002000b7202 */ /* 0x010fc60000000f00 */
[----:B0-----:R-:W2:Y:S01]  /*16e90*/  LDL.LU R8, [R1+0x90] ;  /* 0x0000900001087983 */ /* 0x001ea20000300800 */
[----:B------:R-:W-:-:S03]  /*16ea0*/  IMAD.MOV.U32 R2, RZ, RZ, R27 ;  /* 0x000000ffff027224 */ /* 0x000fc600078e001b */
[----:B------:R-:W2:Y:S04]  /*16eb0*/  LDL.LU R9, [R1+0x94] ;  /* 0x0000940001097983 */ /* 0x000ea80000300800 */
[----:B------:R-:W2:Y:S04]  /*16ec0*/  LDL.LU R10, [R1+0x98] ;  /* 0x00009800010a7983 */ /* 0x000ea80000300800 */
[----:B------:R-:W-:Y:S04]  /*16ed0*/  STL.64 [R1+0xf0], R24 ;  /* 0x0000f01801007387 */ /* 0x000fe80000100a00 */
[----:B------:R-:W-:Y:S04]  /*16ee0*/  STL [R1+0xf8], R26 ;  /* 0x0000f81a01007387 */ /* 0x000fe80000100800 */
[----:B------:R-:W0:Y:S04]  /*16ef0*/  LDSM.16.MT88.4 R24, [R0+UR7+0x2100] ;  /* 0x002100070018783b */ /* 0x000e280008004200 */
[----:B0-----:R-:W-:Y:S04]  /*16f00*/  STL.64 [R1+0x3bb0], R26 ;  /* 0x003bb01a01007387 */ /* 0x001fe80000100a00 */
[----:B------:R0:W-:Y:S04]  /*16f10*/  STL.64 [R1+0x3ba8], R24 ;  /* 0x003ba81801007387 */ /* 0x0001e80000100a00 */
[----:B0-----:R-:W4:Y:S04]  /*16f20*/  LDL.LU R24, [R1+0x60] ;  /* 0x0000600001187983 */ /* 0x001f280000300800 */
[----:B------:R-:W4:Y:S04]  /*16f30*/  LDL.LU R25, [R1+0x64] ;  /* 0x0000640001197983 */ /* 0x000f280000300800 */
[----:B------:R-:W4:Y:S04]  /*16f40*/  LDL.LU R26, [R1+0x68] ;  /* 0x00006800011a7983 */ /* 0x000f280000300800 */
[----:B------:R-:W4:Y:S04]  /*16f50*/  LDL.LU R27, [R1+0x6c] ;  /* 0x00006c00011b7983 */ /* 0x000f280000300800 */
[----:B------:R-:W-:Y:S04]  /*16f60*/  STL.64 [R1+0x100], R4 ;  /* 0x0001000401007387 */ /* 0x000fe80000100a00 */
[----:B------:R-:W-:Y:S04]  /*16f70*/  STL.64 [R1+0x108], R6 ;  /* 0x0001080601007387 */ /* 0x000fe80000100a00 */
[----:B------:R-:W0:Y:S04]  /*16f80*/  LDSM.16.MT88.4 R4, [R0+UR7+0x2180] ;  /* 0x002180070004783b */ /* 0x000e280008004200 */
[----:B0-----:R3:W-:Y:S04]  /*16f90*/  STL.64 [R1+0x3ba0], R6 ;  /* 0x003ba00601007387 */ /* 0x0017e80000100a00 */
[----:B------:R0:W-:Y:S01]  /*16fa0*/  STL.64 [R1+0x3b98], R4 ;  /* 0x003b980401007387 */ /* 0x0001e20000100a00 */
[----:B---3--:R-:W-:Y:S01]  /*16fb0*/  IMAD.MOV.U32 R6, RZ, RZ, R14 ;  /* 0x000000ffff067224 */ /* 0x008fe200078e000e */
[----:B------:R-:W-:-:S02]  /*16fc0*/  MOV R7, R15 ;  /* 0x0000000f00077202 */ /* 0x000fc40000000f00 */
[----:B0-----:R-:W3:Y:S04]  /*16fd0*/  LDL.LU R4, [R1+0x40] ;  /* 0x0000400001047983 */ /* 0x001ee80000300800 */
[----:B------:R-:W3:Y:S04]  /*16fe0*/  LDL.LU R5, [R1+0x44] ;  /* 0x0000440001057983 */ /* 0x000ee80000300800 */
[----:B------:R-:W2:Y:S04]  /*16ff0*/  LDL.LU R14, [R1+0x3bcc] ;  /* 0x003bcc00010e7983 */ /* 0x000ea80000300800 */
[----:B------:R-:W2:Y:S01]  /*17000*/  LDL.LU R15, [R1+0x3bc8] ;  /* 0x003bc800010f7983 */ /* 0x000ea20000300800 */
[----:B------:R-:W-:-:S03]  /*17010*/  LOP3.LUT R13, R0, 0x20, RZ, 0x3c, !PT ;  /* 0x00000020000d7812 */ /* 0x000fc600078e3cff */
[----:B------:R-:W-:Y:S04]  /*17020*/  STL.64 [R1+0x160], R20 ;  /* 0x0001601401007387 */ /* 0x000fe80000100a00 */
[----:B------:R-:W-:Y:S04]  /*17030*/  STL.64 [R1+0x168], R22 ;  /* 0x0001681601007387 */ /* 0x000fe80000100a00 */
[----:B------:R-:W0:Y:S04]  /*17040*/  LDSM.16.MT88.4 R20, [R13+UR7+0x2000] ;  /* 0x002000070d14783b */ /* 0x000e280008004200 */
[----:B0-----:R-:W-:Y:S04]  /*17050*/  STL.64 [R1+0x3b90], R22 ;  /* 0x003b901601007387 */ /* 0x001fe80000100a00 */
[----:B------:R0:W-:Y:S04]  /*17060*/  STL.64 [R1+0x3b88], R20 ;  /* 0x003b881401007387 */ /* 0x0001e80000100a00 */
[----:B0-----:R-:W5:Y:S04]  /*17070*/  LDL.LU R20, [R1+0x20] ;  /* 0x0000200001147983 */ /* 0x001f680000300800 */
[----:B------:R-:W5:Y:S04]  /*17080*/  LDL.LU R21, [R1+0x24] ;  /* 0x0000240001157983 */ /* 0x000f680000300800 */
[----:B------:R-:W5:Y:S04]  /*17090*/  LDL.LU R22, [R1+0x28] ;  /* 0x0000280001167983 */ /* 0x000f680000300800 */
[----:B------:R-:W5:Y:S01]  /*170a0*/  LDL.LU R23, [R1+0x2c] ;  /* 0x00002c0001177983 */ /* 0x000f620000300800 */
[----:B--2---:R-:W-:Y:S03]  /*170b0*/  HMMA.16816.F32.BF16 R16, R16, R14, R8 ;  /* 0x0000000e1010723c */ /* 0x004fe60000041808 */
[----:B------:R-:W4:Y:S04]  /*170c0*/  LDL.LU.64 R10, [R1+0x3bc0] ;  /* 0x003bc000010a7983 */ /* 0x000f280000300a00 */
[----:B------:R-:W4:-:S12]  /*170d0*/  LDL.LU.64 R8, [R1+0x3bb8] ;  /* 0x003bb80001087983 */ /* 0x000f180000300a00 */
[----:B------:R-:W-:Y:S04]  /*170e0*/  STL.64 [R1+0x150], R16 ;  /* 0x0001501001007387 */ /* 0x000fe80000100a00 */
[----:B------:R-:W-:Y:S04]  /*170f0*/  STL.64 [R1+0x158], R18 ;  /* 0x0001581201007387 */ /* 0x000fe80000100a00 */
[----:B------:R-:W0:Y:S04]  /*17100*/  LDSM.16.MT88.4 R16, [R13+UR7+0x2080] ;  /* 0x002080070d10783b */ /* 0x000e280008004200 */
[----:B0-----:R-:W-:Y:S04]  /*17110*/  STL.64 [R1+0x3b80], R18 ;  /* 0x003b801201007387 */ /* 0x001fe80000100a00 */
[----:B------:R0:W-:Y:S04]  /*17120*/  STL.64 [R1+0x3b78], R16 ;  /* 0x003b781001007387 */ /* 0x0001e80000100a00 */
[----:B0-----:R-:W2:Y:S04]  /*17130*/  LDL.LU R16, [R1+0x80] ;  /* 0x0000800001107983 */ /* 0x001ea80000300800 */
[----:B------:R-:W2:Y:S04]  /*17140*/  LDL.LU R17, [R1+0x84] ;  /* 0x0000840001117983 */ /* 0x000ea80000300800 */
[----:B------:R-:W2:Y:S04]  /*17150*/  LDL.LU R18, [R1+0x88] ;  /* 0x0000880001127983 */ /* 0x000ea80000300800 */
[----:B------:R-:W2:Y:S01]  /*17160*/  LDL.LU R19, [R1+0x8c] ;  /* 0x00008c0001137983 */ /* 0x000ea20000300800 */
[----:B----4-:R-:W-:Y:S03]  /*17170*/  HMMA.16816.F32.BF16 R8, R8, R14, R24 ;  /* 0x0000000e0808723c */ /* 0x010fe60000041818 */
[----:B------:R-:W3:Y:S04]  /*17180*/  LDL.LU.64 R26, [R1+0x3bb0] ;  /* 0x003bb000011a7983 */ /* 0x000ee80000300a00 */
[----:B------:R-:W3:-:S12]  /*17190*/  LDL.LU.64 R24, [R1+0x3ba8] ;  /* 0x003ba80001187983 */ /* 0x000ed80000300a00 */
[----:B------:R-:W-:Y:S04]  /*171a0*/  STL.64 [R1+0x130], R8 ;  /* 0x0001300801007387 */ /* 0x000fe80000100a00 */
[----:B------:R-:W-:Y:S04]  /*171b0*/  STL.64 [R1+0x138], R10 ;  /* 0x0001380a01007387 */ /* 0x000fe80000100a00 */
[----:B------:R-:W0:Y:S04]  /*171c0*/  LDSM.16.MT88.4 R8, [R13+UR7+0x2100] ;  /* 0x002100070d08783b */ /* 0x000e280008004200 */
[----:B0-----:R-:W-:Y:S04]  /*171d0*/  STL.64 [R1+0x3b70], R10 ;  /* 0x003b700a01007387 */ /* 0x001fe80000100a00 */
[----:B------:R0:W-:Y:S04]  /*171e0*/  STL.64 [R1+0x3b68], R8 ;  /* 0x003b680801007387 */ /* 0x0001e80000100a00 */
[----:B0-----:R-:W4:Y:S04]  /*171f0*/  LDL.LU R8, [R1+0x50] ;  /* 0x0000500001087983 */ /* 0x001f280000300800 */
[----:B------:R-:W4:Y:S04]  /*17200*/  LDL.LU R9, [R1+0x54] ;  /* 0x0000540001097983 */ /* 0x000f280000300800 */
[----:B------:R-:W4:Y:S01]  /*17210*/  LDL.LU R10, [R1+0x58] ;  /* 0x00005800010a7983 */ /* 0x000f220000300800 */
[----:B---3--:R-:W-:Y:S03]  /*17220*/  HMMA.16816.F32.BF16 R24, R24, R14, R4 ;  /* 0x0000000e1818723c */ /* 0x008fe60000041804 */
[----:B------:R-:W5:Y:S04]  /*17230*/  LDL.LU.64 R6, [R1+0x3ba0] ;  /* 0x003ba00001067983 */ /* 0x000f680000300a00 */
[----:B------:R-:W5:Y:S01]  /*17240*/  LDL.LU.64 R4, [R1+0x3b98] ;  /* 0x003b980001047983 */ /* 0x000f620000300a00 */
[----:B------:R-:W-:-:S11]  /*17250*/  IMAD.MOV.U32 R11, RZ, RZ, R28 ;  /* 0x000000ffff0b7224 */ /* 0x000fd600078e001c */
[----:B------:R-:W-:Y:S01]  /*17260*/  STL.64 [R1+0x120], R24 ;  /* 0x0001201801007387 */ /* 0x000fe20000100a00 */
[----:B------:R-:W-:-:S03]  /*17270*/  IMAD.MOV.U32 R28, RZ, RZ, R27 ;  /* 0x000000ffff1c7224 */ /* 0x000fc600078e001b */
[----:B------:R-:W-:Y:S04]  /*17280*/  STL [R1+0x128], R26 ;  /* 0x0001281a01007387 */ /* 0x000fe80000100800 */
[----:B------:R-:W0:Y:S04]  /*17290*/  LDSM.16.MT88.4 R24, [R13+UR7+0x2180] ;  /* 0x002180070d18783b */ /* 0x000e280008004200 */
[----:B0-----:R-:W-:Y:S04]  /*172a0*/  STL.64 [R1+0x3b60], R26 ;  /* 0x003b601a01007387 */ /* 0x001fe80000100a00 */
[----:B------:R0:W-:Y:S04]  /*172b0*/  STL.64 [R1+0x3b58], R24 ;  /* 0x003b581801007387 */ /* 0x0001e80000100a00 */
[----:B0-----:R-:W3:Y:S04]  /*172c0*/  LDL.LU R24, [R1+0x30] ;  /* 0x0000300001187983 */ /* 0x001ee80000300800 */
[----:B------:R-:W3:Y:S04]  /*172d0*/  LDL.LU R25, [R1+0x34] ;  /* 0x0000340001197983 */ /* 0x000ee80000300800 */
[----:B------:R-:W3:Y:S04]  /*172e0*/  LDL.LU R26, [R1+0x38] ;  /* 0x00003800011a7983 */ /* 0x000ee80000300800 */
[----:B------:R-:W3:Y:S01]  /*172f0*/  LDL.LU R27, [R1+0x3c] ;  /* 0x00003c00011b7983 */ /* 0x000ee20000300800 */
[----:B-----5:R-:W-:Y:S03]  /*17300*/  HMMA.16816.F32.BF16 R4, R4, R14, R20 ;  /* 0x0000000e0404723c */ /* 0x020fe60000041814 */
[----:B------:R-:W2:Y:S04]  /*17310*/  LDL.LU.64 R22, [R1+0x3b90] ;  /* 0x003b900001167983 */ /* 0x000ea80000300a00 */
[----:B------:R-:W2:-:S12]  /*17320*/  LDL.LU.64 R20, [R1+0x3b88] ;  /* 0x003b880001147983 */ /* 0x000e980000300a00 */
        /* <DEDUP_REMOVED lines=26> */
[----:B------:R-:W-:Y:S01]  /*174d0*/  LDSM.16.MT88.4 R16, [R29+UR7+0x2100] ;  /* 0x002100071d10783b */ /* 0x000fe20008004200 */
[----:B---3--:R-:W-:Y:S03]  /*174e0*/  HMMA.16816.F32.BF16 R8, R8, R14, R24 ;  /* 0x0000000e0808723c */ /* 0x008fe60000041818 */
[----:B------:R-:W5:Y:S04]  /*174f0*/  LDL.LU.64 R26, [R1+0x3b60] ;  /* 0x003b6000011a7983 */ /* 0x000f680000300a00 */
[----:B------:R-:W5:-:S12]  /*17500*/  LDL.LU.64 R24, [R1+0x3b58] ;  /* 0x003b580001187983 */ /* 0x000f580000300a00 */
[----:B------:R-:W-:Y:S04]  /*17510*/  STL.64 [R1+0xc0], R8 ;  /* 0x0000c00801007387 */ /* 0x000fe80000100a00 */
[----:B------:R-:W-:Y:S04]  /*17520*/  STL.64 [R1+0xc8], R10 ;  /* 0x0000c80a01007387 */ /* 0x000fe80000100a00 */
[----:B------:R-:W-:Y:S04]  /*17530*/  STL [R1+0x3af0], R29 ;  /* 0x003af01d01007387 */ /* 0x000fe80000100800 */
[----:B------:R-:W-:Y:S01]  /*17540*/  LDSM.16.MT88.4 R8, [R29+UR7+0x2180] ;  /* 0x002180071d08783b */ /* 0x000fe20008004200 */
[----:B-----5:R-:W-:Y:S03]  /*17550*/  HMMA.16816.F32.BF16 R24, R24, R14, R4 ;  /* 0x0000000e1818723c */ /* 0x020fe60000041804 */
[----:B------:R-:W2:Y:S04]  /*17560*/  LDL.LU.64 R6, [R1+0x3b50] ;  /* 0x003b500001067983 */ /* 0x000ea80000300a00 */
[----:B------:R-:W2:-:S12]  /*17570*/  LDL.LU.64 R4, [R1+0x3b48] ;  /* 0x003b480001047983 */ /* 0x000e980000300a00 */
[----:B------:R-:W-:Y:S04]  /*17580*/  STL.64 [R1+0x90], R24 ;  /* 0x0000901801007387 */ /* 0x000fe80000100a00 */
[----:B------:R-:W-:Y:S04]  /*17590*/  STL.64 [R1+0x98], R26 ;  /* 0x0000981a01007387 */ /* 0x000fe80000100a00 */
[----:B------:R-:W-:Y:S01]  /*175a0*/  LDSM.16.MT88.4 R24, [R3+UR7+0x2000] ;  /* 0x002000070318783b */ /* 0x000fe20008004200 */
[----:B--2---:R-:W-:Y:S03]  /*175b0*/  HMMA.16816.F32.BF16 R4, R4, R14, R20 ;  /* 0x0000000e0404723c */ /* 0x004fe60000041814 */
[----:B------:R-:W2:Y:S04]  /*175c0*/  LDL.LU.64 R22, [R1+0x3b40] ;  /* 0x003b400001167983 */ /* 0x000ea80000300a00 */
[----:B------:R-:W2:-:S12]  /*175d0*/  LDL.LU.64 R20, [R1+0x3b38] ;  /* 0x003b380001147983 */ /* 0x000e980000300a00 */
        /* <DEDUP_REMOVED lines=8> */
[----:B------:R-:W2:Y:S02]  /*17660*/  LDL.LU R7, [R1+0xac] ;  /* 0x0000ac0001077983 */ /* 0x000ea40000300800 */
[----:B--2---:R-:W-:Y:S02]  /*17670*/  HMMA.16816.F32.BF16 R20, R20, R14, R4 ;  /* 0x0000000e1414723c */ /* 0x004fe40000041804 */
[----:B------:R-:W2:-:S15]  /*17680*/  LDL.LU R4, [R1+0xd0] ;  /* 0x0000d00001047983 */ /* 0x000e9e0000300800 */
[----:B------:R-:W-:Y:S02]  /*17690*/  NOP ;  /* 0x0000000000007918 */ /* 0x000fe40000000000 */
[----:B------:R-:W-:Y:S04]  /*176a0*/  STL.64 [R1+0x60], R20 ;  /* 0x0000601401007387 */ /* 0x000fe80000100a00 */
[----:B------:R-:W-:Y:S04]  /*176b0*/  STL.64 [R1+0x68], R22 ;  /* 0x0000681601007387 */ /* 0x000fe80000100a00 */
[----:B------:R-:W0:Y:S04]  /*176c0*/  LDSM.16.MT88.4 R20, [R3+UR7+0x2100] ;  /* 0x002100070314783b */ /* 0x000e280008004200 */
[----:B------:R-:W2:Y:S04]  /*176d0*/  LDL.LU R5, [R1+0xd4] ;  /* 0x0000d40001057983 */ /* 0x000ea80000300800 */
[----:B------:R-:W2:Y:S04]  /*176e0*/  LDL.LU R6, [R1+0xd8] ;  /* 0x0000d80001067983 */ /* 0x000ea80000300800 */
[----:B------:R-:W2:Y:S04]  /*176f0*/  LDL.LU R7, [R1+0xdc] ;  /* 0x0000dc0001077983 */ /* 0x000ea80000300800 */
[----:B0-----:R-:W-:Y:S04]  /*17700*/  STL.64 [R1+0x3b18], R22 ;  /* 0x003b181601007387 */ /* 0x001fe80000100a00 */
[----:B------:R0:W-:Y:S04]  /*17710*/  STL.64 [R1+0x3b10], R20 ;  /* 0x003b101401007387 */ /* 0x0001e80000100a00 */
[----:B0-----:R-:W3:Y:S04]  /*17720*/  LDL.LU R20, [R1] ;  /* 0x0000000001147983 */ /* 0x001ee80000300800 */
[----:B------:R-:W3:Y:S04]  /*17730*/  LDL.LU R21, [R1+0x4] ;  /* 0x0000040001157983 */ /* 0x000ee80000300800 */
[----:B------:R-:W3:Y:S04]  /*17740*/  LDL.LU R22, [R1+0x8] ;  /* 0x0000080001167983 */ /* 0x000ee80000300800 */
[----:B------:R-:W3:Y:S02]  /*17750*/  LDL.LU R23, [R1+0xc] ;  /* 0x00000c0001177983 */ /* 0x000ee40000300800 */
[----:B---3--:R-:W-:Y:S02]  /*17760*/  HMMA.16816.F32.BF16 R16, R16, R14, R20 ;  /* 0x0000000e1010723c */ /* 0x008fe40000041814 */
[----:B------:R-:W3:-:S15]  /*17770*/  LDL.LU R20, [R1+0xf0] ;  /* 0x0000f00001147983 */ /* 0x000ede0000300800 */
[----:B------:R-:W-:Y:S02]  /*17780*/  NOP ;  /* 0x0000000000007918 */ /* 0x000fe40000000000 */
[----:B------:R-:W-:Y:S04]  /*17790*/  STL.64 [R1+0x40], R16 ;  /* 0x0000401001007387 */ /* 0x000fe80000100a00 */
[----:B------:R-:W-:Y:S04]  /*177a0*/  STL.64 [R1+0x48], R18 ;  /* 0x0000481201007387 */ /* 0x000fe80000100a00 */
[----:B------:R-:W0:Y:S01]  /*177b0*/  LDSM.16.MT88.4 R16, [R3+UR7+0x2180] ;  /* 0x002180070310783b */ /* 0x000e220008004200 */
[----:B------:R-:W-:-:S03]  /*177c0*/  MOV R23, R2 ;  /* 0x0000000200177202 */ /* 0x000fc60000000f00 */
[----:B------:R-:W3:Y:S04]  /*177d0*/  LDL.LU R21, [R1+0xf4] ;  /* 0x0000f40001157983 */ /* 0x000ee80000300800 */
[----:B------:R-:W3:Y:S04]  /*177e0*/  LDL.LU R22, [R1+0xf8] ;  /* 0x0000f80001167983 */ /* 0x000ee80000300800 */
[----:B------:R-:W4:Y:S04]  /*177f0*/  LDL.LU R2, [R1+0x3b30] ;  /* 0x003b300001027983 */ /* 0x000f280000300800 */
[----:B0-----:R-:W-:Y:S04]  /*17800*/  STL.64 [R1+0x3b08], R18 ;  /* 0x003b081201007387 */ /* 0x001fe80000100a00 */
[----:B------:R0:W-:Y:S04]  /*17810*/  STL.64 [R1+0x3b00], R16 ;  /* 0x003b001001007387 */ /* 0x0001e80000100a00 */
[----:B0-----:R-:W5:Y:S04]  /*17820*/  LDL.LU R16, [R1+0xb0] ;  /* 0x0000b00001107983 */ /* 0x001f680000300800 */
[----:B------:R-:W5:Y:S04]  /*17830*/  LDL.LU R17, [R1+0xb4] ;  /* 0x0000b40001117983 */ /* 0x000f680000300800 */
[----:B------:R-:W5:Y:S04]  /*17840*/  LDL.LU R18, [R1+0xb8] ;  /* 0x0000b80001127983 */ /* 0x000f680000300800 */
[----:B------:R-:W5:Y:S04]  /*17850*/  LDL.LU R19, [R1+0xbc] ;  /* 0x0000bc0001137983 */ /* 0x000f680000300800 */
[----:B------:R-:W-:Y:S01]  /*17860*/  STL [R1+0x3af4], R3 ;  /* 0x003af40301007387 */ /* 0x000fe20000100800 */
[-C--:B--2---:R-:W-:Y:S08]  /*17870*/  HMMA.16816.F32.BF16 R24, R24, R14.reuse, R4 ;  /* 0x0000000e1818723c */ /* 0x084ff00000041804 */
[----:B-----5:R-:W-:Y:S01]  /*17880*/  HMMA.16816.F32.BF16 R8, R8, R14, R16 ;  /* 0x0000000e0808723c */ /* 0x020fe20000041810 */
[----:B------:R-:W2:-:S15]  /*17890*/  LDL.LU R16, [R1+0x100] ;  /* 0x0001000001107983 */ /* 0x000e9e0000300800 */
[----:B------:R-:W-:-:S03]  /*178a0*/  NOP ;  /* 0x0000000000007918 */ /* 0x000fc60000000000 */
[----:B------:R-:W-:Y:S04]  /*178b0*/  STL.64 [R1+0x20], R8 ;  /* 0x0000200801007387 */ /* 0x000fe80000100a00 */
[----:B------:R-:W-:Y:S04]  /*178c0*/  STL.64 [R1+0x28], R10 ;  /* 0x0000280a01007387 */ /* 0x000fe80000100a00 */
[----:B------:R-:W0:Y:S01]  /*178d0*/  LDSM.16.MT88.4 R8, [R0+UR7+0x4000] ;  /* 0x004000070008783b */ /* 0x000e220008004200 */
[----:B----4-:R-:W-:-:S03]  /*178e0*/  LOP3.LUT R2, R2, 0x40, RZ, 0x3c, !PT ;  /* 0x0000004002027812 */ /* 0x010fc600078e3cff */
[----:B------:R-:W2:Y:S04]  /*178f0*/  LDL.LU R17, [R1+0x104] ;  /* 0x0001040001117983 */ /* 0x000ea80000300800 */
[----:B------:R-:W2:Y:S04]  /*17900*/  LDL.LU R18, [R1+0x108] ;  /* 0x0001080001127983 */ /* 0x000ea80000300800 */
[----:B------:R-:W2:Y:S01]  /*17910*/  LDL.LU R19, [R1+0x10c] ;  /* 0x00010c0001137983 */ /* 0x000ea20000300800 */
[----:B0-----:R-:W-:Y:S01]  /*17920*/  IMAD.MOV.U32 R3, RZ, RZ, R8 ;  /* 0x000000ffff037224 */ /* 0x001fe200078e0008 */
[----:B------:R-:W-:Y:S01]  /*17930*/  MOV R13, R10 ;  /* 0x0000000a000d7202 */ /* 0x000fe20000000f00 */
[----:B------:R-:W-:-:S02]  /*17940*/  IMAD.MOV.U32 R29, RZ, RZ, R9 ;  /* 0x000000ffff1d7224 */ /* 0x000fc400078e0009 */
[----:B------:R-:W-:Y:S02]  /*17950*/  IMAD.MOV.U32 R12, RZ, RZ, R11 ;  /* 0x000000ffff0c7224 */ /* 0x000fe400078e000b */
[----:B------:R-:W0:Y:S04]  /*17960*/  LDSM.16.M88.4 R8, [R2+UR7+0x40000] ;  /* 0x040000070208783b */ /* 0x000e280008000200 */
[----:B0-----:R-:W-:Y:S04]  /*17970*/  STL [R1+0x39fc], R10 ;  /* 0x0039fc0a01007387 */ /* 0x001fe80000100800 */
[----:B------:R-:W-:Y:S04]  /*17980*/  STL [R1+0x39f8], R11 ;  /* 0x0039f80b01007387 */ /* 0x000fe80000100800 */
[----:B------:R0:W-:Y:S04]  /*17990*/  STL.64 [R1+0x3af8], R8 ;  /* 0x003af80801007387 */ /* 0x0001e80000100a00 */
[----:B0-----:R-:W4:Y:S04]  /*179a0*/  LDL.LU R8, [R1+0x160] ;  /* 0x0001600001087983 */ /* 0x001f280000300800 */
[----:B------:R-:W4:Y:S04]  /*179b0*/  LDL.LU R9, [R1+0x164] ;  /* 0x0001640001097983 */ /* 0x000f280000300800 */
[----:B------:R-:W4:Y:S04]  /*179c0*/  LDL.LU R10, [R1+0x168] ;  /* 0x00016800010a7983 */ /* 0x000f280000300800 */
[----:B------:R-:W4:Y:S04]  /*179d0*/  LDL.LU R11, [R1+0x16c] ;  /* 0x00016c00010b7983 */ /* 0x000f280000300800 */
[----:B------:R-:W-:Y:S04]  /*179e0*/  STL [R1+0x3750], R2 ;  /* 0x0037500201007387 */ /* 0x000fe80000100800 */
[----:B------:R-:W3:Y:S04]  /*179f0*/  LDL.LU.64 R6, [R1+0x3b28] ;  /* 0x003b280001067983 */ /* 0x000ee80000300a00 */
[----:B------:R-:W3:Y:S04]  /*17a00*/  LDL.LU.64 R4, [R1+0x3b20] ;  /* 0x003b200001047983 */ /* 0x000ee80000300a00 */
        /* <DEDUP_REMOVED lines=9> */
[----:B---3--:R-:W-:Y:S03]  /*17aa0*/  HMMA.16816.F32.BF16 R4, R4, R14, R20 ;  /* 0x0000000e0404723c */ /* 0x008fe60000041814 */
[----:B------:R-:W2:Y:S04]  /*17ab0*/  LDL.LU.64 R22, [R1+0x3b18] ;  /* 0x003b180001167983 */ /* 0x000ea80000300a00 */
[----:B------:R-:W2:-:S12]  /*17ac0*/  LDL.LU.64 R20, [R1+0x3b10] ;  /* 0x003b100001147983 */ /* 0x000e980000300a00 */
[----:B------:R-:W-:Y:S04]  /*17ad0*/  STL.64 [R1+0x50], R4 ;  /* 0x0000500401007387 */ /* 0x000fe80000100a00 */
[----:B------:R-:W-:Y:S04]  /*17ae0*/  STL.64 [R1+0x58], R6 ;  /* 0x0000580601007387 */ /* 0x000fe80000100a00 */
[----:B------:R-:W0:Y:S04]  /*17af0*/  LDSM.16.MT88.4 R4, [R0+UR7+0x4100] ;  /* 0x004100070004783b */ /* 0x000e280008004200 */
[----:B0-----:R-:W-:Y:S04]  /*17b00*/  STL.64 [R1+0x3ad8], R6 ;  /* 0x003ad80601007387 */ /* 0x001fe80000100a00 */
[----:B------:R0:W-:Y:S04]  /*17b10*/  STL.64 [R1+0x3ad0], R4 ;  /* 0x003ad00401007387 */ /* 0x0001e80000100a00 */
[----:B0-----:R-:W3:Y:S04]  /*17b20*/  LDL.LU R4, [R1+0x130] ;  /* 0x0001300001047983 */ /* 0x001ee80000300800 */
[----:B------:R-:W3:Y:S04]  /*17b30*/  LDL.LU R5, [R1+0x134] ;  /* 0x0001340001057983 */ /* 0x000ee80000300800 */
[----:B------:R-:W3:Y:S04]  /*17b40*/  LDL.LU R6, [R1+0x138] ;  /* 0x0001380001067983 */ /* 0x000ee80000300800 */
[----:B------:R-:W3:Y:S01]  /*17b50*/  LDL.LU R7, [R1+0x13c] ;  /* 0x00013c0001077983 */ /* 0x000ee20000300800 */
        /* <DEDUP_REMOVED lines=10> */
[----:B------:R-:W2:Y:S01]  /*17c00*/  LDL.LU R22, [R1+0x128] ;  /* 0x0001280001167983 */ /* 0x000ea20000300800 */
[----:B----4-:R-:W-:Y:S03]  /*17c10*/  HMMA.16816.F32.BF16 R16, R16, R14, R8 ;  /* 0x0000000e1010723c */ /* 0x010fe60000041808 */
[----:B------:R-:W5:Y:S01]  /*17c20*/  LDL.LU.64 R8, [R1+0x3af8] ;  /* 0x003af80001087983 */ /* 0x000f620000300a00 */
[----:B------:R-:W-:Y:S01]  /*17c30*/  LOP3.LUT R2, R0, 0x20, RZ, 0x3c, !PT ;  /* 0x0000002000027812 */ /* 0x000fe200078e3cff */
[----:B------:R-:W-:-:S14]  /*17c40*/  IMAD.MOV.U32 R23, RZ, RZ, R28 ;  /* 0x000000ffff177224 */ /* 0x000fdc00078e001c */
[----:B------:R-:W-:Y:S01]  /*17c50*/  STL.64 [R1+0x10], R16 ;  /* 0x0000101001007387 */ /* 0x000fe20000100a00 */
[----:B------:R-:W-:Y:S01]  /*17c60*/  MOV R28, R19 ;  /* 0x00000013001c7202 */ /* 0x000fe20000000f00 */
[----:B------:R-:W-:Y:S02]  /*17c70*/  IMAD.MOV.U32 R19, RZ, RZ, R12 ;  /* 0x000000ffff137224 */ /* 0x000fe400078e000c */
[----:B------:R0:W-:Y:S02]  /*17c80*/  STL [R1+0x18], R18 ;  /* 0x0000181201007387 */ /* 0x0001e40000100800 */
[----:B0-----:R-:W-:Y:S02]  /*17c90*/  MOV R18, R13 ;  /* 0x0000000d00127202 */ /* 0x001fe40000000f00 */
[----:B------:R-:W0:Y:S01]  /*17ca0*/  LDSM.16.MT88.4 R12, [R2+UR7+0x4000] ;  /* 0x00400007020c783b */ /* 0x000e220008004200 */
[----:B------:R-:W-:Y:S02]  /*17cb0*/  IMAD.MOV.U32 R16, RZ, RZ, R3 ;  /* 0x000000ffff107224 */ /* 0x000fe400078e0003 */
[----:B------:R-:W-:Y:S01]  /*17cc0*/  IMAD.MOV.U32 R17, RZ, RZ, R29 ;  /* 0x000000ffff117224 */ /* 0x000fe200078e001d */
[----:B------:R-:W4:Y:S04]  /*17cd0*/  LDL.LU R3, [R1+0x3af4] ;  /* 0x003af40001037983 */ /* 0x000f280000300800 */
[----:B------:R-:W2:Y:S04]  /*17ce0*/  LDL.LU R29, [R1+0x3af0] ;  /* 0x003af000011d7983 */ /* 0x000ea80000300800 */
[----:B0-----:R-:W-:Y:S04]  /*17cf0*/  STL.64 [R1+0x3ab8], R14 ;  /* 0x003ab80e01007387 */ /* 0x001fe80000100a00 */
[----:B------:R0:W-:Y:S04]  /*17d00*/  STL.64 [R1+0x3ab0], R12 ;  /* 0x003ab00c01007387 */ /* 0x0001e80000100a00 */
[----:B0-----:R-:W2:Y:S04]  /*17d10*/  LDL.LU R12, [R1+0x110] ;  /* 0x00011000010c7983 */ /* 0x001ea80000300800 */
[----:B------:R-:W2:Y:S04]  /*17d20*/  LDL.LU R13, [R1+0x114] ;  /* 0x00011400010d7983 */ /* 0x000ea80000300800 */
[----:B------:R-:W2:Y:S04]  /*17d30*/  LDL.LU R14, [R1+0x118] ;  /* 0x00011800010e7983 */ /* 0x000ea80000300800 */
[----:B------:R-:W2:Y:S01]  /*17d40*/  LDL.LU R15, [R1+0x11c] ;  /* 0x00011c00010f7983 */ /* 0x000ea20000300800 */
[----:B-----5:R-:W-:Y:S03]  /*17d50*/  HMMA.16816.F32.BF16 R16, R16, R8, R24 ;  /* 0x000000081010723c */ /* 0x020fe60000041818 */
[----:B------:R-:W3:Y:S04]  /*17d60*/  LDL.LU.64 R26, [R1+0x3ae8] ;  /* 0x003ae800011a7983 */ /* 0x000ee80000300a00 */
[----:B------:R-:W3:-:S12]  /*17d70*/  LDL.LU.64 R24, [R1+0x3ae0] ;  /* 0x003ae00001187983 */ /* 0x000ed80000300a00 */
[----:B------:R-:W-:Y:S04]  /*17d80*/  STL.64 [R1], R16 ;  /* 0x0000001001007387 */ /* 0x000fe80000100a00 */
        /* <DEDUP_REMOVED lines=21> */
[----:B------:R-:W2:Y:S04]  /*17ee0*/  LDL.LU.64 R22, [R1+0x3ac8] ;  /* 0x003ac80001167983 */ /* 0x000ea80000300a00 */
[----:B------:R-:W2:-:S12]  /*17ef0*/  LDL.LU.64 R20, [R1+0x3ac0] ;  /* 0x003ac00001147983 */ /* 0x000e980000300a00 */
[----:B------:R-:W-:Y:S01]  /*17f00*/  IMAD.MOV.U32 R10, RZ, RZ, R6 ;  /* 0x000000ffff0a7224 */ /* 0x000fe200078e0006 */
[----:B------:R-:W-:Y:S01]  /*17f10*/  STL.64 [R1+0xd0], R4 ;  /* 0x0000d00401007387 */ /* 0x000fe20000100a00 */
[----:B------:R-:W-:-:S03]  /*17f20*/  MOV R11, R7 ;  /* 0x00000007000b7202 */ /* 0x000fc60000000f00 */
        /* <DEDUP_REMOVED lines=8> */
[----:B------:R-:W5:Y:S04]  /*17fb0*/  LDL.LU.64 R14, [R1+0x3ab8] ;  /* 0x003ab800010e7983 */ /* 0x000f680000300a00 */
[----:B------:R-:W5:-:S12]  /*17fc0*/  LDL.LU.64 R12, [R1+0x3ab0] ;  /* 0x003ab000010c7983 */ /* 0x000f580000300a00 */
        /* <DEDUP_REMOVED lines=12> */
[----:B------:R-:W-:Y:S01]  /*18090*/  STL.64 [R1+0x140], R12 ;  /* 0x0001400c01007387 */ /* 0x000fe20000100a00 */
[----:B------:R-:W-:-:S03]  /*180a0*/  IMAD.MOV.U32 R2, RZ, RZ, R15 ;  /* 0x000000ffff027224 */ /* 0x000fc600078e000f */
[----:B------:R-:W-:Y:S04]  /*180b0*/  STL [R1+0x148], R14 ;  /* 0x0001480e01007387 */ /* 0x000fe80000100800 */
        /* <DEDUP_REMOVED lines=8> */
[----:B------:R-:W3:Y:S04]  /*18140*/  LDL.LU.64 R26, [R1+0x3a98] ;  /* 0x003a9800011a7983 */ /* 0x000ee80000300a00 */
[----:B------:R-:W3:-:S12]  /*18150*/  LDL.LU.64 R24, [R1+0x3a90] ;  /* 0x003a900001187983 */ /* 0x000ed80000300a00 */
        /* <DEDUP_REMOVED lines=26> */
[----:B----4-:R-:W0:Y:S04]  /*18300*/  LDSM.16.MT88.4 R4, [R3+UR7+0x4000] ;  /* 0x004000070304783b */ /* 0x010e280008004200 */
[----:B0-----:R-:W-:Y:S04]  /*18310*/  STL.64 [R1+0x3a38], R6 ;  /* 0x003a380601007387 */ /* 0x001fe80000100a00 */
[----:B------:R0:W-:Y:S04]  /*18320*/  STL.64 [R1+0x3a30], R4 ;  /* 0x003a300401007387 */ /* 0x0001e80000100a00 */
[----:B0-----:R-:W2:Y:S04]  /*18330*/  LDL.LU R4, [R1+0x20] ;  /* 0x0000200001047983 */ /* 0x001ea80000300800 */
[----:B------:R-:W2:Y:S04]  /*18340*/  LDL.LU R5, [R1+0x24] ;  /* 0x0000240001057983 */ /* 0x000ea80000300800 */
[----:B------:R-:W2:Y:S04]  /*18350*/  LDL.LU R6, [R1+0x28] ;  /* 0x0000280001067983 */ /* 0x000ea80000300800 */
[----:B------:R-:W2:Y:S01]  /*18360*/  LDL.LU R7, [R1+0x2c] ;  /* 0x00002c0001077983 */ /* 0x000ea20000300800 */
[----:B-----5:R-:W-:Y:S03]  /*18370*/  HMMA.16816.F32.BF16 R20, R20, R8, R12 ;  /* 0x000000081414723c */ /* 0x020fe6000004180c */
[----:B------:R-:W4:Y:S04]  /*18380*/  LDL.LU.64 R14, [R1+0x3a68] ;  /* 0x003a6800010e7983 */ /* 0x000f280000300a00 */
[----:B------:R-:W4:-:S12]  /*18390*/  LDL.LU.64 R12, [R1+0x3a60] ;  /* 0x003a6000010c7983 */ /* 0x000f180000300a00 */
        /* <DEDUP_REMOVED lines=19> */
[----:B------:R-:W4:Y:S04]  /*184d0*/  LDL.LU R14, [R1+0x58] ;  /* 0x00005800010e7983 */ /* 0x000f280000300800 */
[----:B------:R-:W4:Y:S01]  /*184e0*/  LDL.LU R15, [R1+0x5c] ;  /* 0x00005c00010f7983 */ /* 0x000f220000300800 */
        /* <DEDUP_REMOVED lines=23> */
[----:B-----5:R-:W-:Y:S03]  /*18660*/  HMMA.16816.F32.BF16 R4, R4, R8, R20 ;  /* 0x000000080404723c */ /* 0x020fe60000041814 */
[----:B------:R-:W4:Y:S04]  /*18670*/  LDL.LU.64 R22, [R1+0x3a28] ;  /* 0x003a280001167983 */ /* 0x000f280000300a00 */
[----:B------:R-:W4:Y:S01]  /*18680*/  LDL.LU.64 R20, [R1+0x3a20] ;  /* 0x003a200001147983 */ /* 0x000f220000300a00 */
[----:B------:R-:W-:-:S11]  /*18690*/  IMAD.MOV.U32 R27, RZ, RZ, R28 ;  /* 0x000000ffff1b7224 */ /* 0x000fd600078e001c */
[----:B------:R-:W-:Y:S01]  /*186a0*/  STL.64 [R1+0x160], R4 ;  /* 0x0001600401007387 */ /* 0x000fe20000100a00 */
[----:B------:R-:W-:-:S03]  /*186b0*/  MOV R28, R7 ;  /* 0x00000007001c7202 */ /* 0x000fc60000000f00 */
[----:B------:R-:W-:Y:S04]  /*186c0*/  STL [R1+0x168], R6 ;  /* 0x0001680601007387 */ /* 0x000fe80000100800 */
[----:B------:R-:W0:Y:S04]  /*186d0*/  LDSM.16.MT88.4 R4, [R0+UR7+0x6080] ;  /* 0x006080070004783b */ /* 0x000e280008004200 */
[----:B0-----:R-:W-:Y:S04]  /*186e0*/  STL.64 [R1+0x39e0], R6 ;  /* 0x0039e00601007387 */ /* 0x001fe80000100a00 */
[----:B------:R0:W-:Y:S04]  /*186f0*/  STL.64 [R1+0x39d8], R4 ;  /* 0x0039d80401007387 */ /* 0x0001e80000100a00 */
[----:B0-----:R-:W5:Y:S04]  /*18700*/  LDL.LU R4, [R1] ;  /* 0x0000000001047983 */ /* 0x001f680000300800 */
        /* <DEDUP_REMOVED lines=21> */
[----:B0-----:R0:W-:Y:S04]  /*18860*/  STL.64 [R1+0x39c0], R14 ;  /* 0x0039c00e01007387 */ /* 0x0011e80000100a00 */
[----:B------:R1:W-:Y:S01]  /*18870*/  STL.64 [R1+0x39b8], R12 ;  /* 0x0039b80c01007387 */ /* 0x0003e20000100a00 */
[----:B0-----:R-:W-:-:S02]  /*18880*/  IMAD.MOV.U32 R14, RZ, RZ, R10 ;  /* 0x000000ffff0e7224 */ /* 0x001fc400078e000a */
[----:B------:R-:W-:Y:S01]  /*18890*/  IMAD.MOV.U32 R15, RZ, RZ, R11 ;  /* 0x000000ffff0f7224 */ /* 0x000fe200078e000b */
[----:B-1----:R-:W3:Y:S04]  /*188a0*/  LDL.LU R12, [R1+0xd0] ;  /* 0x0000d000010c7983 */ /* 0x002ee80000300800 */
[----:B------:R-:W3:Y:S04]  /*188b0*/  LDL.LU R13, [R1+0xd4] ;  /* 0x0000d400010d7983 */ /* 0x000ee80000300800 */
[----:B------:R-:W5:Y:S04]  /*188c0*/  LDL.LU R10, [R1+0x39fc] ;  /* 0x0039fc00010a7983 */ /* 0x000f680000300800 */
[----:B------:R-:W5:Y:S01]  /*188d0*/  LDL.LU R11, [R1+0x39f8] ;  /* 0x0039f800010b7983 */ /* 0x000f620000300800 */
[----:B--2---:R-:W-:Y:S03]  /*188e0*/  HMMA.16816.F32.BF16 R16, R16, R8, R24 ;  /* 0x000000081010723c */ /* 0x004fe60000041818 */
[----:B------:R-:W5:Y:S04]  /*188f0*/  LDL.LU.64 R26, [R1+0x39f0] ;  /* 0x0039f000011a7983 */ /* 0x000f680000300a00 */
[----:B------:R-:W5:Y:S01]  /*18900*/  LDL.LU.64 R24, [R1+0x39e8] ;  /* 0x0039e80001187983 */ /* 0x000f620000300a00 */
[----:B------:R-:W-:-:S11]  /*18910*/  LOP3.LUT R9, R0, 0x20, RZ, 0x3c, !PT ;  /* 0x0000002000097812 */ /* 0x000fd600078e3cff */
        /* <DEDUP_REMOVED lines=19> */
[----:B------:R-:W5:Y:S01]  /*18a50*/  LDL.LU R26, [R1+0x148] ;  /* 0x00014800011a7983 */ /* 0x000f620000300800 */
[----:B----4-:R-:W-:Y:S03]  /*18a60*/  HMMA.16816.F32.BF16 R4, R4, R10, R20 ;  /* 0x0000000a0404723c */ /* 0x010fe60000041814 */
[----:B------:R-:W3:Y:S04]  /*18a70*/  LDL.LU.64 R22, [R1+0x39d0] ;  /* 0x0039d00001167983 */ /* 0x000ee80000300a00 */
[----:B------:R-:W3:Y:S01]  /*18a80*/  LDL.LU.64 R20, [R1+0x39c8] ;  /* 0x0039c80001147983 */ /* 0x000ee20000300a00 */
[----:B------:R-:W-:-:S11]  /*18a90*/  MOV R27, R2 ;  /* 0x00000002001b7202 */ /* 0x000fd60000000f00 */
[----:B------:R-:W-:Y:S01]  /*18aa0*/  STL.64 [R1+0x40], R4 ;  /* 0x0000400401007387 */ /* 0x000fe20000100a00 */
[----:B------:R-:W-:-:S03]  /*18ab0*/  IMAD.MOV.U32 R2, RZ, RZ, R7 ;  /* 0x000000ffff027224 */ /* 0x000fc600078e0007 */
[----:B------:R-:W-:Y:S04]  /*18ac0*/  STL [R1+0x48], R6 ;  /* 0x0000480601007387 */ /* 0x000fe80000100800 */
        /* <DEDUP_REMOVED lines=66> */
[----:B------:R-:W3:Y:S04]  /*18ef0*/  LDL.LU R7, [R1+0xcc] ;  /* 0x0000cc0001077983 */ /* 0x000ee80000300800 */
[----:B------:R-:W-:Y:S01]  /*18f00*/  STL [R1+0x38f0], R29 ;  /* 0x0038f01d01007387 */ /* 0x000fe20000100800 */
        /* <DEDUP_REMOVED lines=26> */
[----:B------:R-:W-:-:S11]  /*190b0*/  IMAD.MOV.U32 R15, RZ, RZ, R28 ;  /* 0x000000ffff0f7224 */ /* 0x000fd600078e001c */
[----:B------:R-:W-:Y:S01]  /*190c0*/  MOV R28, R19 ;  /* 0x00000013001c7202 */ /* 0x000fe20000000f00 */
[----:B------:R-:W-:Y:S04]  /*190d0*/  STL.64 [R1+0x130], R16 ;  /* 0x0001301001007387 */ /* 0x000fe80000100a00 */
[----:B------:R-:W-:Y:S04]  /*190e0*/  STL [R1+0x138], R18 ;  /* 0x0001381201007387 */ /* 0x000fe80000100800 */
[----:B------:R-:W-:Y:S04]  /*190f0*/  STL [R1+0x38f4], R28 ;  /* 0x0038f41c01007387 */ /* 0x000fe80000100800 */
[----:B------:R-:W-:Y:S01]  /*19100*/  LDSM.16.MT88.4 R16, [R3+UR7+0x6100] ;  /* 0x006100070310783b */ /* 0x000fe20008004200 */
[----:B---3--:R-:W-:Y:S03]  /*19110*/  HMMA.16816.F32.BF16 R24, R24, R10, R4 ;  /* 0x0000000a1818723c */ /* 0x008fe60000041804 */
[----:B------:R-:W2:Y:S04]  /*19120*/  LDL.LU.64 R6, [R1+0x3940] ;  /* 0x0039400001067983 */ /* 0x000ea80000300a00 */
[----:B------:R-:W2:-:S12]  /*19130*/  LDL.LU.64 R4, [R1+0x3938] ;  /* 0x0039380001047983 */ /* 0x000e980000300a00 */
[----:B------:R-:W-:Y:S04]  /*19140*/  STL.64 [R1+0x110], R24 ;  /* 0x0001101801007387 */ /* 0x000fe80000100a00 */
[----:B------:R-:W-:Y:S04]  /*19150*/  STL.64 [R1+0x118], R26 ;  /* 0x0001181a01007387 */ /* 0x000fe80000100a00 */
[----:B------:R-:W0:Y:S04]  /*19160*/  LDSM.16.MT88.4 R24, [R3+UR7+0x6180] ;  /* 0x006180070318783b */ /* 0x000e280008004200 */
[----:B0-----:R-:W-:Y:S04]  /*19170*/  STL.64 [R1+0x3910], R26 ;  /* 0x0039101a01007387 */ /* 0x001fe80000100a00 */
[----:B------:R0:W-:Y:S01]  /*19180*/  STL.64 [R1+0x3908], R24 ;  /* 0x0039081801007387 */ /* 0x0001e20000100a00 */
[----:B--2---:R-:W-:Y:S03]  /*19190*/  HMMA.16816.F32.BF16 R20, R4, R10, R20 ;  /* 0x0000000a0414723c */ /* 0x004fe60000041814 */
[----:B------:R-:W2:Y:S04]  /*191a0*/  LDL R7, [R1+0x1d0] ;  /* 0x0001d00001077983 */ /* 0x000ea80000100800 */
[----:B0-----:R-:W3:-:S12]  /*191b0*/  LDL.LU R24, [R1+0x70] ;  /* 0x0000700001187983 */ /* 0x001ed80000300800 */
[----:B------:R-:W-:Y:S04]  /*191c0*/  STL.64 [R1+0xf0], R20 ;  /* 0x0000f01401007387 */ /* 0x000fe80000100a00 */
[----:B------:R-:W-:Y:S04]  /*191d0*/  STL.64 [R1+0xf8], R22 ;  /* 0x0000f81601007387 */ /* 0x000fe80000100a00 */
[----:B------:R-:W0:Y:S04]  /*191e0*/  LDSM.16.MT88.4 R20, [R0+UR7+0x8000] ;  /* 0x008000070014783b */ /* 0x000e280008004200 */
[----:B------:R-:W3:Y:S04]  /*191f0*/  LDL.LU R25, [R1+0x74] ;  /* 0x0000740001197983 */ /* 0x000ee80000300800 */
[----:B------:R-:W3:Y:S04]  /*19200*/  LDL.LU R26, [R1+0x78] ;  /* 0x00007800011a7983 */ /* 0x000ee80000300800 */
[----:B------:R-:W3:Y:S01]  /*19210*/  LDL.LU R27, [R1+0x7c] ;  /* 0x00007c00011b7983 */ /* 0x000ee20000300800 */
[----:B0-----:R-:W-:Y:S01]  /*19220*/  MOV R28, R22 ;  /* 0x00000016001c7202 */ /* 0x001fe20000000f00 */
[----:B------:R-:W-:-:S02]  /*19230*/  IMAD.MOV.U32 R29, RZ, RZ, R23 ;  /* 0x000000ffff1d7224 */ /* 0x000fc400078e0017 */
[----:B------:R-:W-:Y:S01]  /*19240*/  IMAD.MOV.U32 R8, RZ, RZ, R20 ;  /* 0x000000ffff087224 */ /* 0x000fe200078e0014 */
[----:B------:R-:W5:Y:S01]  /*19250*/  LDL.LU.64 R22, [R1+0x3930] ;  /* 0x0039300001167983 */ /* 0x000f620000300a00 */
[----:B------:R-:W-:-:S03]  /*19260*/  IMAD.MOV.U32 R9, RZ, RZ, R21 ;  /* 0x000000ffff097224 */ /* 0x000fc600078e0015 */
[----:B------:R-:W5:Y:S04]  /*19270*/  LDL.LU.64 R20, [R1+0x3928] ;  /* 0x0039280001147983 */ /* 0x000f680000300a00 */
[----:B--2---:R-:W0:Y:S04]  /*19280*/  LDSM.16.M88.4 R4, [R7+UR7+0x40080] ;  /* 0x040080070704783b */ /* 0x004e280008000200 */
[----:B0-----:R-:W-:Y:S04]  /*19290*/  STL [R1+0x37f4], R6 ;  /* 0x0037f40601007387 */ /* 0x001fe80000100800 */
[----:B------:R-:W-:Y:S01]  /*192a0*/  STL [R1+0x37f0], R7 ;  /* 0x0037f00701007387 */ /* 0x000fe20000100800 */
        /* <DEDUP_REMOVED lines=17> */
[----:B------:R-:W2:Y:S04]  /*193c0*/  LDL.LU R21, [R1+0x54] ;  /* 0x0000540001157983 */ /* 0x000ea80000300800 */
[----:B------:R-:W4:Y:S04]  /*193d0*/  LDL.LU R22, [R1+0x58] ;  /* 0x0000580001167983 */ /* 0x000f280000300800 */
[----:B------:R-:W4:Y:S04]  /*193e0*/  LDL.LU R23, [R1+0x5c] ;  /* 0x00005c0001177983 */ /* 0x000f280000300800 */
[----:B------:R-:W0:Y:S01]  /*193f0*/  LDSM.16.MT88.4 R12, [R0+UR7+0x8100] ;  /* 0x00810007000c783b */ /* 0x000e220008004200 */
[----:B---3--:R-:W-:Y:S03]  /*19400*/  HMMA.16816.F32.BF16 R16, R16, R10, R24 ;  /* 0x0000000a1010723c */ /* 0x008fe60000041818 */
[----:B----4-:R-:W-:Y:S04]  /*19410*/  STL.64 [R1+0x3900], R22 ;  /* 0x0039001601007387 */ /* 0x010fe80000100a00 */
[----:B--2---:R1:W-:Y:S04]  /*19420*/  STL.64 [R1+0x38f8], R20 ;  /* 0x0038f81401007387 */ /* 0x0043e80000100a00 */
[----:B-1----:R-:W2:Y:S04]  /*19430*/  LDL.LU R20, [R1+0x60] ;  /* 0x0000600001147983 */ /* 0x002ea80000300800 */
[----:B------:R-:W2:Y:S04]  /*19440*/  LDL.LU R21, [R1+0x64] ;  /* 0x0000640001157983 */ /* 0x000ea80000300800 */
[----:B------:R-:W2:Y:S04]  /*19450*/  LDL.LU R22, [R1+0x68] ;  /* 0x0000680001167983 */ /* 0x000ea80000300800 */
[----:B------:R-:W2:Y:S04]  /*19460*/  LDL.LU R23, [R1+0x6c] ;  /* 0x00006c0001177983 */ /* 0x000ea80000300800 */
[----:B0-----:R-:W-:Y:S04]  /*19470*/  STL.64 [R1+0x38d8], R14 ;  /* 0x0038d80e01007387 */ /* 0x001fe80000100a00 */
[----:B------:R0:W-:Y:S04]  /*19480*/  STL.64 [R1+0x38d0], R12 ;  /* 0x0038d00c01007387 */ /* 0x0001e80000100a00 */
[----:B0-----:R-:W3:Y:S04]  /*19490*/  LDL.LU R12, [R1+0x40] ;  /* 0x00004000010c7983 */ /* 0x001ee80000300800 */
[----:B------:R-:W3:Y:S04]  /*194a0*/  LDL.LU R13, [R1+0x44] ;  /* 0x00004400010d7983 */ /* 0x000ee80000300800 */
[----:B------:R-:W3:Y:S04]  /*194b0*/  LDL.LU R14, [R1+0x48] ;  /* 0x00004800010e7983 */ /* 0x000ee80000300800 */
[----:B------:R-:W2:Y:S04]  /*194c0*/  LDL.LU.64 R26, [R1+0x3910] ;  /* 0x00391000011a7983 */ /* 0x000ea80000300a00 */
[----:B------:R-:W2:Y:S01]  /*194d0*/  LDL.LU.64 R24, [R1+0x3908] ;  /* 0x0039080001187983 */ /* 0x000ea20000300a00 */
[----:B------:R-:W-:Y:S01]  /*194e0*/  IMAD.MOV.U32 R15, RZ, RZ, R2 ;  /* 0x000000ffff0f7224 */ /* 0x000fe200078e0002 */
[----:B------:R-:W-:-:S02]  /*194f0*/  MOV R2, R19 ;  /* 0x0000001300027202 */ /* 0x000fc40000000f00 */
[----:B------:R-:W-:Y:S04]  /*19500*/  STL.64 [R1+0x100], R16 ;  /* 0x0001001001007387 */ /* 0x000fe80000100a00 */
[----:B------:R-:W-:Y:S04]  /*19510*/  STL [R1+0x108], R18 ;  /* 0x0001081201007387 */ /* 0x000fe80000100800 */
[----:B------:R-:W0:Y:S04]  /*19520*/  LDSM.16.MT88.4 R16, [R0+UR7+0x8180] ;  /* 0x008180070010783b */ /* 0x000e280008004200 */
[----:B------:R-:W-:Y:S04]  /*19530*/  STL [R1+0x3818], R2 ;  /* 0x0038180201007387 */ /* 0x000fe80000100800 */
[----:B0-----:R-:W-:Y:S04]  /*19540*/  STL.64 [R1+0x38c8], R18 ;  /* 0x0038c81201007387 */ /* 0x001fe80000100a00 */
[----:B------:R0:W-:Y:S04]  /*19550*/  STL.64 [R1+0x38c0], R16 ;  /* 0x0038c01001007387 */ /* 0x0001e80000100a00 */
[----:B0-----:R-:W4:Y:S04]  /*19560*/  LDL.LU R16, [R1+0x20] ;  /* 0x0000200001107983 */ /* 0x001f280000300800 */
[----:B------:R-:W4:Y:S04]  /*19570*/  LDL.LU R17, [R1+0x24] ;  /* 0x0000240001117983 */ /* 0x000f280000300800 */
[----:B------:R-:W4:Y:S04]  /*19580*/  LDL.LU R18, [R1+0x28] ;  /* 0x0000280001127983 */ /* 0x000f280000300800 */
[----:B------:R-:W4:Y:S01]  /*19590*/  LDL.LU R19, [R1+0x2c] ;  /* 0x00002c0001137983 */ /* 0x000f220000300800 */
[----:B--2---:R-:W-:Y:S03]  /*195a0*/  HMMA.16816.F32.BF16 R24, R24, R10, R20 ;  /* 0x0000000a1818723c */ /* 0x004fe60000041814 */
[----:B------:R-:W2:Y:S04]  /*195b0*/  LDL.LU.64 R22, [R1+0x3900] ;  /* 0x0039000001167983 */ /* 0x000ea80000300a00 */
[----:B------:R-:W2:Y:S01]  /*195c0*/  LDL.LU.64 R20, [R1+0x38f8] ;  /* 0x0038f80001147983 */ /* 0x000ea20000300a00 */
[----:B------:R-:W-:-:S11]  /*195d0*/  LOP3.LUT R6, R0, 0x20, RZ, 0x3c, !PT ;  /* 0x0000002000067812 */ /* 0x000fd600078e3cff */
[----:B------:R-:W-:Y:S04]  /*195e0*/  STL.64 [R1+0xd0], R24 ;  /* 0x0000d01801007387 */ /* 0x000fe80000100a00 */
[----:B------:R-:W-:Y:S04]  /*195f0*/  STL.64 [R1+0xd8], R26 ;  /* 0x0000d81a01007387 */ /* 0x000fe80000100a00 */
[----:B------:R-:W0:Y:S01]  /*19600*/  LDSM.16.MT88.4 R24, [R6+UR7+0x8000] ;  /* 0x008000070618783b */ /* 0x000e220008004200 */
[----:B------:R-:W-:Y:S02]  /*19610*/  IMAD.MOV.U32 R10, RZ, RZ, R28 ;  /* 0x000000ffff0a7224 */ /* 0x000fe400078e001c */
[----:B------:R-:W-:Y:S01]  /*19620*/  IMAD.MOV.U32 R11, RZ, RZ, R29 ;  /* 0x000000ffff0b7224 */ /* 0x000fe200078e001d */
[----:B------:R-:W5:Y:S04]  /*19630*/  LDL.LU R28, [R1+0x38f4] ;  /* 0x0038f400011c7983 */ /* 0x000f680000300800 */
[----:B------:R-:W3:Y:S04]  /*19640*/  LDL.LU R29, [R1+0x38f0] ;  /* 0x0038f000011d7983 */ /* 0x000ee80000300800 */
[----:B0-----:R-:W-:Y:S04]  /*19650*/  STL.64 [R1+0x38b8], R26 ;  /* 0x0038b81a01007387 */ /* 0x001fe80000100a00 */
[----:B------:R0:W-:Y:S04]  /*19660*/  STL.64 [R1+0x38b0], R24 ;  /* 0x0038b01801007387 */ /* 0x0001e80000100a00 */
[----:B0-----:R-:W3:Y:S04]  /*19670*/  LDL.LU R24, [R1+0x10] ;  /* 0x0000100001187983 */ /* 0x001ee80000300800 */
[----:B------:R-:W3:Y:S04]  /*19680*/  LDL.LU R25, [R1+0x14] ;  /* 0x0000140001197983 */ /* 0x000ee80000300800 */
[----:B------:R-:W3:Y:S04]  /*19690*/  LDL.LU R26, [R1+0x18] ;  /* 0x00001800011a7983 */ /* 0x000ee80000300800 */
[----:B------:R-:W3:Y:S01]  /*196a0*/  LDL.LU R27, [R1+0x1c] ;  /* 0x00001c00011b7983 */ /* 0x000ee20000300800 */
[----:B--2---:R-:W-:Y:S03]  /*196b0*/  HMMA.16816.F32.BF16 R8, R8, R4, R20 ;  /* 0x000000040808723c */ /* 0x004fe60000041814 */
[----:B------:R-:W3:Y:S04]  /*196c0*/  LDL.LU.64 R22, [R1+0x38e8] ;  /* 0x0038e80001167983 */ /* 0x000ee80000300a00 */
[----:B------:R-:W3:-:S12]  /*196d0*/  LDL.LU.64 R20, [R1+0x38e0] ;  /* 0x0038e00001147983 */ /* 0x000ed80000300a00 */
[----:B------:R-:W-:Y:S01]  /*196e0*/  STL.64 [R1+0xc0], R8 ;  /* 0x0000c00801007387 */ /* 0x000fe20000100a00 */
[----:B------:R-:W-:-:S03]  /*196f0*/  MOV R2, R10 ;  /* 0x0000000a00027202 */ /* 0x000fc60000000f00 */
[----:B------:R-:W-:Y:S04]  /*19700*/  STL [R1+0xcc], R11 ;  /* 0x0000cc0b01007387 */ /* 0x000fe80000100800 */
        /* <DEDUP_REMOVED lines=8> */
[----:B------:R-:W4:Y:S04]  /*19790*/  LDL.LU.64 R14, [R1+0x38d8] ;  /* 0x0038d800010e7983 */ /* 0x000f280000300a00 */
[----:B------:R-:W4:-:S12]  /*197a0*/  LDL.LU.64 R12, [R1+0x38d0] ;  /* 0x0038d000010c7983 */ /* 0x000f180000300a00 */
        /* <DEDUP_REMOVED lines=9> */
[----:B----4-:R-:W-:Y:S03]  /*19840*/  HMMA.16816.F32.BF16 R12, R12, R4, R16 ;  /* 0x000000040c0c723c */ /* 0x010fe60000041810 */
        /* <DEDUP_REMOVED lines=12> */
[----:B------:R-:W2:Y:S04]  /*19910*/  LDL.LU.64 R26, [R1+0x38b8] ;  /* 0x0038b800011a7983 */ /* 0x000ea80000300a00 */
[----:B------:R-:W2:-:S12]  /*19920*/  LDL.LU.64 R24, [R1+0x38b0] ;  /* 0x0038b00001187983 */ /* 0x000e980000300a00 */
[----:B------:R-:W-:Y:S01]  /*19930*/  IMAD.MOV.U32 R6, RZ, RZ, R18 ;  /* 0x000000ffff067224 */ /* 0x000fe200078e0012 */
[----:B------:R-:W-:Y:S01]  /*19940*/  STL.64 [R1+0x80], R16 ;  /* 0x0000801001007387 */ /* 0x000fe20000100a00 */
[----:B------:R-:W-:-:S03]  /*19950*/  IMAD.MOV.U32 R7, RZ, RZ, R19 ;  /* 0x000000ffff077224 */ /* 0x000fc600078e0013 */
[----:B------:R-:W0:Y:S04]  /*19960*/  LDSM.16.MT88.4 R16, [R29+UR7+0x8000] ;  /* 0x008000071d10783b */ /* 0x000e280008004200 */
[----:B------:R-:W-:Y:S04]  /*19970*/  STL [R1+0x3800], R6 ;  /* 0x0038000601007387 */ /* 0x000fe80000100800 */
        /* <DEDUP_REMOVED lines=30> */
[----:B---3--:R-:W-:Y:S03]  /*19b60*/  HMMA.16816.F32.BF16 R20, R20, R4, R12 ;  /* 0x000000041414723c */ /* 0x008fe6000004180c */
[----:B------:R-:W4:Y:S04]  /*19b70*/  LDL.LU.64 R14, [R1+0x3888] ;  /* 0x00388800010e7983 */ /* 0x000f280000300a00 */
[----:B------:R-:W4:Y:S01]  /*19b80*/  LDL.LU.64 R12, [R1+0x3880] ;  /* 0x00388000010c7983 */ /* 0x000f220000300a00 */
[----:B-----5:R-:W-:-:S11]  /*19b90*/  MOV R11, R28 ;  /* 0x0000001c000b7202 */ /* 0x020fd60000000f00 */
[----:B------:R-:W-:Y:S01]  /*19ba0*/  STL.64 [R1+0x60], R20 ;  /* 0x0000601401007387 */ /* 0x000fe20000100a00 */
[----:B------:R-:W-:-:S03]  /*19bb0*/  IMAD.MOV.U32 R28, RZ, RZ, R23 ;  /* 0x000000ffff1c7224 */ /* 0x000fc600078e0017 */
[----:B------:R-:W-:Y:S04]  /*19bc0*/  STL [R1+0x68], R22 ;  /* 0x0000681601007387 */ /* 0x000fe80000100800 */
[----:B------:R-:W0:Y:S04]  /*19bd0*/  LDSM.16.MT88.4 R20, [R29+UR7+0x8180] ;  /* 0x008180071d14783b */ /* 0x000e280008004200 */
[----:B------:R-:W-:Y:S04]  /*19be0*/  STL [R1+0x37f8], R28 ;  /* 0x0037f81c01007387 */ /* 0x000fe80000100800 */
[----:B0-----:R-:W-:Y:S04]  /*19bf0*/  STL.64 [R1+0x3848], R22 ;  /* 0x0038481601007387 */ /* 0x001fe80000100a00 */
[----:B------:R0:W-:Y:S04]  /*19c00*/  STL.64 [R1+0x3840], R20 ;  /* 0x0038401401007387 */ /* 0x0001e80000100a00 */
[----:B0-----:R-:W3:Y:S04]  /*19c10*/  LDL.LU R20, [R1+0x110] ;  /* 0x0001100001147983 */ /* 0x001ee80000300800 */
[----:B------:R-:W3:Y:S04]  /*19c20*/  LDL.LU R21, [R1+0x114] ;  /* 0x0001140001157983 */ /* 0x000ee80000300800 */
[----:B------:R-:W3:Y:S04]  /*19c30*/  LDL.LU R22, [R1+0x118] ;  /* 0x0001180001167983 */ /* 0x000ee80000300800 */
[----:B------:R-:W3:Y:S04]  /*19c40*/  LDL.LU R23, [R1+0x11c] ;  /* 0x00011c0001177983 */ /* 0x000ee80000300800 */
[----:B------:R-:W-:Y:S01]  /*19c50*/  STL [R1+0x3804], R29 ;  /* 0x0038041d01007387 */ /* 0x000fe20000100800 */
[----:B----4-:R-:W-:Y:S03]  /*19c60*/  HMMA.16816.F32.BF16 R12, R12, R4, R16 ;  /* 0x000000040c0c723c */ /* 0x010fe60000041810 */
[----:B------:R-:W2:Y:S04]  /*19c70*/  LDL.LU.64 R18, [R1+0x3878] ;  /* 0x0038780001127983 */ /* 0x000ea80000300a00 */
[----:B------:R-:W2:-:S12]  /*19c80*/  LDL.LU.64 R16, [R1+0x3870] ;  /* 0x0038700001107983 */ /* 0x000e980000300a00 */
        /* <DEDUP_REMOVED lines=38> */
[----:B------:R-:W-:Y:S01]  /*19ef0*/  LDSM.16.MT88.4 R8, [R3+UR7+0x8180] ;  /* 0x008180070308783b */ /* 0x000fe20008004200 */
[----:B----4-:R-:W-:Y:S03]  /*19f00*/  HMMA.16816.F32.BF16 R20, R20, R4, R12 ;  /* 0x000000041414723c */ /* 0x010fe6000004180c */
[----:B------:R-:W5:Y:S04]  /*19f10*/  LDL.LU.64 R14, [R1+0x3838] ;  /* 0x00383800010e7983 */ /* 0x000f680000300a00 */
[----:B------:R-:W5:-:S12]  /*19f20*/  LDL.LU.64 R12, [R1+0x3830] ;  /* 0x00383000010c7983 */ /* 0x000f580000300a00 */
[----:B------:R-:W-:Y:S04]  /*19f30*/  STL.64 [R1+0x10], R20 ;  /* 0x0000101401007387 */ /* 0x000fe80000100a00 */
[----:B------:R-:W-:Y:S04]  /*19f40*/  STL.64 [R1+0x18], R22 ;  /* 0x0000181601007387 */ /* 0x000fe80000100a00 */
[----:B------:R-:W-:Y:S01]  /*19f50*/  LDSM.16.MT88.4 R20, [R0+UR7+0xa000] ;  /* 0x00a000070014783b */ /* 0x000fe20008004200 */
[----:B-----5:R-:W-:Y:S03]  /*19f60*/  HMMA.16816.F32.BF16 R12, R12, R4, R16 ;  /* 0x000000040c0c723c */ /* 0x020fe60000041810 */
[----:B------:R-:W2:Y:S04]  /*19f70*/  LDL.LU.64 R18, [R1+0x3828] ;  /* 0x0038280001127983 */ /* 0x000ea80000300a00 */
[----:B------:R-:W2:-:S12]  /*19f80*/  LDL.LU.64 R16, [R1+0x3820] ;  /* 0x0038200001107983 */ /* 0x000e980000300a00 */
[----:B------:R-:W-:Y:S04]  /*19f90*/  STL.64 [R1+0x140], R12 ;  /* 0x0001400c01007387 */ /* 0x000fe80000100a00 */
[----:B------:R-:W-:Y:S04]  /*19fa0*/  STL.64 [R1+0x148], R14 ;  /* 0x0001480e01007387 */ /* 0x000fe80000100a00 */
[----:B------:R-:W0:Y:S04]  /*19fb0*/  LDSM.16.MT88.4 R12, [R0+UR7+0xa080] ;  /* 0x00a08007000c783b */ /* 0x000e280008004200 */
[----:B0-----:R0:W-:Y:S04]  /*19fc0*/  STL.64 [R1+0x37e8], R14 ;  /* 0x0037e80e01007387 */ /* 0x0011e80000100a00 */
[----:B------:R1:W-:Y:S01]  /*19fd0*/  STL.64 [R1+0x37e0], R12 ;  /* 0x0037e00c01007387 */ /* 0x0003e20000100a00 */
[----:B0-----:R-:W-:-:S03]  /*19fe0*/  IMAD.MOV.U32 R14, RZ, RZ, R2 ;  /* 0x000000ffff0e7224 */ /* 0x001fc600078e0002 */
[----:B-1----:R-:W3:Y:S04]  /*19ff0*/  LDL.LU R12, [R1+0xc0] ;  /* 0x0000c000010c7983 */ /* 0x002ee80000300800 */
[----:B------:R-:W3:Y:S04]  /*1a000*/  LDL.LU R13, [R1+0xc4] ;  /* 0x0000c400010d7983 */ /* 0x000ee80000300800 */
[----:B------:R-:W4:Y:S04]  /*1a010*/  LDL.LU R2, [R1+0x3818] ;  /* 0x0038180001027983 */ /* 0x000f280000300800 */
[----:B------:R-:W3:Y:S01]  /*1a020*/  LDL.LU R15, [R1+0xcc] ;  /* 0x0000cc00010f7983 */ /* 0x000ee20000300800 */
[----:B--2---:R-:W-:Y:S03]  /*1a030*/  HMMA.16816.F32.BF16 R24, R16, R4, R24 ;  /* 0x000000041018723c */ /* 0x004fe60000041818 */
[----:B------:R-:W2:-:S15]  /*1a040*/  LDL.LU R16, [R1+0x100] ;  /* 0x0001000001107983 */ /* 0x000e9e0000300800 */
[----:B------:R-:W-:Y:S01]  /*1a050*/  NOP ;  /* 0x0000000000007918 */ /* 0x000fe20000000000 */
[----:B------:R-:W-:Y:S04]  /*1a060*/  STL.64 [R1+0x90], R24 ;  /* 0x0000901801007387 */ /* 0x000fe80000100a00 */
[----:B------:R-:W-:Y:S04]  /*1a070*/  STL.64 [R1+0x98], R26 ;  /* 0x0000981a01007387 */ /* 0x000fe80000100a00 */
[----:B------:R-:W0:Y:S04]  /*1a080*/  LDSM.16.MT88.4 R24, [R0+UR7+0xa100] ;  /* 0x00a100070018783b */ /* 0x000e280008004200 */
[----:B------:R-:W2:Y:S04]  /*1a090*/  LDL.LU R17, [R1+0x104] ;  /* 0x0001040001117983 */ /* 0x000ea80000300800 */
[----:B------:R-:W2:Y:S01]  /*1a0a0*/  LDL.LU R18, [R1+0x108] ;  /* 0x0001080001127983 */ /* 0x000ea20000300800 */
[----:B0-----:R-:W-:Y:S01]  /*1a0b0*/  MOV R7, R26 ;  /* 0x0000001a00077202 */ /* 0x001fe20000000f00 */
[----:B------:R-:W-:-:S02]  /*1a0c0*/  IMAD.MOV.U32 R28, RZ, RZ, R27 ;  /* 0x000000ffff1c7224 */ /* 0x000fc400078e001b */
[----:B------:R-:W-:Y:S01]  /*1a0d0*/  IMAD.MOV.U32 R29, RZ, RZ, R24 ;  /* 0x000000ffff1d7224 */ /* 0x000fe200078e0018 */
[----:B------:R-:W2:Y:S01]  /*1a0e0*/  LDL.LU.64 R26, [R1+0x3810] ;  /* 0x00381000011a7983 */ /* 0x000ea20000300a00 */
[----:B------:R-:W-:-:S03]  /*1a0f0*/  IMAD.MOV.U32 R6, RZ, RZ, R25 ;  /* 0x000000ffff067224 */ /* 0x000fc600078e0019 */
[----:B------:R-:W2:Y:S01]  /*1a100*/  LDL.LU.64 R24, [R1+0x3808] ;  /* 0x0038080001187983 */ /* 0x000ea20000300a00 */
[----:B----4-:R-:W-:-:S07]  /*1a110*/  MOV R19, R2 ;  /* 0x0000000200137202 */ /* 0x010fce0000000f00 */
[----:B--2---:R-:W-:-:S15]  /*1a120*/  HMMA.16816.F32.BF16 R16, R24, R4, R16 ;  /* 0x000000041810723c */ /* 0x004fde0000041810 */
[----:B------:R-:W-:-:S04]  /*1a130*/  NOP ;  /* 0x0000000000007918 */ /* 0x000fc80000000000 */
[----:B------:R-:W-:Y:S01]  /*1a140*/  STL [R1+0xf4], R17 ;  /* 0x0000f41101007387 */ /* 0x000fe20000100800 */
[----:B------:R-:W-:-:S03]  /*1a150*/  IMAD.MOV.U32 R2, RZ, RZ, R16 ;  /* 0x000000ffff027224 */ /* 0x000fc600078e0010 */
[----:B------:R-:W-:Y:S04]  /*1a160*/  STL.64 [R1+0xf8], R18 ;  /* 0x0000f81201007387 */ /* 0x000fe80000100a00 */
[----:B------:R-:W0:Y:S04]  /*1a170*/  LDSM.16.MT88.4 R16, [R0+UR7+0xa180] ;  /* 0x00a180070010783b */ /* 0x000e280008004200 */
[----:B------:R-:W2:Y:S04]  /*1a180*/  LDL R27, [R1+0x1f4] ;  /* 0x0001f400011b7983 */ /* 0x000ea80000100800 */
[----:B------:R-:W-:Y:S04]  /*1a190*/  STL [R1+0x3778], R2 ;  /* 0x0037780201007387 */ /* 0x000fe80000100800 */
[----:B0-----:R-:W-:Y:S04]  /*1a1a0*/  STL.64 [R1+0x37c8], R18 ;  /* 0x0037c81201007387 */ /* 0x001fe80000100a00 */
[----:B------:R0:W-:Y:S04]  /*1a1b0*/  STL.64 [R1+0x37c0], R16 ;  /* 0x0037c01001007387 */ /* 0x0001e80000100a00 */
[----:B0-----:R-:W4:Y:S04]  /*1a1c0*/  LDL.LU R16, [R1+0xd0] ;  /* 0x0000d00001107983 */ /* 0x001f280000300800 */
[----:B------:R-:W4:Y:S04]  /*1a1d0*/  LDL.LU R17, [R1+0xd4] ;  /* 0x0000d40001117983 */ /* 0x000f280000300800 */
[----:B------:R-:W4:Y:S04]  /*1a1e0*/  LDL.LU R18, [R1+0xd8] ;  /* 0x0000d80001127983 */ /* 0x000f280000300800 */
[----:B------:R-:W4:Y:S04]  /*1a1f0*/  LDL.LU R19, [R1+0xdc] ;  /* 0x0000dc0001137983 */ /* 0x000f280000300800 */
[----:B------:R-:W-:Y:S01]  /*1a200*/  STL [R1+0x377c], R0 ;  /* 0x00377c0001007387 */ /* 0x000fe20000100800 */
[----:B----4-:R-:W-:Y:S01]  /*1a210*/  HMMA.16816.F32.BF16 R8, R8, R4, R16 ;  /* 0x000000040808723c */ /* 0x010fe20000041810 */
[----:B------:R-:W-:-:S02]  /*1a220*/  MOV R16, R29 ;  /* 0x0000001d00107202 */ /* 0x000fc40000000f00 */
[----:B------:R-:W4:Y:S01]  /*1a230*/  LDL.LU R29, [R1+0x3804] ;  /* 0x00380400011d7983 */ /* 0x000f220000300800 */
[----:B------:R-:W-:Y:S02]  /*1a240*/  IMAD.MOV.U32 R17, RZ, RZ, R6 ;  /* 0x000000ffff117224 */ /* 0x000fe400078e0006 */
[----:B------:R-:W-:-:S13]  /*1a250*/  IMAD.MOV.U32 R18, RZ, RZ, R7 ;  /* 0x000000ffff127224 */ /* 0x000fda00078e0007 */
[----:B------:R-:W-:Y:S04]  /*1a260*/  STL.64 [R1+0xe0], R8 ;  /* 0x0000e00801007387 */ /* 0x000fe80000100a00 */
[----:B------:R-:W-:Y:S04]  /*1a270*/  STL.64 [R1+0xe8], R10 ;  /* 0x0000e80a01007387 */ /* 0x000fe80000100a00 */
[----:B------:R-:W5:Y:S04]  /*1a280*/  LDL.LU R6, [R1+0x3800] ;  /* 0x0038000001067983 */ /* 0x000f680000300800 */
[----:B------:R-:W3:Y:S04]  /*1a290*/  LDL.LU R7, [R1+0x37fc] ;  /* 0x0037fc0001077983 */ /* 0x000ee80000300800 */
[----:B--2---:R-:W0:Y:S01]  /*1a2a0*/  LDSM.16.MT88.4 R8, [R27+UR7+0xa000] ;  /* 0x00a000071b08783b */ /* 0x004e220008004200 */
[----:B------:R-:W-:-:S03]  /*1a2b0*/  MOV R19, R28 ;  /* 0x0000001c00137202 */ /* 0x000fc60000000f00 */
[----:B------:R-:W2:Y:S04]  /*1a2c0*/  LDL.LU R28, [R1+0x37f8] ;  /* 0x0037f800011c7983 */ /* 0x000ea80000300800 */
[----:B0-----:R-:W-:Y:S04]  /*1a2d0*/  STL.64 [R1+0x37b8], R10 ;  /* 0x0037b80a01007387 */ /* 0x001fe80000100a00 */
[----:B------:R0:W-:Y:S04]  /*1a2e0*/  STL.64 [R1+0x37b0], R8 ;  /* 0x0037b00801007387 */ /* 0x0001e80000100a00 */
[----:B0-----:R-:W2:Y:S04]  /*1a2f0*/  LDL.LU R8, [R1+0x80] ;  /* 0x0000800001087983 */ /* 0x001ea80000300800 */
[----:B------:R-:W2:Y:S01]  /*1a300*/  LDL.LU R9, [R1+0x84] ;  /* 0x0000840001097983 */ /* 0x000ea20000300800 */
[----:B-----5:R-:W-:-:S03]  /*1a310*/  IMAD.MOV.U32 R10, RZ, RZ, R6 ;  /* 0x000000ffff0a7224 */ /* 0x020fc600078e0006 */
[----:B------:R-:W5:Y:S01]  /*1a320*/  LDL.LU R6, [R1+0x37f4] ;  /* 0x0037f40001067983 */ /* 0x000f620000300800 */
[----:B---3--:R-:W-:-:S03]  /*1a330*/  IMAD.MOV.U32 R11, RZ, RZ, R7 ;  /* 0x000000ffff0b7224 */ /* 0x008fc600078e0007 */
[----:B------:R-:W5:Y:S04]  /*1a340*/  LDL.LU R7, [R1+0x37f0] ;  /* 0x0037f00001077983 */ /* 0x000f680000300800 */
[----:B------:R-:W-:Y:S04]  /*1a350*/  STL.64 [R1+0x37d8], R10 ;  /* 0x0037d80a01007387 */ /* 0x000fe80000100a00 */
[----:B--2---:R0:W-:Y:S04]  /*1a360*/  STL.64 [R1+0x37d0], R8 ;  /* 0x0037d00801007387 */ /* 0x0041e80000100a00 */
[----:B0-----:R-:W2:Y:S04]  /*1a370*/  LDL.LU R8, [R1+0xa0] ;  /* 0x0000a00001087983 */ /* 0x001ea80000300800 */
[----:B------:R-:W2:Y:S04]  /*1a380*/  LDL.LU R9, [R1+0xa4] ;  /* 0x0000a40001097983 */ /* 0x000ea80000300800 */
[----:B------:R-:W2:Y:S04]  /*1a390*/  LDL.LU R10, [R1+0xa8] ;  /* 0x0000a800010a7983 */ /* 0x000ea80000300800 */
[----:B------:R-:W2:Y:S01]  /*1a3a0*/  LDL.LU R11, [R1+0xac] ;  /* 0x0000ac00010b7983 */ /* 0x000ea20000300800 */
[----:B-----5:R-:W-:Y:S03]  /*1a3b0*/  HMMA.16816.F32.BF16 R20, R20, R6, R12 ;  /* 0x000000061414723c */ /* 0x020fe6000004180c */
[----:B------:R-:W3:Y:S04]  /*1a3c0*/  LDL.LU.64 R14, [R1+0x37e8] ;  /* 0x0037e800010e7983 */ /* 0x000ee80000300a00 */
[----:B------:R-:W3:-:S12]  /*1a3d0*/  LDL.LU.64 R12, [R1+0x37e0] ;  /* 0x0037e000010c7983 */ /* 0x000ed80000300a00 */
        /* <DEDUP_REMOVED lines=9> */
[-C--:B--2---:R-:W-:Y:S08]  /*1a470*/  HMMA.16816.F32.BF16 R16, R16, R6.reuse, R8 ;  /* 0x000000061010723c */ /* 0x084ff00000041808 */
[----:B---3--:R-:W-:Y:S01]  /*1a480*/  HMMA.16816.F32.BF16 R12, R12, R6, R20 ;  /* 0x000000060c0c723c */ /* 0x008fe20000041814 */
[----:B------:R-:W2:-:S15]  /*1a490*/  LDL.LU R20, [R1+0x150] ;  /* 0x0001500001147983 */ /* 0x000e9e0000300800 */
[----:B------:R-:W-:-:S03]  /*1a4a0*/  NOP ;  /* 0x0000000000007918 */ /* 0x000fc60000000000 */
[----:B------:R-:W-:Y:S04]  /*1a4b0*/  STL.64 [R1+0xc0], R12 ;  /* 0x0000c00c01007387 */ /* 0x000fe80000100a00 */
[----:B------:R-:W-:Y:S04]  /*1a4c0*/  STL.64 [R1+0xc8], R14 ;  /* 0x0000c80e01007387 */ /* 0x000fe80000100a00 */
[----:B------:R-:W0:Y:S04]  /*1a4d0*/  LDSM.16.MT88.4 R12, [R27+UR7+0xa100] ;  /* 0x00a100071b0c783b */ /* 0x000e280008004200 */
[----:B------:R-:W1:Y:S04]  /*1a4e0*/  LDSM.16.MT88.4 R24, [R27+UR7+0xa180] ;  /* 0x00a180071b18783b */ /* 0x000e680008004200 */
        /* <DEDUP_REMOVED lines=8> */
[----:B------:R-:W3:Y:S04]  /*1a570*/  LDL.LU R15, [R1+0x7c] ;  /* 0x00007c00010f7983 */ /* 0x000ee80000300800 */
[----:B-1----:R-:W-:Y:S04]  /*1a580*/  STL.64 [R1+0x3788], R26 ;  /* 0x0037881a01007387 */ /* 0x002fe80000100a00 */
[----:B------:R0:W-:Y:S04]  /*1a590*/  STL.64 [R1+0x3780], R24 ;  /* 0x0037801801007387 */ /* 0x0001e80000100a00 */
[----:B0-----:R-:W5:Y:S04]  /*1a5a0*/  LDL.LU R24, [R1+0x60] ;  /* 0x0000600001187983 */ /* 0x001f680000300800 */
[----:B------:R-:W5:Y:S01]  /*1a5b0*/  LDL.LU R25, [R1+0x64] ;  /* 0x0000640001197983 */ /* 0x000f620000300800 */
[----:B------:R-:W-:-:S03]  /*1a5c0*/  MOV R27, R28 ;  /* 0x0000001c001b7202 */ /* 0x000fc60000000f00 */
[----:B------:R-:W5:Y:S01]  /*1a5d0*/  LDL.LU R26, [R1+0x68] ;  /* 0x00006800011a7983 */ /* 0x000f620000300800 */
[----:B------:R-:W-:-:S03]  /*1a5e0*/  IMAD.MOV.U32 R28, RZ, RZ, R19 ;  /* 0x000000ffff1c7224 */ /* 0x000fc600078e0013 */
[----:B------:R-:W2:Y:S04]  /*1a5f0*/  LDL.LU.64 R10, [R1+0x37d8] ;  /* 0x0037d800010a7983 */ /* 0x000ea80000300a00 */
[----:B------:R-:W2:Y:S04]  /*1a600*/  LDL.LU.64 R8, [R1+0x37d0] ;  /* 0x0037d00001087983 */ /* 0x000ea80000300a00 */
[----:B------:R-:W-:Y:S04]  /*1a610*/  STL.64 [R1+0xb0], R16 ;  /* 0x0000b01001007387 */ /* 0x000fe80000100a00 */
[----:B------:R-:W-:Y:S04]  /*1a620*/  STL [R1+0xb8], R18 ;  /* 0x0000b81201007387 */ /* 0x000fe80000100800 */
[----:B----4-:R-:W0:Y:S02]  /*1a630*/  LDSM.16.MT88.4 R16, [R29+UR7+0xa000] ;  /* 0x00a000071d10783b */ /* 0x010e240008004200 */
[----:B0-----:R-:W-:Y:S01]  /*1a640*/  IMAD.MOV.U32 R5, RZ, RZ, R18 ;  /* 0x000000ffff057224 */ /* 0x001fe200078e0012 */
[----:B------:R-:W-:Y:S01]  /*1a650*/  MOV R2, R17 ;  /* 0x0000001100027202 */ /* 0x000fe20000000f00 */
[----:B------:R-:W-:-:S02]  /*1a660*/  IMAD.MOV.U32 R4, RZ, RZ, R19 ;  /* 0x000000ffff047224 */ /* 0x000fc400078e0013 */
[----:B------:R-:W-:Y:S01]  /*1a670*/  IMAD.MOV.U32 R0, RZ, RZ, R16 ;  /* 0x000000ffff007224 */ /* 0x000fe200078e0010 */
[----:B------:R-:W2:Y:S04]  /*1a680*/  LDL.LU.64 R18, [R1+0x37c8] ;  /* 0x0037c80001127983 */ /* 0x000ea80000300a00 */
[----:B------:R-:W2:Y:S02]  /*1a690*/  LDL.LU.64 R16, [R1+0x37c0] ;  /* 0x0037c00001107983 */ /* 0x000ea40000300a00 */
[----:B--2---:R-:W-:Y:S02]  /*1a6a0*/  HMMA.16816.F32.BF16 R16, R16, R6, R8 ;  /* 0x000000061010723c */ /* 0x004fe40000041808 */
[----:B------:R-:W2:Y:S04]  /*1a6b0*/  LDL.LU.64 R10, [R1+0x37b8] ;  /* 0x0037b800010a7983 */ /* 0x000ea80000300a00 */
[----:B------:R-:W2:-:S13]  /*1a6c0*/  LDL.LU.64 R8, [R1+0x37b0] ;  /* 0x0037b00001087983 */ /* 0x000e9a0000300a00 */
[----:B------:R-:W-:Y:S04]  /*1a6d0*/  STL.64 [R1+0xa0], R16 ;  /* 0x0000a01001007387 */ /* 0x000fe80000100a00 */
[----:B------:R-:W-:Y:S04]  /*1a6e0*/  STL.64 [R1+0xa8], R18 ;  /* 0x0000a81201007387 */ /* 0x000fe80000100a00 */
[----:B------:R-:W0:Y:S04]  /*1a6f0*/  LDSM.16.MT88.4 R16, [R29+UR7+0xa080] ;  /* 0x00a080071d10783b */ /* 0x000e280008004200 */
[----:B0-----:R-:W-:Y:S04]  /*1a700*/  STL.64 [R1+0x3760], R18 ;  /* 0x0037601201007387 */ /* 0x001fe80000100a00 */
[----:B------:R0:W-:Y:S04]  /*1a710*/  STL.64 [R1+0x3758], R16 ;  /* 0x0037581001007387 */ /* 0x0001e80000100a00 */
[----:B0-----:R-:W4:Y:S04]  /*1a720*/  LDL.LU R16, [R1+0x50] ;  /* 0x0000500001107983 */ /* 0x001f280000300800 */
[----:B------:R-:W4:Y:S04]  /*1a730*/  LDL.LU R17, [R1+0x54] ;  /* 0x0000540001117983 */ /* 0x000f280000300800 */
[----:B------:R-:W3:Y:S04]  /*1a740*/  LDL.LU R18, [R1+0x58] ;  /* 0x0000580001127983 */ /* 0x000ee80000300800 */
[----:B------:R-:W3:Y:S01]  /*1a750*/  LDL.LU R19, [R1+0x5c] ;  /* 0x00005c0001137983 */ /* 0x000ee20000300800 */
[-C--:B--2---:R-:W-:Y:S03]  /*1a760*/  HMMA.16816.F32.BF16 R8, R8, R6.reuse, R20 ;  /* 0x000000060808723c */ /* 0x084fe60000041814 */
[----:B---3--:R-:W-:Y:S04]  /*1a770*/  STL.64 [R1+0x3770], R18 ;  /* 0x0037701201007387 */ /* 0x008fe80000100a00 */
[----:B----4-:R0:W-:Y:S04]  /*1a780*/  STL.64 [R1+0x3768], R16 ;  /* 0x0037681001007387 */ /* 0x0101e80000100a00 */
[----:B0-----:R-:W2:Y:S04]  /*1a790*/  LDL.LU R16, [R1+0x20] ;  /* 0x0000200001107983 */ /* 0x001ea80000300800 */
[----:B------:R-:W2:Y:S04]  /*1a7a0*/  LDL.LU R17, [R1+0x24] ;  /* 0x0000240001117983 */ /* 0x000ea80000300800 */
[----:B------:R-:W2:Y:S04]  /*1a7b0*/  LDL.LU R18, [R1+0x28] ;  /* 0x0000280001127983 */ /* 0x000ea80000300800 */
[----:B------:R-:W2:Y:S04]  /*1a7c0*/  LDL.LU R19, [R1+0x2c] ;  /* 0x00002c0001137983 */ /* 0x000ea80000300800 */
[----:B------:R-:W3:Y:S04]  /*1a7d0*/  LDL.LU.64 R22, [R1+0x37a8] ;  /* 0x0037a80001167983 */ /* 0x000ee80000300a00 */
[----:B------:R-:W3:Y:S04]  /*1a7e0*/  LDL.LU.64 R20, [R1+0x37a0] ;  /* 0x0037a00001147983 */ /* 0x000ee80000300a00 */
        /* <DEDUP_REMOVED lines=13> */
[----:B------:R0:W-:Y:S04]  /*1a8c0*/  STL.64 [R1+0x100], R12 ;  /* 0x0001000c01007387 */ /* 0x0001e80000100a00 */
[----:B------:R1:W-:Y:S01]  /*1a8d0*/  STL.64 [R1+0x108], R14 ;  /* 0x0001080e01007387 */ /* 0x0003e20000100a00 */
[----:B0-----:R-:W-:Y:S01]  /*1a8e0*/  MOV R12, R0 ;  /* 0x00000000000c7202 */ /* 0x001fe20000000f00 */
[----:B------:R-:W-:Y:S02]  /*1a8f0*/  IMAD.MOV.U32 R13, RZ, RZ, R2 ;  /* 0x000000ffff0d7224 */ /* 0x000fe400078e0002 */
[----:B------:R-:W3:Y:S04]  /*1a900*/  LDL.LU R0, [R1+0x377c] ;  /* 0x00377c0001007983 */ /* 0x000ee80000300800 */
[----:B------:R-:W4:Y:S01]  /*1a910*/  LDL.LU R2, [R1+0x3778] ;  /* 0x0037780001027983 */ /* 0x000f220000300800 */
[----:B--2---:R-:W-:Y:S03]  /*1a920*/  HMMA.16816.F32.BF16 R24, R24, R6, R16 ;  /* 0x000000061818723c */ /* 0x004fe60000041810 */
[----:B------:R-:W2:Y:S04]  /*1a930*/  LDL.LU.64 R18, [R1+0x3770] ;  /* 0x0037700001127983 */ /* 0x000ea80000300a00 */
[----:B------:R-:W2:Y:S01]  /*1a940*/  LDL.LU.64 R16, [R1+0x3768] ;  /* 0x0037680001107983 */ /* 0x000ea20000300a00 */
[----:B-1----:R-:W-:Y:S01]  /*1a950*/  IMAD.MOV.U32 R14, RZ, RZ, R5 ;  /* 0x000000ffff0e7224 */ /* 0x002fe200078e0005 */
[----:B------:R-:W-:-:S10]  /*1a960*/  MOV R15, R4 ;  /* 0x00000004000f7202 */ /* 0x000fd40000000f00 */
        /* <DEDUP_REMOVED lines=26> */
[----:B0-----:R-:W5:Y:S04]  /*1ab10*/  LDL.LU R16, [R1+0x30] ;  /* 0x0000300001107983 */ /* 0x001f680000300800 */
[----:B------:R-:W5:Y:S04]  /*1ab20*/  LDL.LU R17, [R1+0x34] ;  /* 0x0000340001117983 */ /* 0x000f680000300800 */
[----:B------:R-:W5:Y:S04]  /*1ab30*/  LDL.LU R18, [R1+0x38] ;  /* 0x0000380001127983 */ /* 0x000f680000300800 */
[----:B------:R-:W5:Y:S02]  /*1ab40*/  LDL.LU R19, [R1+0x3c] ;  /* 0x00003c0001137983 */ /* 0x000f640000300800 */
[----:B-----5:R-:W-:Y:S02]  /*1ab50*/  HMMA.16816.F32.BF16 R8, R8, R6, R16 ;  /* 0x000000060808723c */ /* 0x020fe40000041810 */
[----:B------:R-:W5:-:S15]  /*1ab60*/  LDL.LU R16, [R1+0x90] ;  /* 0x0000900001107983 */ /* 0x000f5e0000300800 */
[----:B------:R-:W-:Y:S02]  /*1ab70*/  NOP ;  /* 0x0000000000007918 */ /* 0x000fe40000000000 */
[----:B------:R-:W-:Y:S04]  /*1ab80*/  STL.64 [R1+0x50], R8 ;  /* 0x0000500801007387 */ /* 0x000fe80000100a00 */
[----:B------:R-:W-:Y:S04]  /*1ab90*/  STL.64 [R1+0x58], R10 ;  /* 0x0000580a01007387 */ /* 0x000fe80000100a00 */
[----:B------:R-:W0:Y:S04]  /*1aba0*/  LDSM.16.MT88.4 R8, [R3+UR7+0xa180] ;  /* 0x00a180070308783b */ /* 0x000e280008004200 */
[----:B------:R-:W5:Y:S04]  /*1abb0*/  LDL.LU R17, [R1+0x94] ;  /* 0x0000940001117983 */ /* 0x000f680000300800 */
[----:B------:R-:W5:Y:S04]  /*1abc0*/  LDL.LU R18, [R1+0x98] ;  /* 0x0000980001127983 */ /* 0x000f680000300800 */
[----:B------:R-:W5:Y:S04]  /*1abd0*/  LDL.LU R19, [R1+0x9c] ;  /* 0x00009c0001137983 */ /* 0x000f680000300800 */
[----:B0-----:R-:W-:Y:S04]  /*1abe0*/  STL.64 [R1+0x3728], R10 ;  /* 0x0037280a01007387 */ /* 0x001fe80000100a00 */
[----:B------:R0:W-:Y:S04]  /*1abf0*/  STL.64 [R1+0x3720], R8 ;  /* 0x0037200801007387 */ /* 0x0001e80000100a00 */
[----:B0-----:R-:W2:Y:S04]  /*1ac00*/  LDL.LU R8, [R1+0x10] ;  /* 0x0000100001087983 */ /* 0x001ea80000300800 */
[----:B------:R-:W2:Y:S04]  /*1ac10*/  LDL.LU R9, [R1+0x14] ;  /* 0x0000140001097983 */ /* 0x000ea80000300800 */
[----:B------:R-:W2:Y:S04]  /*1ac20*/  LDL.LU R10, [R1+0x18] ;  /* 0x00001800010a7983 */ /* 0x000ea80000300800 */
[----:B------:R-:W2:Y:S04]  /*1ac30*/  LDL.LU R11, [R1+0x1c] ;  /* 0x00001c00010b7983 */ /* 0x000ea80000300800 */
[----:B------:R-:W-:Y:S01]  /*1ac40*/  STL [R1+0x3714], R3 ;  /* 0x0037140301007387 */ /* 0x000fe20000100800 */
[----:B--2---:R-:W-:Y:S01]  /*1ac50*/  HMMA.16816.F32.BF16 R20, R20, R6, R8 ;  /* 0x000000061414723c */ /* 0x004fe20000041808 */
[----:B----4-:R-:W-:-:S02]  /*1ac60*/  IMAD.MOV.U32 R8, RZ, RZ, R2 ;  /* 0x000000ffff087224 */ /* 0x010fc400078e0002 */
[----:B------:R-:W2:-:S15]  /*1ac70*/  LDL.LU R2, [R1+0x3750] ;  /* 0x0037500001027983 */ /* 0x000e9e0000300800 */
[----:B------:R-:W-:Y:S01]  /*1ac80*/  NOP ;  /* 0x0000000000007918 */ /* 0x000fe20000000000 */
[----:B------:R-:W-:Y:S04]  /*1ac90*/  STL.64 [R1+0x20], R20 ;  /* 0x0000201401007387 */ /* 0x000fe80000100a00 */
[----:B------:R-:W-:Y:S04]  /*1aca0*/  STL.64 [R1+0x28], R22 ;  /* 0x0000281601007387 */ /* 0x000fe80000100a00 */
[----:B---3--:R-:W0:Y:S04]  /*1acb0*/  LDSM.16.MT88.4 R20, [R0+UR7+0xc000] ;  /* 0x00c000070014783b */ /* 0x008e280008004200 */
[----:B------:R-:W3:Y:S04]  /*1acc0*/  LDL.LU R9, [R1+0xf4] ;  /* 0x0000f40001097983 */ /* 0x000ee80000300800 */
[----:B------:R-:W3:Y:S04]  /*1acd0*/  LDL.LU R10, [R1+0xf8] ;  /* 0x0000f800010a7983 */ /* 0x000ee80000300800 */
[----:B------:R-:W3:Y:S01]  /*1ace0*/  LDL.LU R11, [R1+0xfc] ;  /* 0x0000fc00010b7983 */ /* 0x000ee20000300800 */
[----:B0-----:R-:W-:Y:S01]  /*1acf0*/  IMAD.MOV.U32 R3, RZ, RZ, R20 ;  /* 0x000000ffff037224 */ /* 0x001fe200078e0014 */
[----:B------:R-:W-:Y:S01]  /*1ad00*/  MOV R29, R21 ;  /* 0x00000015001d7202 */ /* 0x000fe20000000f00 */
[----:B------:R-:W-:-:S02]  /*1ad10*/  IMAD.MOV.U32 R5, RZ, RZ, R22 ;  /* 0x000000ffff057224 */ /* 0x000fc400078e0016 */
[----:B------:R-:W-:Y:S01]  /*1ad20*/  IMAD.MOV.U32 R4, RZ, RZ, R23 ;  /* 0x000000ffff047224 */ /* 0x000fe200078e0017 */
[-C--:B------:R-:W-:Y:S01]  /*1ad30*/  HMMA.16816.F32.BF16 R24, R24, R6.reuse, R12 ;  /* 0x000000061818723c */ /* 0x080fe2000004180c */
[----:B--2---:R-:W0:Y:S04]  /*1ad40*/  LDSM.16.M88.4 R20, [R2+UR7+0x40080] ;  /* 0x040080070214783b */ /* 0x004e280008000200 */
[----:B0-----:R-:W-:Y:S04]  /*1ad50*/  STL [R1+0x361c], R22 ;  /* 0x00361c1601007387 */ /* 0x001fe80000100800 */
[----:B------:R-:W-:Y:S04]  /*1ad60*/  STL [R1+0x3618], R23 ;  /* 0x0036181701007387 */ /* 0x000fe80000100800 */
[----:B------:R0:W-:Y:S04]  /*1ad70*/  STL.64 [R1+0x3718], R20 ;  /* 0x0037181401007387 */ /* 0x0001e80000100a00 */
[----:B0-----:R-:W2:Y:S04]  /*1ad80*/  LDL.LU R20, [R1+0xe0] ;  /* 0x0000e00001147983 */ /* 0x001ea80000300800 */
[----:B------:R-:W2:Y:S04]  /*1ad90*/  LDL.LU R21, [R1+0xe4] ;  /* 0x0000e40001157983 */ /* 0x000ea80000300800 */
[----:B------:R-:W2:Y:S04]  /*1ada0*/  LDL.LU R22, [R1+0xe8] ;  /* 0x0000e80001167983 */ /* 0x000ea80000300800 */
[----:B------:R-:W2:Y:S04]  /*1adb0*/  LDL.LU R23, [R1+0xec] ;  /* 0x0000ec0001177983 */ /* 0x000ea80000300800 */
[----:B------:R-:W-:Y:S04]  /*1adc0*/  STL [R1+0x3370], R2 ;  /* 0x0033700201007387 */ /* 0x000fe80000100800 */
[----:B------:R-:W5:Y:S04]  /*1add0*/  LDL.LU.64 R14, [R1+0x3748] ;  /* 0x00374800010e7983 */ /* 0x000f680000300a00 */
[----:B------:R-:W5:Y:S04]  /*1ade0*/  LDL.LU.64 R12, [R1+0x3740] ;  /* 0x00374000010c7983 */ /* 0x000f680000300a00 */
        /* <DEDUP_REMOVED lines=31> */
[----:B------:R-:W3:Y:S01]  /*1afe0*/  LDL.LU R18, [R1+0xb8] ;  /* 0x0000b80001127983 */ /* 0x000ee20000300800 */
[----:B--2---:R-:W-:Y:S03]  /*1aff0*/  HMMA.16816.F32.BF16 R8, R8, R6, R20 ;  /* 0x000000060808723c */ /* 0x004fe60000041814 */
[----:B------:R-:W4:Y:S01]  /*1b000*/  LDL.LU.64 R20, [R1+0x3718] ;  /* 0x0037180001147983 */ /* 0x000f220000300a00 */
[----:B------:R-:W-:-:S02]  /*1b010*/  LOP3.LUT R2, R0, 0x20, RZ, 0x3c, !PT ;  /* 0x0000002000027812 */ /* 0x000fc400078e3cff */
[----:B------:R-:W-:-:S13]  /*1b020*/  MOV R19, R28 ;  /* 0x0000001c00137202 */ /* 0x000fda0000000f00 */
[----:B------:R-:W-:Y:S01]  /*1b030*/  STL.64 [R1+0x10], R8 ;  /* 0x0000100801007387 */ /* 0x000fe20000100a00 */
[----:B------:R-:W-:Y:S02]  /*1b040*/  IMAD.MOV.U32 R28, RZ, RZ, R11 ;  /* 0x000000ffff1c7224 */ /* 0x000fe400078e000b */
[----:B------:R-:W-:Y:S01]  /*1b050*/  IMAD.MOV.U32 R11, RZ, RZ, R4 ;  /* 0x000000ffff0b7224 */ /* 0x000fe200078e0004 */
[----:B------:R0:W-:Y:S02]  /*1b060*/  STL [R1+0x18], R10 ;  /* 0x0000180a01007387 */ /* 0x0001e40000100800 */
[----:B0-----:R-:W-:Y:S02]  /*1b070*/  IMAD.MOV.U32 R10, RZ, RZ, R5 ;  /* 0x000000ffff0a7224 */ /* 0x001fe400078e0005 */
[----:B------:R-:W0:Y:S01]  /*1b080*/  LDSM.16.MT88.4 R4, [R2+UR7+0xc000] ;  /* 0x00c000070204783b */ /* 0x000e220008004200 */
[----:B------:R-:W-:Y:S01]  /*1b090*/  IMAD.MOV.U32 R8, RZ, RZ, R3 ;  /* 0x000000ffff087224 */ /* 0x000fe200078e0003 */
[----:B------:R-:W-:-:S02]  /*1b0a0*/  MOV R9, R29 ;  /* 0x0000001d00097202 */ /* 0x000fc40000000f00 */
[----:B------:R-:W2:Y:S04]  /*1b0b0*/  LDL.LU R3, [R1+0x3714] ;  /* 0x0037140001037983 */ /* 0x000ea80000300800 */
[----:B------:R-:W2:Y:S04]  /*1b0c0*/  LDL.LU R29, [R1+0x3710] ;  /* 0x00371000011d7983 */ /* 0x000ea80000300800 */
[----:B0-----:R-:W-:Y:S04]  /*1b0d0*/  STL.64 [R1+0x36d8], R6 ;  /* 0x0036d80601007387 */ /* 0x001fe80000100a00 */
[----:B------:R0:W-:Y:S04]  /*1b0e0*/  STL.64 [R1+0x36d0], R4 ;  /* 0x0036d00401007387 */ /* 0x0001e80000100a00 */
[----:B0-----:R-:W2:Y:S04]  /*1b0f0*/  LDL.LU R4, [R1+0xa0] ;  /* 0x0000a00001047983 */ /* 0x001ea80000300800 */
[----:B------:R-:W2:Y:S04]  /*1b100*/  LDL.LU R5, [R1+0xa4] ;  /* 0x0000a40001057983 */ /* 0x000ea80000300800 */
[----:B------:R-:W2:Y:S04]  /*1b110*/  LDL.LU R6, [R1+0xa8] ;  /* 0x0000a80001067983 */ /* 0x000ea80000300800 */
[----:B------:R-:W2:Y:S01]  /*1b120*/  LDL.LU R7, [R1+0xac] ;  /* 0x0000ac0001077983 */ /* 0x000ea20000300800 */
[----:B----4-:R-:W-:Y:S03]  /*1b130*/  HMMA.16816.F32.BF16 R8, R8, R20, R24 ;  /* 0x000000140808723c */ /* 0x010fe60000041818 */
[----:B------:R-:W5:Y:S04]  /*1b140*/  LDL.LU.64 R26, [R1+0x3708] ;  /* 0x00370800011a7983 */ /* 0x000f680000300a00 */
[----:B------:R-:W5:-:S12]  /*1b150*/  LDL.LU.64 R24, [R1+0x3700] ;  /* 0x0037000001187983 */ /* 0x000f580000300a00 */
[----:B------:R-:W-:Y:S04]  /*1b160*/  STL.64 [R1], R8 ;  /* 0x0000000801007387 */ /* 0x000fe80000100a00 */
        /* <DEDUP_REMOVED lines=23> */
[----:B------:R-:W-:Y:S01]  /*1b2e0*/  MOV R22, R14 ;  /* 0x0000000e00167202 */ /* 0x000fe20000000f00 */
[----:B------:R-:W-:Y:S01]  /*1b2f0*/  STL.64 [R1+0x90], R12 ;  /* 0x0000900c01007387 */ /* 0x000fe20000100a00 */
[----:B------:R-:W-:-:S03]  /*1b300*/  IMAD.MOV.U32 R23, RZ, RZ, R15 ;  /* 0x000000ffff177224 */ /* 0x000fc600078e000f */
        /* <DEDUP_REMOVED lines=116> */
[----:B------:R-:W5:Y:S04]  /*1ba50*/  LDL.LU.64 R18, [R1+0x3648] ;  /* 0x0036480001127983 */ /* 0x000f680000300a00 */
[----:B------:R-:W5:Y:S01]  /*1ba60*/  LDL.LU.64 R16, [R1+0x3640] ;  /* 0x0036400001107983 */ /* 0x000f620000300a00 */
[----:B------:R-:W-:-:S11]  /*1ba70*/  MOV R27, R28 ;  /* 0x0000001c001b7202 */ /* 0x000fd60000000f00 */
[----:B------:R-:W-:Y:S01]  /*1ba80*/  STL.64 [R1+0x120], R12 ;  /* 0x0001200c01007387 */ /* 0x000fe20000100a00 */
[----:B------:R-:W-:-:S03]  /*1ba90*/  IMAD.MOV.U32 R28, RZ, RZ, R15 ;  /* 0x000000ffff1c7224 */ /* 0x000fc600078e000f */
[----:B------:R-:W-:Y:S04]  /*1baa0*/  STL [R1+0x128], R14 ;  /* 0x0001280e01007387 */ /* 0x000fe80000100800 */
[----:B------:R-:W0:Y:S04]  /*1bab0*/  LDSM.16.MT88.4 R12, [R0+UR7+0xe080] ;  /* 0x00e08007000c783b */ /* 0x000e280008004200 */
[----:B0-----:R-:W-:Y:S04]  /*1bac0*/  STL.64 [R1+0x3600], R14 ;  /* 0x0036000e01007387 */ /* 0x001fe80000100a00 */
[----:B------:R0:W-:Y:S04]  /*1bad0*/  STL.64 [R1+0x35f8], R12 ;  /* 0x0035f80c01007387 */ /* 0x0001e80000100a00 */
[----:B0-----:R-:W4:Y:S04]  /*1bae0*/  LDL.LU R12, [R1] ;  /* 0x00000000010c7983 */ /* 0x001f280000300800 */
        /* <DEDUP_REMOVED lines=23> */
[----:B0-----:R-:W-:Y:S01]  /*1bc60*/  IMAD.MOV.U32 R6, RZ, RZ, R22 ;  /* 0x000000ffff067224 */ /* 0x001fe200078e0016 */
[----:B------:R-:W-:-:S02]  /*1bc70*/  MOV R7, R23 ;  /* 0x0000001700077202 */ /* 0x000fc40000000f00 */
[----:B-1----:R-:W3:Y:S04]  /*1bc80*/  LDL.LU R4, [R1+0x90] ;  /* 0x0000900001047983 */ /* 0x002ee80000300800 */
[----:B------:R-:W3:Y:S04]  /*1bc90*/  LDL.LU R5, [R1+0x94] ;  /* 0x0000940001057983 */ /* 0x000ee80000300800 */
[----:B------:R-:W4:Y:S04]  /*1bca0*/  LDL.LU R22, [R1+0x361c] ;  /* 0x00361c0001167983 */ /* 0x000f280000300800 */
[----:B------:R-:W4:Y:S01]  /*1bcb0*/  LDL.LU R23, [R1+0x3618] ;  /* 0x0036180001177983 */ /* 0x000f220000300800 */
[----:B--2---:R-:W-:Y:S03]  /*1bcc0*/  HMMA.16816.F32.BF16 R8, R8, R20, R24 ;  /* 0x000000140808723c */ /* 0x004fe60000041818 */
[----:B------:R-:W4:Y:S04]  /*1bcd0*/  LDL.LU.64 R26, [R1+0x3610] ;  /* 0x00361000011a7983 */ /* 0x000f280000300a00 */
[----:B------:R-:W4:Y:S01]  /*1bce0*/  LDL.LU.64 R24, [R1+0x3608] ;  /* 0x0036080001187983 */ /* 0x000f220000300a00 */
        /* <DEDUP_REMOVED lines=21> */
[----:B-----5:R-:W-:Y:S03]  /*1be40*/  HMMA.16816.F32.BF16 R12, R12, R22, R16 ;  /* 0x000000160c0c723c */ /* 0x020fe60000041810 */
[----:B------:R-:W3:Y:S04]  /*1be50*/  LDL.LU.64 R18, [R1+0x35f0] ;  /* 0x0035f00001127983 */ /* 0x000ee80000300a00 */
[----:B------:R-:W3:Y:S01]  /*1be60*/  LDL.LU.64 R16, [R1+0x35e8] ;  /* 0x0035e80001107983 */ /* 0x000ee20000300a00 */
[----:B------:R-:W-:-:S11]  /*1be70*/  IMAD.MOV.U32 R27, RZ, RZ, R2 ;  /* 0x000000ffff1b7224 */ /* 0x000fd600078e0002 */
        /* <DEDUP_REMOVED lines=97> */
[----:B------:R-:W-:-:S11]  /*1c490*/  MOV R7, R28 ;  /* 0x0000001c00077202 */ /* 0x000fd60000000f00 */
[----:B------:R-:W-:Y:S01]  /*1c4a0*/  IMAD.MOV.U32 R28, RZ, RZ, R11 ;  /* 0x000000ffff1c7224 */ /* 0x000fe200078e000b */
        /* <DEDUP_REMOVED lines=21> */
[----:B0-----:R-:W-:Y:S01]  /*1c600*/  IMAD.MOV.U32 R28, RZ, RZ, R18 ;  /* 0x000000ffff1c7224 */ /* 0x001fe200078e0012 */
[----:B------:R-:W-:Y:S01]  /*1c610*/  MOV R21, R17 ;  /* 0x0000001100157202 */ /* 0x000fe20000000f00 */
[----:B------:R-:W-:-:S02]  /*1c620*/  IMAD.MOV.U32 R29, RZ, RZ, R19 ;  /* 0x000000ffff1d7224 */ /* 0x000fc400078e0013 */
[----:B------:R-:W-:Y:S01]  /*1c630*/  IMAD.MOV.U32 R20, RZ, RZ, R16 ;  /* 0x000000ffff147224 */ /* 0x000fe200078e0010 */
[----:B------:R-:W4:Y:S04]  /*1c640*/  LDL.LU.64 R18, [R1+0x3550] ;  /* 0x0035500001127983 */ /* 0x000f280000300a00 */
[----:B------:R-:W4:Y:S04]  /*1c650*/  LDL.LU.64 R16, [R1+0x3548] ;  /* 0x0035480001107983 */ /* 0x000f280000300a00 */
[----:B--2---:R-:W0:Y:S04]  /*1c660*/  LDSM.16.M88.4 R12, [R15+UR7+0x40100] ;  /* 0x040100070f0c783b */ /* 0x004e280008000200 */
[----:B0-----:R-:W-:Y:S04]  /*1c670*/  STL [R1+0x3414], R14 ;  /* 0x0034140e01007387 */ /* 0x001fe80000100800 */
        /* <DEDUP_REMOVED lines=36> */
[----:B------:R-:W-:Y:S01]  /*1c8c0*/  MOV R7, R2 ;  /* 0x0000000200077202 */ /* 0x000fe20000000f00 */
[----:B------:R-:W-:-:S02]  /*1c8d0*/  IMAD.MOV.U32 R2, RZ, RZ, R11 ;  /* 0x000000ffff027224 */ /* 0x000fc400078e000b */
        /* <DEDUP_REMOVED lines=17> */
[----:B------:R-:W-:Y:S01]  /*1c9f0*/  IMAD.MOV.U32 R22, RZ, RZ, R28 ;  /* 0x000000ffff167224 */ /* 0x000fe200078e001c */
[----:B------:R-:W-:-:S02]  /*1ca00*/  MOV R23, R29 ;  /* 0x0000001d00177202 */ /* 0x000fc40000000f00 */
        /* <DEDUP_REMOVED lines=50> */
[----:B------:R-:W-:-:S03]  /*1cd30*/  MOV R15, R11 ;  /* 0x0000000b000f7202 */ /* 0x000fc60000000f00 */
        /* <DEDUP_REMOVED lines=35> */
[----:B-----5:R-:W-:-:S11]  /*1cf70*/  IMAD.MOV.U32 R23, RZ, RZ, R28 ;  /* 0x000000ffff177224 */ /* 0x020fd600078e001c */
        /* <DEDUP_REMOVED lines=68> */
[----:B0-----:R-:W-:-:S03]  /*1d3c0*/  MOV R6, R2 ;  /* 0x0000000200067202 */ /* 0x001fc60000000f00 */
        /* <DEDUP_REMOVED lines=12> */
[----:B0-----:R-:W-:Y:S01]  /*1d490*/  IMAD.MOV.U32 R15, RZ, RZ, R26 ;  /* 0x000000ffff0f7224 */ /* 0x001fe200078e001a */
[----:B------:R-:W-:Y:S01]  /*1d4a0*/  MOV R14, R25 ;  /* 0x00000019000e7202 */ /* 0x000fe20000000f00 */
[----:B------:R-:W-:-:S02]  /*1d4b0*/  IMAD.MOV.U32 R28, RZ, RZ, R27 ;  /* 0x000000ffff1c7224 */ /* 0x000fc400078e001b */
[----:B------:R-:W-:Y:S01]  /*1d4c0*/  IMAD.MOV.U32 R29, RZ, RZ, R24 ;  /* 0x000000ffff1d7224 */ /* 0x000fe200078e0018 */
[----:B------:R-:W2:Y:S04]  /*1d4d0*/  LDL.LU.64 R26, [R1+0x3430] ;  /* 0x00343000011a7983 */ /* 0x000ea80000300a00 */
[----:B------:R-:W2:Y:S01]  /*1d4e0*/  LDL.LU.64 R24, [R1+0x3428] ;  /* 0x0034280001187983 */ /* 0x000ea20000300a00 */
[----:B----4-:R-:W-:-:S07]  /*1d4f0*/  IMAD.MOV.U32 R11, RZ, RZ, R2 ;  /* 0x000000ffff0b7224 */ /* 0x010fce00078e0002 */
[----:B--2---:R-:W-:-:S15]  /*1d500*/  HMMA.16816.F32.BF16 R8, R24, R12, R8 ;  /* 0x0000000c1808723c */ /* 0x004fde0000041808 */
[----:B------:R-:W-:-:S04]  /*1d510*/  NOP ;  /* 0x0000000000007918 */ /* 0x000fc80000000000 */
[----:B------:R-:W-:Y:S01]  /*1d520*/  STL [R1+0x124], R9 ;  /* 0x0001240901007387 */ /* 0x000fe20000100800 */
[----:B------:R-:W-:-:S03]  /*1d530*/  MOV R2, R8 ;  /* 0x0000000800027202 */ /* 0x000fc60000000f00 */
        /* <DEDUP_REMOVED lines=12> */
[----:B------:R-:W-:-:S02]  /*1d600*/  IMAD.MOV.U32 R8, RZ, RZ, R29 ;  /* 0x000000ffff087224 */ /* 0x000fc400078e001d */
[----:B------:R-:W4:Y:S01]  /*1d610*/  LDL.LU R29, [R1+0x3424] ;  /* 0x00342400011d7983 */ /* 0x000f220000300800 */
[----:B------:R-:W-:Y:S01]  /*1d620*/  IMAD.MOV.U32 R9, RZ, RZ, R14 ;  /* 0x000000ffff097224 */ /* 0x000fe200078e000e */
[----:B------:R-:W-:-:S14]  /*1d630*/  MOV R10, R15 ;  /* 0x0000000f000a7202 */ /* 0x000fdc0000000f00 */
[----:B------:R-:W-:Y:S04]  /*1d640*/  STL.64 [R1+0xe0], R20 ;  /* 0x0000e01401007387 */ /* 0x000fe80000100a00 */
[----:B------:R-:W-:Y:S04]  /*1d650*/  STL.64 [R1+0xe8], R22 ;  /* 0x0000e81601007387 */ /* 0x000fe80000100a00 */
[----:B------:R-:W5:Y:S04]  /*1d660*/  LDL.LU R14, [R1+0x3420] ;  /* 0x00342000010e7983 */ /* 0x000f680000300800 */
[----:B------:R-:W3:Y:S04]  /*1d670*/  LDL.LU R15, [R1+0x341c] ;  /* 0x00341c00010f7983 */ /* 0x000ee80000300800 */
[----:B--2---:R-:W0:Y:S01]  /*1d680*/  LDSM.16.MT88.4 R20, [R27+UR7+0x12000] ;  /* 0x012000071b14783b */ /* 0x004e220008004200 */
[----:B------:R-:W-:-:S03]  /*1d690*/  IMAD.MOV.U32 R11, RZ, RZ, R28 ;  /* 0x000000ffff0b7224 */ /* 0x000fc600078e001c */
[----:B------:R-:W2:Y:S04]  /*1d6a0*/  LDL.LU R28, [R1+0x3418] ;  /* 0x00341800011c7983 */ /* 0x000ea80000300800 */
[----:B0-----:R-:W-:Y:S04]  /*1d6b0*/  STL.64 [R1+0x33d8], R22 ;  /* 0x0033d81601007387 */ /* 0x001fe80000100a00 */
[----:B------:R0:W-:Y:S04]  /*1d6c0*/  STL.64 [R1+0x33d0], R20 ;  /* 0x0033d01401007387 */ /* 0x0001e80000100a00 */
[----:B0-----:R-:W2:Y:S04]  /*1d6d0*/  LDL.LU R20, [R1+0x50] ;  /* 0x0000500001147983 */ /* 0x001ea80000300800 */
[----:B------:R-:W2:Y:S01]  /*1d6e0*/  LDL.LU R21, [R1+0x54] ;  /* 0x0000540001157983 */ /* 0x000ea20000300800 */
[----:B-----5:R-:W-:-:S03]  /*1d6f0*/  IMAD.MOV.U32 R22, RZ, RZ, R14 ;  /* 0x000000ffff167224 */ /* 0x020fc600078e000e */
[----:B------:R-:W5:Y:S01]  /*1d700*/  LDL.LU R14, [R1+0x3414] ;  /* 0x00341400010e7983 */ /* 0x000f620000300800 */
[----:B---3--:R-:W-:-:S03]  /*1d710*/  MOV R23, R15 ;  /* 0x0000000f00177202 */ /* 0x008fc60000000f00 */
        /* <DEDUP_REMOVED lines=40> */
[----:B------:R-:W-:-:S03]  /*1d9a0*/  IMAD.MOV.U32 R27, RZ, RZ, R28 ;  /* 0x000000ffff1b7224 */ /* 0x000fc600078e001c */
        /* <DEDUP_REMOVED lines=9> */
[----:B------:R-:W-:Y:S01]  /*1da40*/  IMAD.MOV.U32 R2, RZ, RZ, R9 ;  /* 0x000000ffff027224 */ /* 0x000fe200078e0009 */
[----:B------:R-:W-:Y:S01]  /*1da50*/  MOV R0, R8 ;  /* 0x0000000800007202 */ /* 0x000fe20000000f00 */
        /* <DEDUP_REMOVED lines=38> */
[----:B0-----:R-:W-:-:S03]  /*1dcc0*/  IMAD.MOV.U32 R4, RZ, RZ, R0 ;  /* 0x000000ffff047224 */ /* 0x001fc600078e0000 */
[----:B------:R-:W3:Y:S01]  /*1dcd0*/  LDL.LU R0, [R1+0x339c] ;  /* 0x00339c0001007983 */ /* 0x000ee20000300800 */
[----:B------:R-:W-:-:S03]  /*1dce0*/  IMAD.MOV.U32 R5, RZ, RZ, R2 ;  /* 0x000000ffff057224 */ /* 0x000fc600078e0002 */
[----:B------:R-:W4:Y:S01]  /*1dcf0*/  LDL.LU R2, [R1+0x3398] ;  /* 0x0033980001027983 */ /* 0x000f220000300800 */
[----:B--2---:R-:W-:Y:S03]  /*1dd00*/  HMMA.16816.F32.BF16 R24, R24, R14, R8 ;  /* 0x0000000e1818723c */ /* 0x004fe60000041808 */
[----:B------:R-:W2:Y:S04]  /*1dd10*/  LDL.LU.64 R10, [R1+0x3390] ;  /* 0x00339000010a7983 */ /* 0x000ea80000300a00 */
[----:B------:R-:W2:Y:S01]  /*1dd20*/  LDL.LU.64 R8, [R1+0x3388] ;  /* 0x0033880001087983 */ /* 0x000ea20000300a00 */
[----:B-1----:R-:W-:Y:S01]  /*1dd30*/  MOV R6, R13 ;  /* 0x0000000d00067202 */ /* 0x002fe20000000f00 */
[----:B------:R-:W-:-:S10]  /*1dd40*/  IMAD.MOV.U32 R7, RZ, RZ, R12 ;  /* 0x000000ffff077224 */ /* 0x000fd400078e000c */
        /* <DEDUP_REMOVED lines=56> */
[----:B0-----:R-:W-:Y:S01]  /*1e0d0*/  MOV R3, R16 ;  /* 0x0000001000037202 */ /* 0x001fe20000000f00 */
[----:B------:R-:W-:Y:S01]  /*1e0e0*/  IMAD.MOV.U32 R29, RZ, RZ, R17 ;  /* 0x000000ffff1d7224 */ /* 0x000fe200078e0011 */
[----:B------:R-:W-:Y:S01]  /*1e0f0*/  MOV R12, R19 ;  /* 0x00000013000c7202 */ /* 0x000fe20000000f00 */
        /* <DEDUP_REMOVED lines=47> */
[----:B------:R-:W-:Y:S01]  /*1e3f0*/  LOP3.LUT R2, R0, 0x20, RZ, 0x3c, !PT ;  /* 0x0000002000027812 */ /* 0x000fe200078e3cff */
[----:B------:R-:W-:-:S14]  /*1e400*/  IMAD.MOV.U32 R11, RZ, RZ, R28 ;  /* 0x000000ffff0b7224 */ /* 0x000fdc00078e001c */
[----:B------:R-:W-:Y:S01]  /*1e410*/  STL.64 [R1+0xf0], R20 ;  /* 0x0000f01401007387 */ /* 0x000fe20000100a00 */
[----:B------:R-:W-:Y:S01]  /*1e420*/  IMAD.MOV.U32 R28, RZ, RZ, R23 ;  /* 0x000000ffff1c7224 */ /* 0x000fe200078e0017 */
[----:B------:R-:W-:Y:S02]  /*1e430*/  MOV R23, R12 ;  /* 0x0000000c00177202 */ /* 0x000fe40000000f00 */
[----:B------:R0:W-:Y:S02]  /*1e440*/  STL [R1+0xf8], R22 ;  /* 0x0000f81601007387 */ /* 0x0001e40000100800 */
[----:B0-----:R-:W-:Y:S02]  /*1e450*/  IMAD.MOV.U32 R22, RZ, RZ, R13 ;  /* 0x000000ffff167224 */ /* 0x001fe400078e000d */
[----:B------:R-:W0:Y:S01]  /*1e460*/  LDSM.16.MT88.4 R12, [R2+UR7+0x14000] ;  /* 0x01400007020c783b */ /* 0x000e220008004200 */
[----:B------:R-:W-:Y:S01]  /*1e470*/  MOV R20, R3 ;  /* 0x0000000300147202 */ /* 0x000fe20000000f00 */
[----:B------:R-:W-:-:S02]  /*1e480*/  IMAD.MOV.U32 R21, RZ, RZ, R29 ;  /* 0x000000ffff157224 */ /* 0x000fc400078e001d */
        /* <DEDUP_REMOVED lines=35> */
[----:B------:R-:W-:Y:S01]  /*1e6c0*/  IMAD.MOV.U32 R18, RZ, RZ, R6 ;  /* 0x000000ffff127224 */ /* 0x000fe200078e0006 */
        /* <DEDUP_REMOVED lines=48> */
[----:B------:R-:W-:Y:S01]  /*1e9d0*/  STL.64 [R1+0x10], R24 ;  /* 0x0000101801007387 */ /* 0x000fe20000100a00 */
[----:B------:R-:W-:-:S03]  /*1e9e0*/  MOV R2, R27 ;  /* 0x0000001b00027202 */ /* 0x000fc60000000f00 */
        /* <DEDUP_REMOVED lines=11> */
[----:B------:R-:W-:Y:S04]  /*1eaa0*/  STL.64 [R1], R4 ;  /* 0x0000000401007387 */ /* 0x000fe80000100a00 */
        /* <DEDUP_REMOVED lines=89> */
[----:B0-----:R-:W-:Y:S01]  /*1f040*/  MOV R14, R18 ;  /* 0x00000012000e7202 */ /* 0x001fe20000000f00 */
[----:B------:R-:W-:-:S02]  /*1f050*/  IMAD.MOV.U32 R15, RZ, RZ, R19 ;  /* 0x000000ffff0f7224 */ /* 0x000fc400078e0013 */
        /* <DEDUP_REMOVED lines=53> */
[----:B------:R-:W4:Y:S04]  /*1f3b0*/  LDL.LU.64 R22, [R1+0x31f0] ;  /* 0x0031f00001167983 */ /* 0x000f280000300a00 */
[----:B------:R-:W4:Y:S01]  /*1f3c0*/  LDL.LU.64 R20, [R1+0x31e8] ;  /* 0x0031e80001147983 */ /* 0x000f220000300a00 */
[----:B------:R-:W-:-:S11]  /*1f3d0*/  IMAD.MOV.U32 R11, RZ, RZ, R2 ;  /* 0x000000ffff0b7224 */ /* 0x000fd600078e0002 */
[----:B------:R-:W-:Y:S01]  /*1f3e0*/  STL.64 [R1+0xd0], R12 ;  /* 0x0000d00c01007387 */ /* 0x000fe20000100a00 */
[----:B------:R-:W-:-:S03]  /*1f3f0*/  MOV R2, R15 ;  /* 0x0000000f00027202 */ /* 0x000fc60000000f00 */
[----:B------:R-:W-:Y:S04]  /*1f400*/  STL [R1+0xd8], R14 ;  /* 0x0000d80e01007387 */ /* 0x000fe80000100800 */
[----:B------:R-:W0:Y:S04]  /*1f410*/  LDSM.16.MT88.4 R12, [R29+UR7+0x16000] ;  /* 0x016000071d0c783b */ /* 0x000e280008004200 */
[----:B------:R-:W-:Y:S04]  /*1f420*/  STL [R1+0x3134], R2 ;  /* 0x0031340201007387 */ /* 0x000fe80000100800 */
[----:B0-----:R-:W-:Y:S04]  /*1f430*/  STL.64 [R1+0x31b0], R14 ;  /* 0x0031b00e01007387 */ /* 0x001fe80000100a00 */
[----:B------:R0:W-:Y:S04]  /*1f440*/  STL.64 [R1+0x31a8], R12 ;  /* 0x0031a80c01007387 */ /* 0x0001e80000100a00 */
[----:B0-----:R-:W2:Y:S04]  /*1f450*/  LDL.LU R12, [R1] ;  /* 0x00000000010c7983 */ /* 0x001ea80000300800 */
        /* <DEDUP_REMOVED lines=32> */
[----:B------:R-:W-:Y:S04]  /*1f660*/  STL [R1+0x3130], R29 ;  /* 0x0031301d01007387 */ /* 0x000fe80000100800 */
[----:B------:R-:W-:Y:S01]  /*1f670*/  LDSM.16.MT88.4 R4, [R29+UR7+0x16180] ;  /* 0x016180071d04783b */ /* 0x000fe20008004200 */
        /* <DEDUP_REMOVED lines=20> */
[----:B0-----:R-:W3:Y:S04]  /*1f7c0*/  LDL.LU R12, [R1+0x140] ;  /* 0x00014000010c7983 */ /* 0x001ee80000300800 */
[----:B------:R-:W3:Y:S01]  /*1f7d0*/  LDL.LU R13, [R1+0x144] ;  /* 0x00014400010d7983 */ /* 0x000ee20000300800 */
[----:B------:R-:W-:-:S03]  /*1f7e0*/  IMAD.MOV.U32 R15, RZ, RZ, R28 ;  /* 0x000000ffff0f7224 */ /* 0x000fc600078e001c */
[----:B------:R-:W3:Y:S01]  /*1f7f0*/  LDL.LU R14, [R1+0x148] ;  /* 0x00014800010e7983 */ /* 0x000ee20000300800 */
[----:B-----5:R-:W-:Y:S03]  /*1f800*/  HMMA.16816.F32.BF16 R20, R20, R18, R24 ;  /* 0x000000121414723c */ /* 0x020fe60000041818 */
[----:B------:R-:W4:Y:S04]  /*1f810*/  LDL.LU.64 R26, [R1+0x3190] ;  /* 0x00319000011a7983 */ /* 0x000f280000300a00 */
[----:B------:R-:W4:-:S12]  /*1f820*/  LDL.LU.64 R24, [R1+0x3188] ;  /* 0x0031880001187983 */ /* 0x000f180000300a00 */
        /* <DEDUP_REMOVED lines=10> */
[-C--:B--2---:R-:W-:Y:S08]  /*1f8d0*/  HMMA.16816.F32.BF16 R8, R4, R18.reuse, R8 ;  /* 0x000000120408723c */ /* 0x084ff00000041808 */
[----:B----4-:R-:W-:Y:S01]  /*1f8e0*/  HMMA.16816.F32.BF16 R24, R24, R18, R20 ;  /* 0x000000121818723c */ /* 0x010fe20000041814 */
[----:B------:R-:W2:-:S15]  /*1f8f0*/  LDL.LU R20, [R1+0x130] ;  /* 0x0001300001147983 */ /* 0x000e9e0000300800 */
[----:B------:R-:W-:-:S03]  /*1f900*/  NOP ;  /* 0x0000000000007918 */ /* 0x000fc60000000000 */
        /* <DEDUP_REMOVED lines=8> */
[----:B------:R-:W4:Y:S04]  /*1f990*/  LDL R7, [R1+0x1d0] ;  /* 0x0001d00001077983 */ /* 0x000f280000100800 */
[----:B0-----:R-:W5:Y:S04]  /*1f9a0*/  LDL.LU R24, [R1+0x120] ;  /* 0x0001200001187983 */ /* 0x001f680000300800 */
[----:B------:R-:W-:Y:S04]  /*1f9b0*/  STL.64 [R1+0x30], R8 ;  /* 0x0000300801007387 */ /* 0x000fe80000100a00 */
[----:B------:R-:W-:Y:S04]  /*1f9c0*/  STL.64 [R1+0x38], R10 ;  /* 0x0000380a01007387 */ /* 0x000fe80000100a00 */
[----:B------:R-:W0:Y:S04]  /*1f9d0*/  LDSM.16.MT88.4 R8, [R0+UR7+0x18000] ;  /* 0x018000070008783b */ /* 0x000e280008004200 */
[----:B------:R-:W5:Y:S04]  /*1f9e0*/  LDL.LU R25, [R1+0x124] ;  /* 0x0001240001197983 */ /* 0x000f680000300800 */
[----:B------:R-:W5:Y:S04]  /*1f9f0*/  LDL.LU R26, [R1+0x128] ;  /* 0x00012800011a7983 */ /* 0x000f680000300800 */
[----:B------:R-:W5:Y:S01]  /*1fa00*/  LDL.LU R27, [R1+0x12c] ;  /* 0x00012c00011b7983 */ /* 0x000f620000300800 */
[----:B0-----:R-:W-:Y:S01]  /*1fa10*/  IMAD.MOV.U32 R2, RZ, RZ, R10 ;  /* 0x000000ffff027224 */ /* 0x001fe200078e000a */
[----:B------:R-:W-:Y:S01]  /*1fa20*/  MOV R29, R11 ;  /* 0x0000000b001d7202 */ /* 0x000fe20000000f00 */
[----:B------:R-:W-:Y:S01]  /*1fa30*/  IMAD.MOV.U32 R17, RZ, RZ, R9 ;  /* 0x000000ffff117224 */ /* 0x000fe200078e0009 */
[----:B------:R-:W-:Y:S01]  /*1fa40*/  MOV R16, R8 ;  /* 0x0000000800107202 */ /* 0x000fe20000000f00 */
[----:B------:R-:W3:Y:S04]  /*1fa50*/  LDL.LU.64 R10, [R1+0x3180] ;  /* 0x00318000010a7983 */ /* 0x000ee80000300a00 */
[----:B------:R-:W3:Y:S04]  /*1fa60*/  LDL.LU.64 R8, [R1+0x3178] ;  /* 0x0031780001087983 */ /* 0x000ee80000300a00 */
[----:B----4-:R-:W0:Y:S04]  /*1fa70*/  LDSM.16.M88.4 R4, [R7+UR7+0x40180] ;  /* 0x040180070704783b */ /* 0x010e280008000200 */
[----:B0-----:R-:W-:Y:S04]  /*1fa80*/  STL [R1+0x303c], R6 ;  /* 0x00303c0601007387 */ /* 0x001fe80000100800 */
[----:B------:R-:W-:Y:S01]  /*1fa90*/  STL [R1+0x3038], R7 ;  /* 0x0030380701007387 */ /* 0x000fe20000100800 */
        /* <DEDUP_REMOVED lines=10> */
[----:B------:R-:W4:Y:S04]  /*1fb40*/  LDL.LU R10, [R1+0x108] ;  /* 0x00010800010a7983 */ /* 0x000f280000300800 */
[----:B------:R-:W4:Y:S01]  /*1fb50*/  LDL.LU R11, [R1+0x10c] ;  /* 0x00010c00010b7983 */ /* 0x000f220000300800 */
[-C--:B--2---:R-:W-:Y:S03]  /*1fb60*/  HMMA.16816.F32.BF16 R12, R12, R18.reuse, R20 ;  /* 0x000000120c0c723c */ /* 0x084fe60000041814 */
[----:B----4-:R-:W-:Y:S04]  /*1fb70*/  STL.64 [R1+0x3140], R10 ;  /* 0x0031400a01007387 */ /* 0x010fe80000100a00 */
[----:B---3--:R0:W-:Y:S04]  /*1fb80*/  STL.64 [R1+0x3138], R8 ;  /* 0x0031380801007387 */ /* 0x0081e80000100a00 */
[----:B0-----:R-:W2:Y:S04]  /*1fb90*/  LDL.LU R8, [R1+0x110] ;  /* 0x0001100001087983 */ /* 0x001ea80000300800 */
[----:B------:R-:W2:Y:S04]  /*1fba0*/  LDL.LU R9, [R1+0x114] ;  /* 0x0001140001097983 */ /* 0x000ea80000300800 */
[----:B------:R-:W2:Y:S04]  /*1fbb0*/  LDL.LU R10, [R1+0x118] ;  /* 0x00011800010a7983 */ /* 0x000ea80000300800 */
[----:B------:R-:W2:Y:S04]  /*1fbc0*/  LDL.LU R11, [R1+0x11c] ;  /* 0x00011c00010b7983 */ /* 0x000ea80000300800 */
[----:B------:R-:W5:Y:S04]  /*1fbd0*/  LDL.LU.64 R22, [R1+0x3160] ;  /* 0x0031600001167983 */ /* 0x000f680000300a00 */
[----:B------:R-:W5:Y:S04]  /*1fbe0*/  LDL.LU.64 R20, [R1+0x3158] ;  /* 0x0031580001147983 */ /* 0x000f680000300a00 */
        /* <DEDUP_REMOVED lines=24> */
[----:B------:R-:W-:Y:S01]  /*1fd70*/  LOP3.LUT R6, R0, 0x20, RZ, 0x3c, !PT ;  /* 0x0000002000067812 */ /* 0x000fe200078e3cff */
[----:B------:R-:W-:-:S10]  /*1fd80*/  IMAD.MOV.U32 R18, RZ, RZ, R2 ;  /* 0x000000ffff127224 */ /* 0x000fd400078e0002 */
[----:B------:R-:W-:Y:S04]  /*1fd90*/  STL.64 [R1+0x20], R24 ;  /* 0x0000201801007387 */ /* 0x000fe80000100a00 */
[----:B------:R-:W-:Y:S04]  /*1fda0*/  STL.64 [R1+0x28], R26 ;  /* 0x0000281a01007387 */ /* 0x000fe80000100a00 */
[----:B------:R-:W5:Y:S04]  /*1fdb0*/  LDL.LU R2, [R1+0x3134] ;  /* 0x0031340001027983 */ /* 0x000f680000300800 */
[----:B------:R-:W0:Y:S01]  /*1fdc0*/  LDSM.16.MT88.4 R24, [R6+UR7+0x18000] ;  /* 0x018000070618783b */ /* 0x000e220008004200 */
[----:B------:R-:W-:-:S03]  /*1fdd0*/  IMAD.MOV.U32 R19, RZ, RZ, R29 ;  /* 0x000000ffff137224 */ /* 0x000fc600078e001d */
[----:B------:R-:W3:Y:S04]  /*1fde0*/  LDL.LU R29, [R1+0x3130] ;  /* 0x00313000011d7983 */ /* 0x000ee80000300800 */
[----:B0-----:R-:W-:Y:S04]  /*1fdf0*/  STL.64 [R1+0x30f8], R26 ;  /* 0x0030f81a01007387 */ /* 0x001fe80000100a00 */
[----:B------:R0:W-:Y:S04]  /*1fe00*/  STL.64 [R1+0x30f0], R24 ;  /* 0x0030f01801007387 */ /* 0x0001e80000100a00 */
[----:B0-----:R-:W3:Y:S04]  /*1fe10*/  LDL.LU R24, [R1+0xd0] ;  /* 0x0000d00001187983 */ /* 0x001ee80000300800 */
[----:B------:R-:W3:Y:S04]  /*1fe20*/  LDL.LU R25, [R1+0xd4] ;  /* 0x0000d40001197983 */ /* 0x000ee80000300800 */
[----:B------:R-:W3:Y:S01]  /*1fe30*/  LDL.LU R26, [R1+0xd8] ;  /* 0x0000d800011a7983 */ /* 0x000ee20000300800 */
[----:B--2---:R-:W-:Y:S03]  /*1fe40*/  HMMA.16816.F32.BF16 R16, R16, R4, R8 ;  /* 0x000000041010723c */ /* 0x004fe60000041808 */
[----:B------:R-:W3:Y:S04]  /*1fe50*/  LDL.LU.64 R10, [R1+0x3128] ;  /* 0x00312800010a7983 */ /* 0x000ee80000300a00 */
[----:B------:R-:W3:-:S12]  /*1fe60*/  LDL.LU.64 R8, [R1+0x3120] ;  /* 0x0031200001087983 */ /* 0x000ed80000300a00 */
[----:B------:R-:W-:Y:S01]  /*1fe70*/  STL.64 [R1+0x10], R16 ;  /* 0x0000101001007387 */ /* 0x000fe20000100a00 */
[----:B-----5:R-:W-:-:S03]  /*1fe80*/  MOV R27, R2 ;  /* 0x00000002001b7202 */ /* 0x020fc60000000f00 */
[----:B------:R-:W-:Y:S01]  /*1fe90*/  STL [R1+0x18], R18 ;  /* 0x0000181201007387 */ /* 0x000fe20000100800 */
[----:B------:R-:W-:-:S03]  /*1fea0*/  IMAD.MOV.U32 R2, RZ, RZ, R19 ;  /* 0x000000ffff027224 */ /* 0x000fc600078e0013 */
        /* <DEDUP_REMOVED lines=67> */
[----:B-----5:R-:W-:Y:S03]  /*202e0*/  HMMA.16816.F32.BF16 R8, R8, R4, R12 ;  /* 0x000000040808723c */ /* 0x020fe6000004180c */
[----:B------:R-:W4:Y:S04]  /*202f0*/  LDL.LU.64 R14, [R1+0x30c8] ;  /* 0x0030c800010e7983 */ /* 0x000f280000300a00 */
[----:B------:R-:W4:Y:S01]  /*20300*/  LDL.LU.64 R12, [R1+0x30c0] ;  /* 0x0030c000010c7983 */ /* 0x000f220000300a00 */
        /* <DEDUP_REMOVED lines=64> */
[----:B------:R-:W-:Y:S01]  /*20710*/  LDSM.16.MT88.4 R8, [R0+UR7+0x1a000] ;  /* 0x01a000070008783b */ /* 0x000fe20008004200 */
        /* <DEDUP_REMOVED lines=8> */
[----:B0-----:R-:W2:Y:S01]  /*207a0*/  LDL.LU R12, [R1+0x10] ;  /* 0x00001000010c7983 */ /* 0x001ea20000300800 */
[----:B---3--:R-:W-:Y:S03]  /*207b0*/  HMMA.16816.F32.BF16 R20, R20, R4, R24 ;  /* 0x000000041414723c */ /* 0x008fe60000041818 */
[----:B------:R-:W0:-:S15]  /*207c0*/  LDSM.16.MT88.4 R24, [R0+UR7+0x1a100] ;  /* 0x01a100070018783b */ /* 0x000e1e0008004200 */
[----:B------:R-:W-:Y:S01]  /*207d0*/  NOP ;  /* 0x0000000000007918 */ /* 0x000fe20000000000 */
[----:B------:R0:W-:Y:S04]  /*207e0*/  STL.64 [R1+0x150], R20 ;  /* 0x0001501401007387 */ /* 0x0001e80000100a00 */
[----:B------:R1:W-:Y:S04]  /*207f0*/  STL.64 [R1+0x158], R22 ;  /* 0x0001581601007387 */ /* 0x0003e80000100a00 */
[----:B------:R-:W2:Y:S04]  /*20800*/  LDL.LU R13, [R1+0x14] ;  /* 0x00001400010d7983 */ /* 0x000ea80000300800 */
[----:B------:R-:W2:Y:S01]  /*20810*/  LDL.LU R14, [R1+0x18] ;  /* 0x00001800010e7983 */ /* 0x000ea20000300800 */
[----:B0-----:R-:W-:Y:S01]  /*20820*/  MOV R21, R26 ;  /* 0x0000001a00157202 */ /* 0x001fe20000000f00 */
[----:B------:R-:W-:-:S02]  /*20830*/  IMAD.MOV.U32 R20, RZ, RZ, R27 ;  /* 0x000000ffff147224 */ /* 0x000fc400078e001b */
[----:B-1----:R-:W-:Y:S01]  /*20840*/  IMAD.MOV.U32 R23, RZ, RZ, R24 ;  /* 0x000000ffff177224 */ /* 0x002fe200078e0018 */
[----:B------:R-:W5:Y:S01]  /*20850*/  LDL.LU.64 R26, [R1+0x3058] ;  /* 0x00305800011a7983 */ /* 0x000f620000300a00 */
[----:B------:R-:W-:-:S03]  /*20860*/  IMAD.MOV.U32 R22, RZ, RZ, R25 ;  /* 0x000000ffff167224 */ /* 0x000fc600078e0019 */
[----:B------:R-:W5:Y:S01]  /*20870*/  LDL.LU.64 R24, [R1+0x3050] ;  /* 0x0030500001187983 */ /* 0x000f620000300a00 */
[----:B------:R-:W-:Y:S01]  /*20880*/  MOV R15, R2 ;  /* 0x00000002000f7202 */ /* 0x000fe20000000f00 */
[----:B-----5:R-:W-:Y:S02]  /*20890*/  HMMA.16816.F32.BF16 R24, R24, R4, R16 ;  /* 0x000000041818723c */ /* 0x020fe40000041810 */
[----:B------:R-:W3:Y:S04]  /*208a0*/  LDL.LU.64 R18, [R1+0x3048] ;  /* 0x0030480001127983 */ /* 0x000ee80000300a00 */
[----:B------:R-:W3:-:S13]  /*208b0*/  LDL.LU.64 R16, [R1+0x3040] ;  /* 0x0030400001107983 */ /* 0x000eda0000300a00 */
[----:B------:R-:W-:Y:S01]  /*208c0*/  STL [R1+0x144], R25 ;  /* 0x0001441901007387 */ /* 0x000fe20000100800 */
[----:B------:R-:W-:-:S03]  /*208d0*/  IMAD.MOV.U32 R2, RZ, RZ, R24 ;  /* 0x000000ffff027224 */ /* 0x000fc600078e0018 */
[----:B------:R-:W-:Y:S04]  /*208e0*/  STL.64 [R1+0x148], R26 ;  /* 0x0001481a01007387 */ /* 0x000fe80000100a00 */
[----:B------:R-:W0:Y:S04]  /*208f0*/  LDSM.16.MT88.4 R24, [R0+UR7+0x1a180] ;  /* 0x01a180070018783b */ /* 0x000e280008004200 */
[----:B------:R-:W-:Y:S04]  /*20900*/  STL [R1+0x2fc0], R2 ;  /* 0x002fc00201007387 */ /* 0x000fe80000100800 */
[----:B0-----:R-:W-:Y:S04]  /*20910*/  STL.64 [R1+0x3010], R26 ;  /* 0x0030101a01007387 */ /* 0x001fe80000100a00 */
[----:B------:R0:W-:Y:S04]  /*20920*/  STL.64 [R1+0x3008], R24 ;  /* 0x0030081801007387 */ /* 0x0001e80000100a00 */
[----:B0-----:R-:W3:Y:S04]  /*20930*/  LDL.LU R24, [R1+0x20] ;  /* 0x0000200001187983 */ /* 0x001ee80000300800 */
[----:B------:R-:W3:Y:S04]  /*20940*/  LDL.LU R25, [R1+0x24] ;  /* 0x0000240001197983 */ /* 0x000ee80000300800 */
[----:B------:R-:W3:Y:S04]  /*20950*/  LDL.LU R26, [R1+0x28] ;  /* 0x00002800011a7983 */ /* 0x000ee80000300800 */
[----:B------:R-:W3:Y:S01]  /*20960*/  LDL.LU R27, [R1+0x2c] ;  /* 0x00002c00011b7983 */ /* 0x000ee20000300800 */
[----:B------:R-:W-:Y:S01]  /*20970*/  LOP3.LUT R2, R0, 0x20, RZ, 0x3c, !PT ;  /* 0x0000002000027812 */ /* 0x000fe200078e3cff */
[----:B---3--:R-:W-:Y:S02]  /*20980*/  HMMA.16816.F32.BF16 R24, R16, R4, R24 ;  /* 0x000000041018723c */ /* 0x008fe40000041818 */
[----:B------:R-:W3:-:S15]  /*20990*/  LDL.LU R16, [R1+0x70] ;  /* 0x0000700001107983 */ /* 0x000ede0000300800 */
[----:B------:R-:W-:Y:S02]  /*209a0*/  NOP ;  /* 0x0000000000007918 */ /* 0x000fe40000000000 */
[----:B------:R0:W-:Y:S04]  /*209b0*/  STL.64 [R1+0x50], R24 ;  /* 0x0000501801007387 */ /* 0x0001e80000100a00 */
[----:B------:R1:W-:Y:S04]  /*209c0*/  STL.64 [R1+0x58], R26 ;  /* 0x0000581a01007387 */ /* 0x0003e80000100a00 */
[----:B------:R-:W3:Y:S01]  /*209d0*/  LDL.LU R17, [R1+0x74] ;  /* 0x0000740001117983 */ /* 0x000ee20000300800 */
[----:B0-----:R-:W-:Y:S01]  /*209e0*/  MOV R24, R23 ;  /* 0x0000001700187202 */ /* 0x001fe20000000f00 */
[----:B------:R-:W-:-:S02]  /*209f0*/  IMAD.MOV.U32 R25, RZ, RZ, R22 ;  /* 0x000000ffff197224 */ /* 0x000fc400078e0016 */
[----:B------:R-:W3:Y:S01]  /*20a00*/  LDL.LU R18, [R1+0x78] ;  /* 0x0000780001127983 */ /* 0x000ee20000300800 */
[----:B-1----:R-:W-:Y:S01]  /*20a10*/  IMAD.MOV.U32 R26, RZ, RZ, R21 ;  /* 0x000000ffff1a7224 */ /* 0x002fe200078e0015 */
[----:B------:R-:W-:Y:S02]  /*20a20*/  MOV R27, R20 ;  /* 0x00000014001b7202 */ /* 0x000fe40000000f00 */
[----:B------:R-:W3:Y:S04]  /*20a30*/  LDL.LU R19, [R1+0x7c] ;  /* 0x00007c0001137983 */ /* 0x000ee80000300800 */
[----:B------:R-:W0:Y:S04]  /*20a40*/  LDSM.16.MT88.4 R20, [R2+UR7+0x1a000] ;  /* 0x01a000070214783b */ /* 0x000e280008004200 */
[----:B0-----:R0:W-:Y:S04]  /*20a50*/  STL.64 [R1+0x3000], R22 ;  /* 0x0030001601007387 */ /* 0x0011e80000100a00 */
[----:B------:R1:W-:Y:S01]  /*20a60*/  STL.64 [R1+0x2ff8], R20 ;  /* 0x002ff81401007387 */ /* 0x0003e20000100a00 */
[----:B0-----:R-:W-:-:S03]  /*20a70*/  IMAD.MOV.U32 R22, RZ, RZ, R6 ;  /* 0x000000ffff167224 */ /* 0x001fc600078e0006 */
[----:B-1----:R-:W4:Y:S01]  /*20a80*/  LDL.LU R20, [R1+0xe0] ;  /* 0x0000e00001147983 */ /* 0x002f220000300800 */
[----:B------:R-:W-:-:S03]  /*20a90*/  IMAD.MOV.U32 R23, RZ, RZ, R7 ;  /* 0x000000ffff177224 */ /* 0x000fc600078e0007 */
[----:B------:R-:W4:Y:S04]  /*20aa0*/  LDL.LU R21, [R1+0xe4] ;  /* 0x0000e40001157983 */ /* 0x000f280000300800 */
[----:B------:R-:W2:Y:S04]  /*20ab0*/  LDL.LU R6, [R1+0x303c] ;  /* 0x00303c0001067983 */ /* 0x000ea80000300800 */
[----:B------:R-:W2:Y:S04]  /*20ac0*/  LDL.LU R7, [R1+0x3038] ;  /* 0x0030380001077983 */ /* 0x000ea80000300800 */
[----:B------:R-:W-:Y:S04]  /*20ad0*/  STL.64 [R1+0x3020], R22 ;  /* 0x0030201601007387 */ /* 0x000fe80000100a00 */
[----:B----4-:R0:W-:Y:S01]  /*20ae0*/  STL.64 [R1+0x3018], R20 ;  /* 0x0030181401007387 */ /* 0x0101e20000100a00 */
[-C--:B--2---:R-:W-:Y:S03]  /*20af0*/  HMMA.16816.F32.BF16 R8, R8, R6.reuse, R12 ;  /* 0x000000060808723c */ /* 0x084fe6000004180c */
        /* <DEDUP_REMOVED lines=8> */
[----:B------:R-:W0:Y:S04]  /*20b80*/  LDSM.16.MT88.4 R8, [R2+UR7+0x1a080] ;  /* 0x01a080070208783b */ /* 0x000e280008004200 */
[----:B0-----:R-:W-:Y:S04]  /*20b90*/  STL.64 [R1+0x2ff0], R10 ;  /* 0x002ff00a01007387 */ /* 0x001fe80000100a00 */
[----:B------:R0:W-:Y:S04]  /*20ba0*/  STL.64 [R1+0x2fe8], R8 ;  /* 0x002fe80801007387 */ /* 0x0001e80000100a00 */
[----:B0-----:R-:W4:Y:S01]  /*20bb0*/  LDL.LU R8, [R1+0x100] ;  /* 0x0001000001087983 */ /* 0x001f220000300800 */
[----:B---3--:R-:W-:Y:S03]  /*20bc0*/  HMMA.16816.F32.BF16 R12, R12, R6, R16 ;  /* 0x000000060c0c723c */ /* 0x008fe60000041810 */
[----:B------:R-:W-:-:S15]  /*20bd0*/  LDSM.16.MT88.4 R16, [R2+UR7+0x1a180] ;  /* 0x01a180070210783b */ /* 0x000fde0008004200 */
[----:B------:R-:W-:Y:S01]  /*20be0*/  NOP ;  /* 0x0000000000007918 */ /* 0x000fe20000000000 */
[----:B------:R-:W-:Y:S04]  /*20bf0*/  STL.64 [R1+0x30], R12 ;  /* 0x0000300c01007387 */ /* 0x000fe80000100a00 */
[----:B------:R-:W-:Y:S04]  /*20c00*/  STL.64 [R1+0x38], R14 ;  /* 0x0000380e01007387 */ /* 0x000fe80000100a00 */
[----:B------:R-:W0:Y:S01]  /*20c10*/  LDSM.16.MT88.4 R12, [R2+UR7+0x1a100] ;  /* 0x01a10007020c783b */ /* 0x000e220008004200 */
[----:B--2---:R-:W-:Y:S03]  /*20c20*/  HMMA.16816.F32.BF16 R24, R24, R6, R20 ;  /* 0x000000061818723c */ /* 0x004fe60000041814 */
[----:B------:R-:W4:Y:S04]  /*20c30*/  LDL.LU R9, [R1+0x104] ;  /* 0x0001040001097983 */ /* 0x000f280000300800 */
[----:B------:R-:W4:Y:S04]  /*20c40*/  LDL.LU R10, [R1+0x108] ;  /* 0x00010800010a7983 */ /* 0x000f280000300800 */
[----:B------:R-:W4:Y:S04]  /*20c50*/  LDL.LU R11, [R1+0x10c] ;  /* 0x00010c00010b7983 */ /* 0x000f280000300800 */
[----:B0-----:R-:W-:Y:S04]  /*20c60*/  STL.64 [R1+0x2fe0], R14 ;  /* 0x002fe00e01007387 */ /* 0x001fe80000100a00 */
[----:B------:R0:W-:Y:S04]  /*20c70*/  STL.64 [R1+0x2fd8], R12 ;  /* 0x002fd80c01007387 */ /* 0x0001e80000100a00 */
[----:B0-----:R-:W2:Y:S04]  /*20c80*/  LDL.LU R12, [R1+0xd0] ;  /* 0x0000d000010c7983 */ /* 0x001ea80000300800 */
[----:B------:R-:W2:Y:S04]  /*20c90*/  LDL.LU R13, [R1+0xd4] ;  /* 0x0000d400010d7983 */ /* 0x000ea80000300800 */
[----:B------:R-:W2:Y:S04]  /*20ca0*/  LDL.LU R14, [R1+0xd8] ;  /* 0x0000d800010e7983 */ /* 0x000ea80000300800 */
[----:B------:R-:W2:Y:S04]  /*20cb0*/  LDL.LU R15, [R1+0xdc] ;  /* 0x0000dc00010f7983 */ /* 0x000ea80000300800 */
[----:B------:R-:W-:Y:S04]  /*20cc0*/  STL.64 [R1+0x2fd0], R18 ;  /* 0x002fd01201007387 */ /* 0x000fe80000100a00 */
[----:B------:R0:W-:Y:S04]  /*20cd0*/  STL.64 [R1+0x2fc8], R16 ;  /* 0x002fc81001007387 */ /* 0x0001e80000100a00 */
[----:B0-----:R-:W3:Y:S04]  /*20ce0*/  LDL.LU R16, [R1+0xc0] ;  /* 0x0000c00001107983 */ /* 0x001ee80000300800 */
[----:B------:R-:W3:Y:S04]  /*20cf0*/  LDL.LU R17, [R1+0xc4] ;  /* 0x0000c40001117983 */ /* 0x000ee80000300800 */
[----:B------:R-:W3:Y:S04]  /*20d00*/  LDL.LU R18, [R1+0xc8] ;  /* 0x0000c80001127983 */ /* 0x000ee80000300800 */
[----:B------:R-:W5:Y:S04]  /*20d10*/  LDL.LU.64 R22, [R1+0x3020] ;  /* 0x0030200001167983 */ /* 0x000f680000300a00 */
[----:B------:R-:W5:Y:S04]  /*20d20*/  LDL.LU.64 R20, [R1+0x3018] ;  /* 0x0030180001147983 */ /* 0x000f680000300a00 */
[----:B------:R-:W-:Y:S04]  /*20d30*/  STL.64 [R1+0x20], R24 ;  /* 0x0000201801007387 */ /* 0x000fe80000100a00 */
[----:B------:R-:W-:Y:S04]  /*20d40*/  STL.64 [R1+0x28], R26 ;  /* 0x0000281a01007387 */ /* 0x000fe80000100a00 */
[----:B------:R-:W0:Y:S01]  /*20d50*/  LDSM.16.MT88.4 R24, [R29+UR7+0x1a000] ;  /* 0x01a000071d18783b */ /* 0x000e220008004200 */
[----:B------:R-:W-:-:S02]  /*20d60*/  MOV R19, R28 ;  /* 0x0000001c00137202 */ /* 0x000fc40000000f00 */
[----:B0-----:R-:W-:Y:S01]  /*20d70*/  MOV R5, R26 ;  /* 0x0000001a00057202 */ /* 0x001fe20000000f00 */
[----:B------:R-:W-:Y:S02]  /*20d80*/  IMAD.MOV.U32 R4, RZ, RZ, R27 ;  /* 0x000000ffff047224 */ /* 0x000fe400078e001b */
[----:B------:R-:W-:Y:S01]  /*20d90*/  IMAD.MOV.U32 R2, RZ, RZ, R24 ;  /* 0x000000ffff027224 */ /* 0x000fe200078e0018 */
[----:B------:R-:W5:Y:S01]  /*20da0*/  LDL.LU.64 R26, [R1+0x3010] ;  /* 0x00301000011a7983 */ /* 0x000f620000300a00 */
[----:B------:R-:W-:-:S03]  /*20db0*/  IMAD.MOV.U32 R28, RZ, RZ, R25 ;  /* 0x000000ffff1c7224 */ /* 0x000fc600078e0019 */
[----:B------:R-:W5:Y:S02]  /*20dc0*/  LDL.LU.64 R24, [R1+0x3008] ;  /* 0x0030080001187983 */ /* 0x000f640000300a00 */
[----:B-----5:R-:W-:Y:S02]  /*20dd0*/  HMMA.16816.F32.BF16 R24, R24, R6, R20 ;  /* 0x000000061818723c */ /* 0x020fe40000041814 */
[----:B------:R-:W4:Y:S04]  /*20de0*/  LDL.LU.64 R22, [R1+0x3000] ;  /* 0x0030000001167983 */ /* 0x000f280000300a00 */
[----:B------:R-:W4:-:S13]  /*20df0*/  LDL.LU.64 R20, [R1+0x2ff8] ;  /* 0x002ff80001147983 */ /* 0x000f1a0000300a00 */
[----:B------:R-:W-:Y:S04]  /*20e00*/  STL.64 [R1+0x10], R24 ;  /* 0x0000101801007387 */ /* 0x000fe80000100a00 */
[----:B------:R-:W-:Y:S04]  /*20e10*/  STL.64 [R1+0x18], R26 ;  /* 0x0000181a01007387 */ /* 0x000fe80000100a00 */
[----:B------:R-:W0:Y:S04]  /*20e20*/  LDSM.16.MT88.4 R24, [R29+UR7+0x1a080] ;  /* 0x01a080071d18783b */ /* 0x000e280008004200 */
[----:B0-----:R-:W-:Y:S04]  /*20e30*/  STL.64 [R1+0x2fa8], R26 ;  /* 0x002fa81a01007387 */ /* 0x001fe80000100a00 */
[----:B------:R0:W-:Y:S04]  /*20e40*/  STL.64 [R1+0x2fa0], R24 ;  /* 0x002fa01801007387 */ /* 0x0001e80000100a00 */
[----:B0-----:R-:W5:Y:S04]  /*20e50*/  LDL.LU R24, [R1+0xa0] ;  /* 0x0000a00001187983 */ /* 0x001f680000300800 */
[----:B------:R-:W5:Y:S04]  /*20e60*/  LDL.LU R25, [R1+0xa4] ;  /* 0x0000a40001197983 */ /* 0x000f680000300800 */
[----:B------:R-:W2:Y:S04]  /*20e70*/  LDL.LU R26, [R1+0xa8] ;  /* 0x0000a800011a7983 */ /* 0x000ea80000300800 */
[----:B------:R-:W2:Y:S01]  /*20e80*/  LDL.LU R27, [R1+0xac] ;  /* 0x0000ac00011b7983 */ /* 0x000ea20000300800 */
[-C--:B----4-:R-:W-:Y:S03]  /*20e90*/  HMMA.16816.F32.BF16 R20, R20, R6.reuse, R8 ;  /* 0x000000061414723c */ /* 0x090fe60000041808 */
[----:B--2---:R-:W-:Y:S04]  /*20ea0*/  STL.64 [R1+0x2fb8], R26 ;  /* 0x002fb81a01007387 */ /* 0x004fe80000100a00 */
[----:B-----5:R0:W-:Y:S04]  /*20eb0*/  STL.64 [R1+0x2fb0], R24 ;  /* 0x002fb01801007387 */ /* 0x0201e80000100a00 */
[----:B0-----:R-:W2:Y:S04]  /*20ec0*/  LDL.LU R24, [R1+0xb0] ;  /* 0x0000b00001187983 */ /* 0x001ea80000300800 */
[----:B------:R-:W2:Y:S04]  /*20ed0*/  LDL.LU R25, [R1+0xb4] ;  /* 0x0000b40001197983 */ /* 0x000ea80000300800 */
[----:B------:R-:W2:Y:S04]  /*20ee0*/  LDL.LU R26, [R1+0xb8] ;  /* 0x0000b800011a7983 */ /* 0x000ea80000300800 */
[----:B------:R-:W2:Y:S04]  /*20ef0*/  LDL.LU R27, [R1+0xbc] ;  /* 0x0000bc00011b7983 */ /* 0x000ea80000300800 */
[----:B------:R-:W4:Y:S04]  /*20f00*/  LDL.LU.64 R10, [R1+0x2ff0] ;  /* 0x002ff000010a7983 */ /* 0x000f280000300a00 */
[----:B------:R-:W4:Y:S04]  /*20f10*/  LDL.LU.64 R8, [R1+0x2fe8] ;  /* 0x002fe80001087983 */ /* 0x000f280000300a00 */
[----:B------:R-:W-:Y:S04]  /*20f20*/  STL.64 [R1+0x130], R20 ;  /* 0x0001301401007387 */ /* 0x000fe80000100a00 */
[----:B------:R-:W-:Y:S04]  /*20f30*/  STL.64 [R1+0x138], R22 ;  /* 0x0001381601007387 */ /* 0x000fe80000100a00 */
[----:B------:R-:W-:Y:S01]  /*20f40*/  LDSM.16.MT88.4 R20, [R29+UR7+0x1a100] ;  /* 0x01a100071d14783b */ /* 0x000fe20008004200 */
[----:B----4-:R-:W-:Y:S03]  /*20f50*/  HMMA.16816.F32.BF16 R8, R8, R6, R12 ;  /* 0x000000060808723c */ /* 0x010fe6000004180c */
[----:B------:R-:W3:Y:S04]  /*20f60*/  LDL.LU.64 R14, [R1+0x2fe0] ;  /* 0x002fe000010e7983 */ /* 0x000ee80000300a00 */
[----:B------:R-:W3:-:S12]  /*20f70*/  LDL.LU.64 R12, [R1+0x2fd8] ;  /* 0x002fd800010c7983 */ /* 0x000ed80000300a00 */
[----:B------:R-:W-:Y:S04]  /*20f80*/  STL.64 [R1+0x110], R8 ;  /* 0x0001100801007387 */ /* 0x000fe80000100a00 */
[----:B------:R-:W-:Y:S04]  /*20f90*/  STL.64 [R1+0x118], R10 ;  /* 0x0001180a01007387 */ /* 0x000fe80000100a00 */
[----:B------:R-:W-:Y:S04]  /*20fa0*/  STL [R1+0x2f58], R29 ;  /* 0x002f581d01007387 */ /* 0x000fe80000100800 */
[----:B------:R-:W-:Y:S01]  /*20fb0*/  LDSM.16.MT88.4 R8, [R29+UR7+0x1a180] ;  /* 0x01a180071d08783b */ /* 0x000fe20008004200 */
[----:B---3--:R-:W-:Y:S03]  /*20fc0*/  HMMA.16816.F32.BF16 R12, R12, R6, R16 ;  /* 0x000000060c0c723c */ /* 0x008fe60000041810 */
[----:B------:R-:W2:Y:S04]  /*20fd0*/  LDL.LU.64 R18, [R1+0x2fd0] ;  /* 0x002fd00001127983 */ /* 0x000ea80000300a00 */
[----:B------:R-:W2:-:S12]  /*20fe0*/  LDL.LU.64 R16, [R1+0x2fc8] ;  /* 0x002fc80001107983 */ /* 0x000e980000300a00 */
[----:B------:R0:W-:Y:S04]  /*20ff0*/  STL.64 [R1+0xf0], R12 ;  /* 0x0000f00c01007387 */ /* 0x0001e80000100a00 */
[----:B------:R1:W-:Y:S01]  /*21000*/  STL.64 [R1+0xf8], R14 ;  /* 0x0000f80e01007387 */ /* 0x0003e20000100a00 */
[----:B0-----:R-:W-:-:S03]  /*21010*/  IMAD.MOV.U32 R12, RZ, RZ, R2 ;  /* 0x000000ffff0c7224 */ /* 0x001fc600078e0002 */
[----:B------:R-:W3:Y:S01]  /*21020*/  LDL.LU R2, [R1+0x2fc0] ;  /* 0x002fc00001027983 */ /* 0x000ee20000300800 */
[----:B--2---:R-:W-:Y:S03]  /*21030*/  HMMA.16816.F32.BF16 R16, R16, R6, R24 ;  /* 0x000000061010723c */ /* 0x004fe60000041818 */
[----:B------:R-:W2:Y:S04]  /*21040*/  LDL.LU.64 R26, [R1+0x2fb8] ;  /* 0x002fb800011a7983 */ /* 0x000ea80000300a00 */
[----:B------:R-:W2:Y:S01]  /*21050*/  LDL.LU.64 R24, [R1+0x2fb0] ;  /* 0x002fb00001187983 */ /* 0x000ea20000300a00 */
[----:B------:R-:W-:Y:S01]  /*21060*/  MOV R13, R28 ;  /* 0x0000001c000d7202 */ /* 0x000fe20000000f00 */
[----:B-1----:R-:W-:-:S02]  /*21070*/  IMAD.MOV.U32 R14, RZ, RZ, R5 ;  /* 0x000000ffff0e7224 */ /* 0x002fc400078e0005 */
[----:B------:R-:W-:-:S08]  /*21080*/  IMAD.MOV.U32 R15, RZ, RZ, R4 ;  /* 0x000000ffff0f7224 */ /* 0x000fd000078e0004 */
[----:B------:R-:W-:Y:S04]  /*21090*/  STL.64 [R1+0x70], R16 ;  /* 0x0000701001007387 */ /* 0x000fe80000100a00 */
[----:B------:R-:W-:Y:S04]  /*210a0*/  STL.64 [R1+0x78], R18 ;  /* 0x0000781201007387 */ /* 0x000fe80000100a00 */
[----:B------:R-:W-:Y:S01]  /*210b0*/  LDSM.16.MT88.4 R16, [R3+UR7+0x1a000] ;  /* 0x01a000070310783b */ /* 0x000fe20008004200 */
[----:B--2---:R-:W-:Y:S03]  /*210c0*/  HMMA.16816.F32.BF16 R12, R12, R6, R24 ;  /* 0x000000060c0c723c */ /* 0x004fe60000041818 */
[----:B------:R-:W2:Y:S04]  /*210d0*/  LDL.LU.64 R26, [R1+0x2fa8] ;  /* 0x002fa800011a7983 */ /* 0x000ea80000300a00 */
[----:B------:R-:W2:-:S12]  /*210e0*/  LDL.LU.64 R24, [R1+0x2fa0] ;  /* 0x002fa00001187983 */ /* 0x000e980000300a00 */
[----:B------:R-:W-:Y:S01]  /*210f0*/  STL.64 [R1+0x120], R12 ;  /* 0x0001200c01007387 */ /* 0x000fe20000100a00 */
[----:B------:R-:W-:-:S03]  /*21100*/  MOV R28, R15 ;  /* 0x0000000f001c7202 */ /* 0x000fc60000000f00 */
[----:B------:R-:W-:Y:S04]  /*21110*/  STL [R1+0x128], R14 ;  /* 0x0001280e01007387 */ /* 0x000fe80000100800 */
[----:B------:R-:W0:Y:S04]  /*21120*/  LDSM.16.MT88.4 R12, [R3+UR7+0x1a080] ;  /* 0x01a08007030c783b */ /* 0x000e280008004200 */
[----:B------:R-:W-:Y:S04]  /*21130*/  STL [R1+0x2f5c], R28 ;  /* 0x002f5c1c01007387 */ /* 0x000fe80000100800 */
        /* <DEDUP_REMOVED lines=17> */
[----:B0-----:R-:W4:Y:S04]  /*21250*/  LDL.LU R24, [R1+0x80] ;  /* 0x0000800001187983 */ /* 0x001f280000300800 */
[----:B------:R-:W4:Y:S04]  /*21260*/  LDL.LU R25, [R1+0x84] ;  /* 0x0000840001197983 */ /* 0x000f280000300800 */
[----:B------:R-:W4:Y:S04]  /*21270*/  LDL.LU R26, [R1+0x88] ;  /* 0x00008800011a7983 */ /* 0x000f280000300800 */
[----:B------:R-:W4:Y:S02]  /*21280*/  LDL.LU R27, [R1+0x8c] ;  /* 0x00008c00011b7983 */ /* 0x000f240000300800 */
[----:B----4-:R-:W-:Y:S02]  /*21290*/  HMMA.16816.F32.BF16 R20, R20, R6, R24 ;  /* 0x000000061414723c */ /* 0x010fe40000041818 */
[----:B------:R-:W4:-:S15]  /*212a0*/  LDL.LU R24, [R1+0x150] ;  /* 0x0001500001187983 */ /* 0x000f1e0000300800 */
[----:B------:R-:W-:Y:S02]  /*212b0*/  NOP ;  /* 0x0000000000007918 */ /* 0x000fe40000000000 */
[----:B------:R-:W-:Y:S04]  /*212c0*/  STL.64 [R1+0xe0], R20 ;  /* 0x0000e01401007387 */ /* 0x000fe80000100a00 */
[----:B------:R-:W-:Y:S04]  /*212d0*/  STL.64 [R1+0xe8], R22 ;  /* 0x0000e81601007387 */ /* 0x000fe80000100a00 */
[----:B------:R-:W0:Y:S04]  /*212e0*/  LDSM.16.MT88.4 R20, [R3+UR7+0x1a180] ;  /* 0x01a180070314783b */ /* 0x000e280008004200 */
[----:B------:R-:W4:Y:S04]  /*212f0*/  LDL.LU R25, [R1+0x154] ;  /* 0x0001540001197983 */ /* 0x000f280000300800 */
[----:B------:R-:W4:Y:S04]  /*21300*/  LDL.LU R26, [R1+0x158] ;  /* 0x00015800011a7983 */ /* 0x000f280000300800 */
[----:B------:R-:W4:Y:S04]  /*21310*/  LDL.LU R27, [R1+0x15c] ;  /* 0x00015c00011b7983 */ /* 0x000f280000300800 */
[----:B0-----:R-:W-:Y:S04]  /*21320*/  STL.64 [R1+0x2f70], R22 ;  /* 0x002f701601007387 */ /* 0x001fe80000100a00 */
[----:B------:R0:W-:Y:S04]  /*21330*/  STL.64 [R1+0x2f68], R20 ;  /* 0x002f681401007387 */ /* 0x0001e80000100a00 */
[----:B0-----:R-:W5:Y:S04]  /*21340*/  LDL.LU R20, [R1+0x60] ;  /* 0x0000600001147983 */ /* 0x001f680000300800 */
[----:B------:R-:W5:Y:S04]  /*21350*/  LDL.LU R21, [R1+0x64] ;  /* 0x0000640001157983 */ /* 0x000f680000300800 */
[----:B------:R-:W5:Y:S04]  /*21360*/  LDL.LU R22, [R1+0x68] ;  /* 0x0000680001167983 */ /* 0x000f680000300800 */
[----:B------:R-:W5:Y:S02]  /*21370*/  LDL.LU R23, [R1+0x6c] ;  /* 0x00006c0001177983 */ /* 0x000f640000300800 */
[----:B-----5:R-:W-:Y:S01]  /*21380*/  HMMA.16816.F32.BF16 R8, R8, R6, R20 ;  /* 0x000000060808723c */ /* 0x020fe20000041814 */
[----:B---3--:R-:W-:-:S02]  /*21390*/  IMAD.MOV.U32 R20, RZ, RZ, R2 ;  /* 0x000000ffff147224 */ /* 0x008fc400078e0002 */
[----:B------:R-:W3:-:S15]  /*213a0*/  LDL.LU R2, [R1+0x2f98] ;  /* 0x002f980001027983 */ /* 0x000ede0000300800 */
[----:B------:R-:W-:Y:S01]  /*213b0*/  NOP ;  /* 0x0000000000007918 */ /* 0x000fe20000000000 */
        /* <DEDUP_REMOVED lines=8> */
[----:B------:R-:W-:-:S02]  /*21440*/  IMAD.MOV.U32 R5, RZ, RZ, R10 ;  /* 0x000000ffff057224 */ /* 0x000fc400078e000a */
[----:B------:R-:W-:Y:S01]  /*21450*/  IMAD.MOV.U32 R4, RZ, RZ, R11 ;  /* 0x000000ffff047224 */ /* 0x000fe200078e000b */
[-C--:B--2---:R-:W-:Y:S01]  /*21460*/  HMMA.16816.F32.BF16 R16, R16, R6.reuse, R12 ;  /* 0x000000061010723c */ /* 0x084fe2000004180c */
[----:B---3--:R-:W0:Y:S04]  /*21470*/  LDSM.16.M88.4 R8, [R2+UR7+0x40180] ;  /* 0x040180070208783b */ /* 0x008e280008000200 */
        /* <DEDUP_REMOVED lines=8> */
[----:B------:R-:W4:Y:S04]  /*21500*/  LDL.LU.64 R14, [R1+0x2f90] ;  /* 0x002f9000010e7983 */ /* 0x000f280000300a00 */
[----:B------:R-:W4:Y:S04]  /*21510*/  LDL.LU.64 R12, [R1+0x2f88] ;  /* 0x002f8800010c7983 */ /* 0x000f280000300a00 */
        /* <DEDUP_REMOVED lines=34> */
[----:B------:R-:W3:Y:S01]  /*21740*/  LDL.LU.64 R8, [R1+0x2f60] ;  /* 0x002f600001087983 */ /* 0x000ee20000300a00 */
[----:B------:R-:W-:-:S15]  /*21750*/  LOP3.LUT R2, R0, 0x20, RZ, 0x3c, !PT ;  /* 0x0000002000027812 */ /* 0x000fde00078e3cff */
[----:B------:R-:W-:Y:S04]  /*21760*/  STL.64 [R1+0xc0], R20 ;  /* 0x0000c01401007387 */ /* 0x000fe80000100a00 */
[----:B------:R0:W-:Y:S02]  /*21770*/  STL.64 [R1+0xc8], R22 ;  /* 0x0000c81601007387 */ /* 0x0001e40000100a00 */
[----:B0-----:R-:W-:Y:S01]  /*21780*/  IMAD.MOV.U32 R22, RZ, RZ, R5 ;  /* 0x000000ffff167224 */ /* 0x001fe200078e0005 */
[----:B------:R-:W-:Y:S02]  /*21790*/  MOV R23, R4 ;  /* 0x0000000400177202 */ /* 0x000fe40000000f00 */
        /* <DEDUP_REMOVED lines=192> */
[----:B-1----:R-:W5:Y:S04]  /*223a0*/  LDL.LU R4, [R1+0x90] ;  /* 0x0000900001047983 */ /* 0x002f680000300800 */
[----:B------:R-:W5:Y:S04]  /*223b0*/  LDL.LU R5, [R1+0x94] ;  /* 0x0000940001057983 */ /* 0x000f680000300800 */
[----:B------:R-:W3:Y:S04]  /*223c0*/  LDL.LU R10, [R1+0x2e64] ;  /* 0x002e6400010a7983 */ /* 0x000ee80000300800 */
[----:B------:R-:W3:Y:S01]  /*223d0*/  LDL.LU R11, [R1+0x2e60] ;  /* 0x002e6000010b7983 */ /* 0x000ee20000300800 */
[----:B--2---:R-:W-:Y:S03]  /*223e0*/  HMMA.16816.F32.BF16 R20, R20, R8, R16 ;  /* 0x000000081414723c */ /* 0x004fe60000041810 */
[----:B------:R-:W3:Y:S04]  /*223f0*/  LDL.LU.64 R18, [R1+0x2e58] ;  /* 0x002e580001127983 */ /* 0x000ee80000300a00 */
[----:B------:R-:W3:Y:S01]  /*22400*/  LDL.LU.64 R16, [R1+0x2e50] ;  /* 0x002e500001107983 */ /* 0x000ee20000300a00 */
        /* <DEDUP_REMOVED lines=34> */
[----:B------:R-:W2:Y:S04]  /*22630*/  LDL.LU.64 R6, [R1+0x2e28] ;  /* 0x002e280001067983 */ /* 0x000ea80000300a00 */
[----:B------:R-:W2:Y:S01]  /*22640*/  LDL.LU.64 R4, [R1+0x2e20] ;  /* 0x002e200001047983 */ /* 0x000ea20000300a00 */
[----:B------:R-:W-:-:S11]  /*22650*/  IMAD.MOV.U32 R15, RZ, RZ, R28 ;  /* 0x000000ffff0f7224 */ /* 0x000fd600078e001c */
[----:B------:R-:W-:Y:S01]  /*22660*/  STL.64 [R1+0xd0], R24 ;  /* 0x0000d01801007387 */ /* 0x000fe20000100a00 */
[----:B------:R-:W-:-:S03]  /*22670*/  MOV R28, R27 ;  /* 0x0000001b001c7202 */ /* 0x000fc60000000f00 */
        /* <DEDUP_REMOVED lines=22> */
[----:B------:R-:W-:-:S11]  /*227e0*/  IMAD.MOV.U32 R7, RZ, RZ, R2 ;  /* 0x000000ffff077224 */ /* 0x000fd600078e0002 */
        /* <DEDUP_REMOVED lines=28> */
[----:B------:R-:W-:Y:S04]  /*229b0*/  STL [R1+0x2d5c], R29 ;  /* 0x002d5c1d01007387 */ /* 0x000fe80000100800 */
        /* <DEDUP_REMOVED lines=9> */
[----:B0-----:R-:W2:Y:S04]  /*22a50*/  LDL.LU R24, [R1] ;  /* 0x0000000001187983 */ /* 0x001ea80000300800 */
        /* <DEDUP_REMOVED lines=97> */
[----:B--2---:R-:W-:Y:S03]  /*23070*/  HMMA.16816.F32.BF16 R16, R16, R10, R24 ;  /* 0x0000000a1010723c */ /* 0x004fe60000041818 */
[----:B------:R-:W2:Y:S04]  /*23080*/  LDL.LU.64 R26, [R1+0x2d68] ;  /* 0x002d6800011a7983 */ /* 0x000ea80000300a00 */
[----:B------:R-:W2:Y:S01]  /*23090*/  LDL.LU.64 R24, [R1+0x2d60] ;  /* 0x002d600001187983 */ /* 0x000ea20000300a00 */
[----:B------:R-:W-:Y:S01]  /*230a0*/  LOP3.LUT R14, R0, 0x20, RZ, 0x3c, !PT ;  /* 0x00000020000e7812 */ /* 0x000fe200078e3cff */
[----:B------:R-:W-:-:S10]  /*230b0*/  IMAD.MOV.U32 R23, RZ, RZ, R28 ;  /* 0x000000ffff177224 */ /* 0x000fd400078e001c */
[----:B------:R-:W-:Y:S01]  /*230c0*/  STL.64 [R1+0x40], R16 ;  /* 0x0000401001007387 */ /* 0x000fe20000100a00 */
[----:B------:R-:W-:-:S03]  /*230d0*/  IMAD.MOV.U32 R28, RZ, RZ, R19 ;  /* 0x000000ffff1c7224 */ /* 0x000fc600078e0013 */
[----:B------:R-:W-:Y:S04]  /*230e0*/  STL [R1+0x48], R18 ;  /* 0x0000481201007387 */ /* 0x000fe80000100800 */
[----:B------:R-:W0:Y:S01]  /*230f0*/  LDSM.16.MT88.4 R16, [R14+UR7+0x20000] ;  /* 0x020000070e10783b */ /* 0x000e220008004200 */
[----:B------:R-:W-:Y:S01]  /*23100*/  MOV R10, R29 ;  /* 0x0000001d000a7202 */ /* 0x000fe20000000f00 */
[----:B------:R-:W-:Y:S02]  /*23110*/  IMAD.MOV.U32 R11, RZ, RZ, R2 ;  /* 0x000000ffff0b7224 */ /* 0x000fe400078e0002 */
        /* <DEDUP_REMOVED lines=36> */
[----:B------:R-:W-:Y:S01]  /*23360*/  IMAD.MOV.U32 R15, RZ, RZ, R7 ;  /* 0x000000ffff0f7224 */ /* 0x000fe200078e0007 */
[----:B------:R-:W-:Y:S01]  /*23370*/  LOP3.LUT R7, R0, 0x20, RZ, 0x3c, !PT ;  /* 0x0000002000077812 */ /* 0x000fe200078e3cff */
[----:B------:R-:W-:Y:S01]  /*23380*/  IMAD.MOV.U32 R14, RZ, RZ, R6 ;  /* 0x000000ffff0e7224 */ /* 0x000fe200078e0006 */
        /* <DEDUP_REMOVED lines=11> */
[----:B------:R-:W-:Y:S04]  /*23440*/  STL.64 [R1], R20 ;  /* 0x0000001401007387 */ /* 0x000fe80000100a00 */
[----:B------:R-:W-:Y:S04]  /*23450*/  STL.64 [R1+0x8], R22 ;  /* 0x0000081601007387 */ /* 0x000fe80000100a00 */
[----:B-----5:R-:W0:Y:S04]  /*23460*/  LDSM.16.MT88.4 R20, [R29+UR7+0x20000] ;  /* 0x020000071d14783b */ /* 0x020e280008004200 */
        /* <DEDUP_REMOVED lines=126> */
[----:B---3--:R-:W-:Y:S03]  /*23c50*/  HMMA.16816.F32.BF16 R16, R16, R12, R8 ;  /* 0x0000000c1010723c */ /* 0x008fe60000041808 */
[----:B------:R-:W4:Y:S04]  /*23c60*/  LDL.LU.64 R10, [R1+0x2c70] ;  /* 0x002c7000010a7983 */ /* 0x000f280000300a00 */
[----:B------:R-:W4:Y:S01]  /*23c70*/  LDL.LU.64 R8, [R1+0x2c68] ;  /* 0x002c680001087983 */ /* 0x000f220000300a00 */
[----:B------:R-:W-:-:S11]  /*23c80*/  IMAD.MOV.U32 R23, RZ, RZ, R2 ;  /* 0x000000ffff177224 */ /* 0x000fd600078e0002 */
[----:B------:R-:W-:Y:S01]  /*23c90*/  STL [R1+0x124], R17 ;  /* 0x0001241101007387 */ /* 0x000fe20000100800 */
[----:B------:R-:W-:-:S03]  /*23ca0*/  MOV R2, R16 ;  /* 0x0000001000027202 */ /* 0x000fc60000000f00 */
        /* <DEDUP_REMOVED lines=8> */
[----:B------:R-:W2:Y:S04]  /*23d30*/  LDL.LU R14, [R1+0x2c64] ;  /* 0x002c6400010e7983 */ /* 0x000ea80000300800 */
[----:B------:R-:W2:Y:S01]  /*23d40*/  LDL.LU R15, [R1+0x2c60] ;  /* 0x002c6000010f7983 */ /* 0x000ea20000300800 */
[----:B----4-:R-:W-:Y:S03]  /*23d50*/  HMMA.16816.F32.BF16 R8, R8, R12, R24 ;  /* 0x0000000c0808723c */ /* 0x010fe60000041818 */
[----:B------:R-:W2:Y:S04]  /*23d60*/  LDL.LU.64 R26, [R1+0x2c58] ;  /* 0x002c5800011a7983 */ /* 0x000ea80000300a00 */
[----:B------:R-:W2:Y:S01]  /*23d70*/  LDL.LU.64 R24, [R1+0x2c50] ;  /* 0x002c500001187983 */ /* 0x000ea20000300a00 */
[----:B------:R-:W-:-:S11]  /*23d80*/  LOP3.LUT R13, R0, 0x20, RZ, 0x3c, !PT ;  /* 0x00000020000d7812 */ /* 0x000fd600078e3cff */
[----:B------:R-:W-:Y:S04]  /*23d90*/  STL.64 [R1+0x110], R8 ;  /* 0x0001100801007387 */ /* 0x000fe80000100a00 */
[----:B------:R-:W-:Y:S04]  /*23da0*/  STL.64 [R1+0x118], R10 ;  /* 0x0001180a01007387 */ /* 0x000fe80000100a00 */
[----:B------:R-:W0:Y:S04]  /*23db0*/  LDSM.16.MT88.4 R8, [R13+UR7+0x22000] ;  /* 0x022000070d08783b */ /* 0x000e280008004200 */
[----:B0-----:R-:W-:Y:S04]  /*23dc0*/  STL.64 [R1+0x2c18], R10 ;  /* 0x002c180a01007387 */ /* 0x001fe80000100a00 */
[----:B------:R0:W-:Y:S04]  /*23dd0*/  STL.64 [R1+0x2c10], R8 ;  /* 0x002c100801007387 */ /* 0x0001e80000100a00 */
[----:B0-----:R-:W4:Y:S04]  /*23de0*/  LDL.LU R8, [R1] ;  /* 0x0000000001087983 */ /* 0x001f280000300800 */
        /* <DEDUP_REMOVED lines=93> */
[----:B------:R-:W-:Y:S01]  /*243c0*/  LDSM.16.MT88.4 R20, [R3+UR7+0x22000] ;  /* 0x022000070314783b */ /* 0x000fe20008004200 */
        /* <DEDUP_REMOVED lines=31> */
[----:B------:R-:W3:Y:S02]  /*245c0*/  LDL.LU R27, [R1+0xac] ;  /* 0x0000ac00011b7983 */ /* 0x000ee40000300800 */
[----:B---3--:R-:W-:Y:S01]  /*245d0*/  HMMA.16816.F32.BF16 R4, R4, R14, R24 ;  /* 0x0000000e0404723c */ /* 0x008fe20000041818 */
[----:B------:R-:W-:-:S02]  /*245e0*/  IMAD.MOV.U32 R24, RZ, RZ, R2 ;  /* 0x000000ffff187224 */ /* 0x000fc400078e0002 */
[----:B------:R-:W3:-:S15]  /*245f0*/  LDL.LU R2, [R1+0x2b98] ;  /* 0x002b980001027983 */ /* 0x000ede0000300800 */
[----:B------:R-:W-:Y:S01]  /*24600*/  NOP ;  /* 0x0000000000007918 */ /* 0x000fe20000000000 */
[----:B------:R-:W-:Y:S04]  /*24610*/  STL.64 [R1+0xa0], R4 ;  /* 0x0000a00401007387 */ /* 0x000fe80000100a00 */
[----:B------:R-:W-:Y:S04]  /*24620*/  STL.64 [R1+0xa8], R6 ;  /* 0x0000a80601007387 */ /* 0x000fe80000100a00 */
[----:B------:R-:W0:Y:S01]  /*24630*/  LDSM.16.MT88.4 R4, [R0+UR7+0x24000] ;  /* 0x024000070004783b */ /* 0x000e220008004200 */
[----:B--2---:R-:W-:Y:S03]  /*24640*/  HMMA.16816.F32.BF16 R20, R20, R14, R16 ;  /* 0x0000000e1414723c */ /* 0x004fe60000041810 */
[----:B------:R-:W2:Y:S04]  /*24650*/  LDL.LU R25, [R1+0x124] ;  /* 0x0001240001197983 */ /* 0x000ea80000300800 */
[----:B------:R-:W2:Y:S04]  /*24660*/  LDL.LU R26, [R1+0x128] ;  /* 0x00012800011a7983 */ /* 0x000ea80000300800 */
[----:B------:R-:W2:Y:S01]  /*24670*/  LDL.LU R27, [R1+0x12c] ;  /* 0x00012c00011b7983 */ /* 0x000ea20000300800 */
[----:B0-----:R-:W-:Y:S01]  /*24680*/  MOV R12, R4 ;  /* 0x00000004000c7202 */ /* 0x001fe20000000f00 */
[----:B------:R-:W-:-:S02]  /*24690*/  IMAD.MOV.U32 R13, RZ, RZ, R5 ;  /* 0x000000ffff0d7224 */ /* 0x000fc400078e0005 */
[----:B------:R-:W-:Y:S01]  /*246a0*/  IMAD.MOV.U32 R28, RZ, RZ, R6 ;  /* 0x000000ffff1c7224 */ /* 0x000fe200078e0006 */
[----:B------:R-:W-:Y:S02]  /*246b0*/  MOV R29, R7 ;  /* 0x00000007001d7202 */ /* 0x000fe40000000f00 */
[----:B---3--:R-:W0:Y:S04]  /*246c0*/  LDSM.16.M88.4 R4, [R2+UR7+0x40200] ;  /* 0x040200070204783b */ /* 0x008e280008000200 */
[----:B0-----:R-:W-:Y:S04]  /*246d0*/  STL [R1+0x2a6c], R6 ;  /* 0x002a6c0601007387 */ /* 0x001fe80000100800 */
[----:B------:R-:W-:Y:S04]  /*246e0*/  STL [R1+0x2a68], R7 ;  /* 0x002a680701007387 */ /* 0x000fe80000100800 */
        /* <DEDUP_REMOVED lines=17> */
[----:B------:R-:W3:Y:S04]  /*24800*/  LDL.LU R21, [R1+0x104] ;  /* 0x0001040001157983 */ /* 0x000ee80000300800 */
[----:B------:R-:W4:Y:S04]  /*24810*/  LDL.LU R22, [R1+0x108] ;  /* 0x0001080001167983 */ /* 0x000f280000300800 */
[----:B------:R-:W4:Y:S04]  /*24820*/  LDL.LU R23, [R1+0x10c] ;  /* 0x00010c0001177983 */ /* 0x000f280000300800 */
[----:B------:R-:W0:Y:S01]  /*24830*/  LDSM.16.MT88.4 R16, [R0+UR7+0x24100] ;  /* 0x024100070010783b */ /* 0x000e220008004200 */
[----:B--2---:R-:W-:-:S15]  /*24840*/  HMMA.16816.F32.BF16 R8, R8, R14, R24 ;  /* 0x0000000e0808723c */ /* 0x004fde0000041818 */
[----:B------:R-:W-:-:S04]  /*24850*/  NOP ;  /* 0x0000000000007918 */ /* 0x000fc80000000000 */
[----:B------:R-:W-:Y:S02]  /*24860*/  IMAD.MOV.U32 R7, RZ, RZ, R10 ;  /* 0x000000ffff077224 */ /* 0x000fe400078e000a */
[----:B------:R-:W-:Y:S01]  /*24870*/  IMAD.MOV.U32 R6, RZ, RZ, R11 ;  /* 0x000000ffff067224 */ /* 0x000fe200078e000b */
[----:B----4-:R-:W-:Y:S04]  /*24880*/  STL.64 [R1+0x2b70], R22 ;  /* 0x002b701601007387 */ /* 0x010fe80000100a00 */
[----:B---3--:R1:W-:Y:S04]  /*24890*/  STL.64 [R1+0x2b68], R20 ;  /* 0x002b681401007387 */ /* 0x0083e80000100a00 */
        /* <DEDUP_REMOVED lines=10> */
[----:B------:R-:W2:Y:S04]  /*24940*/  LDL.LU.64 R26, [R1+0x2b80] ;  /* 0x002b8000011a7983 */ /* 0x000ea80000300a00 */
[----:B------:R-:W2:Y:S04]  /*24950*/  LDL.LU.64 R24, [R1+0x2b78] ;  /* 0x002b780001187983 */ /* 0x000ea80000300a00 */
[----:B------:R-:W-:Y:S04]  /*24960*/  STL.64 [R1+0x120], R8 ;  /* 0x0001200801007387 */ /* 0x000fe80000100a00 */
        /* <DEDUP_REMOVED lines=16> */
[----:B------:R-:W-:Y:S01]  /*24a70*/  MOV R14, R28 ;  /* 0x0000001c000e7202 */ /* 0x000fe20000000f00 */
[----:B------:R-:W-:-:S02]  /*24a80*/  IMAD.MOV.U32 R15, RZ, RZ, R29 ;  /* 0x000000ffff0f7224 */ /* 0x000fc400078e001d */
        /* <DEDUP_REMOVED lines=11> */
[----:B------:R-:W-:Y:S01]  /*24b40*/  STL [R1+0xb0], R12 ;  /* 0x0000b00c01007387 */ /* 0x000fe20000100800 */
[----:B------:R-:W-:-:S03]  /*24b50*/  IMAD.MOV.U32 R7, RZ, RZ, R13 ;  /* 0x000000ffff077224 */ /* 0x000fc600078e000d */
[----:B------:R-:W-:Y:S01]  /*24b60*/  STL [R1+0xbc], R15 ;  /* 0x0000bc0f01007387 */ /* 0x000fe20000100800 */
[----:B------:R-:W-:-:S03]  /*24b70*/  MOV R6, R14 ;  /* 0x0000000e00067202 */ /* 0x000fc60000000f00 */
        /* <DEDUP_REMOVED lines=70> */
[----:B------:R-:W-:Y:S04]  /*24fe0*/  STL.64 [R1+0xc0], R20 ;  /* 0x0000c01401007387 */ /* 0x000fe80000100a00 */
[----:B------:R-:W-:Y:S01]  /*24ff0*/  STL [R1+0xc8], R22 ;  /* 0x0000c81601007387 */ /* 0x000fe20000100800 */
[----:B------:R-:W-:-:S03]  /*25000*/  IMAD.MOV.U32 R28, RZ, RZ, R23 ;  /* 0x000000ffff1c7224 */ /* 0x000fc600078e0017 */
        /* <DEDUP_REMOVED lines=12> */
[----:B------:R-:W-:Y:S01]  /*250d0*/  STL [R1+0x28], R18 ;  /* 0x0000281201007387 */ /* 0x000fe20000100800 */
        /* <DEDUP_REMOVED lines=37> */
[----:B------:R0:W-:Y:S01]  /*25330*/  LDSM.16.MT88.4 R12, [R3+UR7+0x24180] ;  /* 0x02418007030c783b */ /* 0x0001e20008004200 */
[----:B----4-:R-:W-:Y:S03]  /*25340*/  HMMA.16816.F32.BF16 R20, R20, R4, R16 ;  /* 0x000000041414723c */ /* 0x010fe60000041810 */
[----:B------:R-:W5:Y:S04]  /*25350*/  LDL.LU.64 R18, [R1+0x2aa8] ;  /* 0x002aa80001127983 */ /* 0x000f680000300a00 */
[----:B------:R-:W5:-:S12]  /*25360*/  LDL.LU.64 R16, [R1+0x2aa0] ;  /* 0x002aa00001107983 */ /* 0x000f580000300a00 */
[----:B------:R-:W-:Y:S04]  /*25370*/  STL.64 [R1+0x10], R20 ;  /* 0x0000101401007387 */ /* 0x000fe80000100a00 */
[----:B------:R-:W-:Y:S01]  /*25380*/  STL [R1+0x18], R22 ;  /* 0x0000181601007387 */ /* 0x000fe20000100800 */
[----:B0-----:R-:W-:-:S03]  /*25390*/  IMAD.MOV.U32 R3, RZ, RZ, R23 ;  /* 0x000000ffff037224 */ /* 0x001fc600078e0017 */
        /* <DEDUP_REMOVED lines=17> */
[----:B-1----:R-:W4:Y:S01]  /*254b0*/  LDL.LU R16, [R1+0xb0] ;  /* 0x0000b00001107983 */ /* 0x002f220000300800 */
[----:B------:R-:W-:-:S03]  /*254c0*/  IMAD.MOV.U32 R17, RZ, RZ, R7 ;  /* 0x000000ffff117224 */ /* 0x000fc600078e0007 */
[----:B------:R-:W5:Y:S04]  /*254d0*/  LDL.LU R7, [R1+0x2a8c] ;  /* 0x002a8c0001077983 */ /* 0x000f680000300800 */
[----:B------:R-:W3:Y:S04]  /*254e0*/  LDL.LU R6, [R1+0x2a88] ;  /* 0x002a880001067983 */ /* 0x000ee80000300800 */
[----:B------:R-:W4:Y:S01]  /*254f0*/  LDL.LU R19, [R1+0xbc] ;  /* 0x0000bc0001137983 */ /* 0x000f220000300800 */
[----:B--2---:R-:W-:Y:S03]  /*25500*/  HMMA.16816.F32.BF16 R24, R8, R4, R24 ;  /* 0x000000040818723c */ /* 0x004fe60000041818 */
[----:B------:R-:W2:-:S15]  /*25510*/  LDL.LU R8, [R1+0x120] ;  /* 0x0001200001087983 */ /* 0x000e9e0000300800 */
[----:B------:R-:W-:Y:S01]  /*25520*/  NOP ;  /* 0x0000000000007918 */ /* 0x000fe20000000000 */
[----:B------:R-:W-:Y:S04]  /*25530*/  STL.64 [R1+0x140], R24 ;  /* 0x0001401801007387 */ /* 0x000fe80000100a00 */
[----:B------:R-:W-:Y:S04]  /*25540*/  STL.64 [R1+0x148], R26 ;  /* 0x0001481a01007387 */ /* 0x000fe80000100a00 */
[----:B------:R-:W0:Y:S04]  /*25550*/  LDSM.16.MT88.4 R24, [R0+UR7+0x26100] ;  /* 0x026100070018783b */ /* 0x000e280008004200 */
[----:B------:R-:W2:Y:S01]  /*25560*/  LDL.LU R9, [R1+0x124] ;  /* 0x0001240001097983 */ /* 0x000ea20000300800 */
[----:B0-----:R-:W-:Y:S01]  /*25570*/  MOV R28, R24 ;  /* 0x00000018001c7202 */ /* 0x001fe20000000f00 */
[----:B------:R-:W-:-:S02]  /*25580*/  IMAD.MOV.U32 R3, RZ, RZ, R25 ;  /* 0x000000ffff037224 */ /* 0x000fc400078e0019 */
[----:B-----5:R-:W-:Y:S02]  /*25590*/  IMAD.MOV.U32 R10, RZ, RZ, R7 ;  /* 0x000000ffff0a7224 */ /* 0x020fe400078e0007 */
[----:B---3--:R-:W-:Y:S02]  /*255a0*/  IMAD.MOV.U32 R11, RZ, RZ, R6 ;  /* 0x000000ffff0b7224 */ /* 0x008fe400078e0006 */
[----:B------:R-:W-:Y:S01]  /*255b0*/  IMAD.MOV.U32 R6, RZ, RZ, R26 ;  /* 0x000000ffff067224 */ /* 0x000fe200078e001a */
[----:B------:R-:W-:Y:S02]  /*255c0*/  MOV R7, R27 ;  /* 0x0000001b00077202 */ /* 0x000fe40000000f00 */
[----:B------:R-:W2:Y:S04]  /*255d0*/  LDL.LU.64 R26, [R1+0x2a80] ;  /* 0x002a8000011a7983 */ /* 0x000ea80000300a00 */
[----:B------:R-:W2:Y:S01]  /*255e0*/  LDL.LU.64 R24, [R1+0x2a78] ;  /* 0x002a780001187983 */ /* 0x000ea20000300a00 */
[-C--:B------:R-:W-:Y:S08]  /*255f0*/  HMMA.16816.F32.BF16 R12, R12, R4.reuse, R20 ;  /* 0x000000040c0c723c */ /* 0x080ff00000041814 */
[----:B--2---:R-:W-:Y:S01]  /*25600*/  HMMA.16816.F32.BF16 R8, R24, R4, R8 ;  /* 0x000000041808723c */ /* 0x004fe20000041808 */
        /* <DEDUP_REMOVED lines=8> */
[----:B0-----:R0:W-:Y:S04]  /*25690*/  STL.64 [R1+0x2a40], R10 ;  /* 0x002a400a01007387 */ /* 0x0011e80000100a00 */
[----:B------:R1:W-:Y:S01]  /*256a0*/  STL.64 [R1+0x2a38], R8 ;  /* 0x002a380801007387 */ /* 0x0003e20000100a00 */
[----:B0-----:R-:W-:Y:S01]  /*256b0*/  MOV R10, R6 ;  /* 0x00000006000a7202 */ /* 0x001fe20000000f00 */
[----:B-1----:R-:W-:-:S02]  /*256c0*/  IMAD.MOV.U32 R8, RZ, RZ, R28 ;  /* 0x000000ffff087224 */ /* 0x002fc400078e001c */
[----:B------:R-:W-:Y:S01]  /*256d0*/  IMAD.MOV.U32 R11, RZ, RZ, R7 ;  /* 0x000000ffff0b7224 */ /* 0x000fe200078e0007 */
[----:B------:R-:W3:Y:S04]  /*256e0*/  LDL.LU R28, [R1+0x2a70] ;  /* 0x002a7000011c7983 */ /* 0x000ee80000300800 */
[----:B------:R-:W4:Y:S04]  /*256f0*/  LDL.LU R6, [R1+0x2a6c] ;  /* 0x002a6c0001067983 */ /* 0x000f280000300800 */
[----:B------:R-:W4:Y:S04]  /*25700*/  LDL.LU R7, [R1+0x2a68] ;  /* 0x002a680001077983 */ /* 0x000f280000300800 */
[----:B------:R-:W4:Y:S04]  /*25710*/  LDL.LU.64 R22, [R1+0x2a60] ;  /* 0x002a600001167983 */ /* 0x000f280000300a00 */
[----:B------:R-:W4:Y:S01]  /*25720*/  LDL.LU.64 R20, [R1+0x2a58] ;  /* 0x002a580001147983 */ /* 0x000f220000300a00 */
[----:B------:R-:W-:Y:S01]  /*25730*/  IMAD.MOV.U32 R9, RZ, RZ, R3 ;  /* 0x000000ffff097224 */ /* 0x000fe200078e0003 */
[----:B------:R-:W-:-:S02]  /*25740*/  LOP3.LUT R3, R0, 0x20, RZ, 0x3c, !PT ;  /* 0x0000002000037812 */ /* 0x000fc400078e3cff */
        /* <DEDUP_REMOVED lines=16> */
[----:B------:R2:W-:Y:S02]  /*25850*/  STL.64 [R1+0x2a18], R20 ;  /* 0x002a181401007387 */ /* 0x0005e40000100a00 */
[-C--:B--2---:R-:W-:Y:S02]  /*25860*/  HMMA.16816.F32.BF16 R20, R16, R6.reuse, R24 ;  /* 0x000000061014723c */ /* 0x084fe40000041818 */
[----:B------:R-:W0:Y:S04]  /*25870*/  LDSM.16.MT88.4 R16, [R3+UR7+0x26100] ;  /* 0x026100070310783b */ /* 0x000e280008004200 */
[----:B------:R-:W1:Y:S04]  /*25880*/  LDSM.16.MT88.4 R24, [R3+UR7+0x26180] ;  /* 0x026180070318783b */ /* 0x000e680008004200 */
[----:B0-----:R-:W-:Y:S09]  /*25890*/  STL.64 [R1+0x2a10], R18 ;  /* 0x002a101201007387 */ /* 0x001ff20000100a00 */
[----:B------:R-:W-:Y:S04]  /*258a0*/  STL.64 [R1+0x80], R20 ;  /* 0x0000801401007387 */ /* 0x000fe80000100a00 */
[----:B------:R-:W-:Y:S04]  /*258b0*/  STL.64 [R1+0x88], R22 ;  /* 0x0000881601007387 */ /* 0x000fe80000100a00 */
[----:B------:R0:W-:Y:S04]  /*258c0*/  STL.64 [R1+0x2a08], R16 ;  /* 0x002a081001007387 */ /* 0x0001e80000100a00 */
[----:B0-----:R-:W2:Y:S04]  /*258d0*/  LDL.LU R16, [R1+0x100] ;  /* 0x0001000001107983 */ /* 0x001ea80000300800 */
[----:B------:R-:W2:Y:S04]  /*258e0*/  LDL.LU R17, [R1+0x104] ;  /* 0x0001040001117983 */ /* 0x000ea80000300800 */
[----:B------:R-:W2:Y:S04]  /*258f0*/  LDL.LU R18, [R1+0x108] ;  /* 0x0001080001127983 */ /* 0x000ea80000300800 */
[----:B------:R-:W2:Y:S04]  /*25900*/  LDL.LU R19, [R1+0x10c] ;  /* 0x00010c0001137983 */ /* 0x000ea80000300800 */
[----:B------:R-:W4:Y:S04]  /*25910*/  LDL.LU R20, [R1+0x110] ;  /* 0x0001100001147983 */ /* 0x000f280000300800 */
[----:B------:R-:W4:Y:S04]  /*25920*/  LDL.LU R21, [R1+0x114] ;  /* 0x0001140001157983 */ /* 0x000f280000300800 */
[----:B------:R-:W4:Y:S04]  /*25930*/  LDL.LU R22, [R1+0x118] ;  /* 0x0001180001167983 */ /* 0x000f280000300800 */
[----:B------:R-:W4:Y:S04]  /*25940*/  LDL.LU R23, [R1+0x11c] ;  /* 0x00011c0001177983 */ /* 0x000f280000300800 */
[----:B-1----:R-:W-:Y:S04]  /*25950*/  STL.64 [R1+0x2a00], R26 ;  /* 0x002a001a01007387 */ /* 0x002fe80000100a00 */
[----:B------:R0:W-:Y:S01]  /*25960*/  STL.64 [R1+0x29f8], R24 ;  /* 0x0029f81801007387 */ /* 0x0001e20000100a00 */
[----:B--2---:R-:W-:Y:S03]  /*25970*/  HMMA.16816.F32.BF16 R8, R8, R6, R16 ;  /* 0x000000060808723c */ /* 0x004fe60000041810 */
[----:B------:R-:W2:-:S15]  /*25980*/  LDL.LU R16, [R1+0xe0] ;  /* 0x0000e00001107983 */ /* 0x000e9e0000300800 */
[----:B------:R-:W-:Y:S01]  /*25990*/  NOP ;  /* 0x0000000000007918 */ /* 0x000fe20000000000 */
[----:B------:R-:W-:Y:S04]  /*259a0*/  STL.64 [R1+0x90], R8 ;  /* 0x0000900801007387 */ /* 0x000fe80000100a00 */
[----:B------:R-:W-:Y:S04]  /*259b0*/  STL.64 [R1+0x98], R10 ;  /* 0x0000980a01007387 */ /* 0x000fe80000100a00 */
[----:B------:R-:W1:Y:S04]  /*259c0*/  LDSM.16.MT88.4 R8, [R29+UR7+0x26000] ;  /* 0x026000071d08783b */ /* 0x000e680008004200 */
[----:B------:R-:W2:Y:S04]  /*259d0*/  LDL.LU R17, [R1+0xe4] ;  /* 0x0000e40001117983 */ /* 0x000ea80000300800 */
[----:B------:R-:W2:Y:S04]  /*259e0*/  LDL.LU R18, [R1+0xe8] ;  /* 0x0000e80001127983 */ /* 0x000ea80000300800 */
[----:B------:R-:W2:Y:S04]  /*259f0*/  LDL.LU R19, [R1+0xec] ;  /* 0x0000ec0001137983 */ /* 0x000ea80000300800 */
[----:B0-----:R-:W2:Y:S04]  /*25a00*/  LDL.LU R24, [R1+0xc0] ;  /* 0x0000c00001187983 */ /* 0x001ea80000300800 */
[----:B------:R-:W2:Y:S04]  /*25a10*/  LDL.LU R25, [R1+0xc4] ;  /* 0x0000c40001197983 */ /* 0x000ea80000300800 */
[----:B------:R-:W2:Y:S01]  /*25a20*/  LDL.LU R26, [R1+0xc8] ;  /* 0x0000c800011a7983 */ /* 0x000ea20000300800 */
[----:B-1----:R-:W-:-:S03]  /*25a30*/  MOV R3, R10 ;  /* 0x0000000a00037202 */ /* 0x002fc60000000f00 */
[----:B------:R0:W-:Y:S01]  /*25a40*/  STL.64 [R1], R8 ;  /* 0x0000000801007387 */ /* 0x0001e20000100a00 */
[----:B------:R-:W-:-:S03]  /*25a50*/  IMAD.MOV.U32 R4, RZ, RZ, R11 ;  /* 0x000000ffff047224 */ /* 0x000fc600078e000b */
[----:B------:R-:W5:Y:S04]  /*25a60*/  LDL.LU.64 R10, [R1+0x2a40] ;  /* 0x002a4000010a7983 */ /* 0x000f680000300a00 */
[----:B0-----:R-:W5:Y:S01]  /*25a70*/  LDL.LU.64 R8, [R1+0x2a38] ;  /* 0x002a380001087983 */ /* 0x001f620000300a00 */
[----:B---3--:R-:W-:Y:S01]  /*25a80*/  IMAD.MOV.U32 R27, RZ, RZ, R28 ;  /* 0x000000ffff1b7224 */ /* 0x008fe200078e001c */
[----:B-----5:R-:W-:Y:S02]  /*25a90*/  HMMA.16816.F32.BF16 R8, R8, R6, R12 ;  /* 0x000000060808723c */ /* 0x020fe4000004180c */
[----:B------:R-:W4:Y:S04]  /*25aa0*/  LDL.LU.64 R14, [R1+0x2a30] ;  /* 0x002a3000010e7983 */ /* 0x000f280000300a00 */
[----:B------:R-:W4:-:S13]  /*25ab0*/  LDL.LU.64 R12, [R1+0x2a28] ;  /* 0x002a2800010c7983 */ /* 0x000f1a0000300a00 */
        /* <DEDUP_REMOVED lines=9> */
[----:B------:R-:W5:Y:S04]  /*25b50*/  LDL.LU R10, [R1+0x58] ;  /* 0x00005800010a7983 */ /* 0x000f680000300800 */
[----:B------:R-:W5:Y:S01]  /*25b60*/  LDL.LU R11, [R1+0x5c] ;  /* 0x00005c00010b7983 */ /* 0x000f620000300800 */
[----:B----4-:R-:W-:Y:S03]  /*25b70*/  HMMA.16816.F32.BF16 R12, R12, R6, R20 ;  /* 0x000000060c0c723c */ /* 0x010fe60000041814 */
[----:B-----5:R-:W-:Y:S04]  /*25b80*/  STL.64 [R1+0x29e8], R10 ;  /* 0x0029e80a01007387 */ /* 0x020fe80000100a00 */
[----:B---3--:R0:W-:Y:S04]  /*25b90*/  STL.64 [R1+0x29e0], R8 ;  /* 0x0029e00801007387 */ /* 0x0081e80000100a00 */
[----:B0-----:R-:W3:Y:S04]  /*25ba0*/  LDL.LU R8, [R1+0x20] ;  /* 0x0000200001087983 */ /* 0x001ee80000300800 */
[----:B------:R-:W3:Y:S04]  /*25bb0*/  LDL.LU R9, [R1+0x24] ;  /* 0x0000240001097983 */ /* 0x000ee80000300800 */
[----:B------:R-:W3:Y:S04]  /*25bc0*/  LDL.LU R10, [R1+0x28] ;  /* 0x00002800010a7983 */ /* 0x000ee80000300800 */
[----:B------:R-:W2:Y:S04]  /*25bd0*/  LDL.LU.64 R22, [R1+0x2a20] ;  /* 0x002a200001167983 */ /* 0x000ea80000300a00 */
[----:B------:R-:W2:Y:S01]  /*25be0*/  LDL.LU.64 R20, [R1+0x2a18] ;  /* 0x002a180001147983 */ /* 0x000ea20000300a00 */
[----:B------:R-:W-:-:S03]  /*25bf0*/  MOV R11, R2 ;  /* 0x00000002000b7202 */ /* 0x000fc60000000f00 */
[----:B------:R-:W-:Y:S04]  /*25c00*/  STL.64 [R1+0x120], R12 ;  /* 0x0001200c01007387 */ /* 0x000fe80000100a00 */
[----:B------:R-:W-:Y:S01]  /*25c10*/  STL [R1+0x128], R14 ;  /* 0x0001280e01007387 */ /* 0x000fe20000100800 */
[----:B------:R-:W-:-:S03]  /*25c20*/  IMAD.MOV.U32 R2, RZ, RZ, R15 ;  /* 0x000000ffff027224 */ /* 0x000fc600078e000f */
        /* <DEDUP_REMOVED lines=12> */
[----:B------:R-:W-:Y:S01]  /*25cf0*/  STL.64 [R1+0x108], R22 ;  /* 0x0001081601007387 */ /* 0x000fe20000100a00 */
[----:B------:R-:W-:-:S03]  /*25d00*/  LOP3.LUT R5, R0, 0x60, RZ, 0x3c, !PT ;  /* 0x0000006000057812 */ /* 0x000fc600078e3cff */
[----:B------:R-:W-:Y:S01]  /*25d10*/  LDSM.16.MT88.4 R20, [R29+UR7+0x26180] ;  /* 0x026180071d14783b */ /* 0x000fe20008004200 */
[----:B--2---:R-:W-:Y:S03]  /*25d20*/  HMMA.16816.F32.BF16 R16, R16, R6, R24 ;  /* 0x000000061010723c */ /* 0x004fe60000041818 */
[----:B------:R-:W3:Y:S04]  /*25d30*/  LDL.LU.64 R26, [R1+0x2a00] ;  /* 0x002a0000011a7983 */ /* 0x000ee80000300a00 */
[----:B------:R-:W3:-:S12]  /*25d40*/  LDL.LU.64 R24, [R1+0x29f8] ;  /* 0x0029f80001187983 */ /* 0x000ed80000300a00 */
[----:B------:R0:W-:Y:S04]  /*25d50*/  STL.64 [R1+0xe0], R16 ;  /* 0x0000e01001007387 */ /* 0x0001e80000100a00 */
[----:B------:R1:W-:Y:S04]  /*25d60*/  STL.64 [R1+0xe8], R18 ;  /* 0x0000e81201007387 */ /* 0x0003e80000100a00 */
[----:B0-----:R-:W2:Y:S04]  /*25d70*/  LDL.LU R16, [R1] ;  /* 0x0000000001107983 */ /* 0x001ea80000300800 */
[----:B------:R-:W2:Y:S01]  /*25d80*/  LDL.LU R17, [R1+0x4] ;  /* 0x0000040001117983 */ /* 0x000ea20000300800 */
[----:B-1----:R-:W-:-:S03]  /*25d90*/  IMAD.MOV.U32 R18, RZ, RZ, R3 ;  /* 0x000000ffff127224 */ /* 0x002fc600078e0003 */
[----:B------:R-:W5:Y:S01]  /*25da0*/  LDL.LU R3, [R1+0x29f0] ;  /* 0x0029f00001037983 */ /* 0x000f620000300800 */
[----:B---3--:R-:W-:Y:S03]  /*25db0*/  HMMA.16816.F32.BF16 R24, R24, R6, R8 ;  /* 0x000000061818723c */ /* 0x008fe60000041808 */
[----:B------:R-:W2:Y:S04]  /*25dc0*/  LDL.LU.64 R10, [R1+0x29e8] ;  /* 0x0029e800010a7983 */ /* 0x000ea80000300a00 */
[----:B------:R-:W2:-:S12]  /*25dd0*/  LDL.LU.64 R8, [R1+0x29e0] ;  /* 0x0029e00001087983 */ /* 0x000e980000300a00 */
[----:B------:R-:W-:Y:S04]  /*25de0*/  STL.64 [R1+0xc0], R24 ;  /* 0x0000c01801007387 */ /* 0x000fe80000100a00 */
[----:B------:R-:W-:Y:S04]  /*25df0*/  STL.64 [R1+0xc8], R26 ;  /* 0x0000c81a01007387 */ /* 0x000fe80000100a00 */
[----:B------:R-:W0:Y:S01]  /*25e00*/  LDSM.16.MT88.4 R24, [R5+UR7+0x26000] ;  /* 0x026000070518783b */ /* 0x000e220008004200 */
[----:B------:R-:W-:-:S03]  /*25e10*/  MOV R19, R4 ;  /* 0x0000000400137202 */ /* 0x000fc60000000f00 */
        /* <DEDUP_REMOVED lines=8> */
[----:B-----5:R-:W-:-:S11]  /*25ea0*/  IMAD.MOV.U32 R27, RZ, RZ, R3 ;  /* 0x000000ffff1b7224 */ /* 0x020fd600078e0003 */
[----:B------:R-:W-:Y:S04]  /*25eb0*/  STL.64 [R1+0x110], R16 ;  /* 0x0001101001007387 */ /* 0x000fe80000100a00 */
        /* <DEDUP_REMOVED lines=21> */
[-C--:B---3--:R-:W-:Y:S08]  /*26010*/  HMMA.16816.F32.BF16 R24, R20, R6.reuse, R24 ;  /* 0x000000061418723c */ /* 0x088ff00000041818 */
[----:B----4-:R-:W-:Y:S01]  /*26020*/  HMMA.16816.F32.BF16 R12, R12, R6, R8 ;  /* 0x000000060c0c723c */ /* 0x010fe20000041808 */
[----:B------:R-:W3:-:S15]  /*26030*/  LDL.LU R8, [R1+0x140] ;  /* 0x0001400001087983 */ /* 0x000ede0000300800 */
[----:B------:R-:W-:-:S03]  /*26040*/  NOP ;  /* 0x0000000000007918 */ /* 0x000fc60000000000 */
[----:B------:R-:W-:Y:S04]  /*26050*/  STL.64 [R1+0xd0], R12 ;  /* 0x0000d00c01007387 */ /* 0x000fe80000100a00 */
[----:B------:R-:W-:Y:S04]  /*26060*/  STL.64 [R1+0xd8], R14 ;  /* 0x0000d80e01007387 */ /* 0x000fe80000100a00 */
[----:B------:R-:W0:Y:S04]  /*26070*/  LDSM.16.MT88.4 R12, [R5+UR7+0x26180] ;  /* 0x02618007050c783b */ /* 0x000e280008004200 */
[----:B------:R-:W3:Y:S04]  /*26080*/  LDL.LU R9, [R1+0x144] ;  /* 0x0001440001097983 */ /* 0x000ee80000300800 */
[----:B------:R-:W3:Y:S04]  /*26090*/  LDL.LU R10, [R1+0x148] ;  /* 0x00014800010a7983 */ /* 0x000ee80000300800 */
[----:B------:R-:W3:Y:S04]  /*260a0*/  LDL.LU R11, [R1+0x14c] ;  /* 0x00014c00010b7983 */ /* 0x000ee80000300800 */
        /* <DEDUP_REMOVED lines=11> */
[----:B------:R-:W-:-:S02]  /*26160*/  MOV R2, R27 ;  /* 0x0000001b00027202 */ /* 0x000fc40000000f00 */
[----:B------:R-:W-:Y:S01]  /*26170*/  MOV R4, R24 ;  /* 0x0000001800047202 */ /* 0x000fe20000000f00 */
[----:B------:R-:W-:Y:S01]  /*26180*/  IMAD.MOV.U32 R5, RZ, RZ, R25 ;  /* 0x000000ffff057224 */ /* 0x000fe200078e0019 */
[----:B------:R-:W2:Y:S04]  /*26190*/  LDL.LU.64 R26, [R1+0x29b8] ;  /* 0x0029b800011a7983 */ /* 0x000ea80000300a00 */
[----:B------:R-:W2:Y:S04]  /*261a0*/  LDL.LU.64 R24, [R1+0x29b0] ;  /* 0x0029b00001187983 */ /* 0x000ea80000300a00 */
[----:B----4-:R-:W0:Y:S04]  /*261b0*/  LDSM.16.M88.4 R20, [R23+UR7+0x40280] ;  /* 0x040280071714783b */ /* 0x010e280008000200 */
[----:B0-----:R-:W-:Y:S04]  /*261c0*/  STL [R1+0x2874], R22 ;  /* 0x0028741601007387 */ /* 0x001fe80000100800 */
[----:B------:R-:W-:Y:S01]  /*261d0*/  STL [R1+0x2870], R23 ;  /* 0x0028701701007387 */ /* 0x000fe20000100800 */
        /* <DEDUP_REMOVED lines=10> */
[----:B------:R-:W4:Y:S04]  /*26280*/  LDL.LU R26, [R1+0x78] ;  /* 0x00007800011a7983 */ /* 0x000f280000300800 */
[----:B------:R-:W4:Y:S01]  /*26290*/  LDL.LU R27, [R1+0x7c] ;  /* 0x00007c00011b7983 */ /* 0x000f220000300800 */
[-C--:B---3--:R-:W-:Y:S03]  /*262a0*/  HMMA.16816.F32.BF16 R16, R16, R6.reuse, R8 ;  /* 0x000000061010723c */ /* 0x088fe60000041808 */
[----:B----4-:R-:W-:Y:S04]  /*262b0*/  STL.64 [R1+0x2978], R26 ;  /* 0x0029781a01007387 */ /* 0x010fe80000100a00 */
[----:B--2---:R0:W-:Y:S04]  /*262c0*/  STL.64 [R1+0x2970], R24 ;  /* 0x0029701801007387 */ /* 0x0041e80000100a00 */
        /* <DEDUP_REMOVED lines=45> */
[----:B------:R-:W3:Y:S01]  /*265a0*/  LDL.LU.64 R24, [R1+0x2958] ;  /* 0x0029580001187983 */ /* 0x000ee20000300a00 */
[----:B-----5:R-:W-:-:S11]  /*265b0*/  MOV R15, R28 ;  /* 0x0000001c000f7202 */ /* 0x020fd60000000f00 */
        /* <DEDUP_REMOVED lines=13> */
[----:B------:R-:W-:Y:S04]  /*26690*/  STL.64 [R1+0x20], R24 ;  /* 0x0000201801007387 */ /* 0x000fe80000100a00 */
[----:B------:R-:W-:Y:S01]  /*266a0*/  STL [R1+0x28], R26 ;  /* 0x0000281a01007387 */ /* 0x000fe20000100800 */
        /* <DEDUP_REMOVED lines=46> */
[----:B------:R-:W5:Y:S04]  /*26990*/  LDL.LU.64 R26, [R1+0x2910] ;  /* 0x00291000011a7983 */ /* 0x000f680000300a00 */
[----:B------:R-:W5:Y:S01]  /*269a0*/  LDL.LU.64 R24, [R1+0x2908] ;  /* 0x0029080001187983 */ /* 0x000f620000300a00 */
[----:B------:R-:W-:-:S11]  /*269b0*/  MOV R15, R3 ;  /* 0x00000003000f7202 */ /* 0x000fd60000000f00 */
[----:B------:R-:W-:Y:S04]  /*269c0*/  STL.64 [R1+0x60], R4 ;  /* 0x0000600401007387 */ /* 0x000fe80000100a00 */
[----:B------:R-:W-:Y:S01]  /*269d0*/  STL [R1+0x68], R6 ;  /* 0x0000680601007387 */ /* 0x000fe20000100800 */
        /* <DEDUP_REMOVED lines=24> */
[----:B------:R0:W-:Y:S02]  /*26b60*/  STL.64 [R1+0x88], R18 ;  /* 0x0000881201007387 */ /* 0x0001e40000100a00 */
[----:B0-----:R-:W-:-:S06]  /*26b70*/  LOP3.LUT R19, R0, 0x60, RZ, 0x3c, !PT ;  /* 0x0000006000137812 */ /* 0x001fcc00078e3cff */
        /* <DEDUP_REMOVED lines=11> */
[----:B------:R0:W-:Y:S02]  /*26c30*/  STL.64 [R1+0x98], R10 ;  /* 0x0000980a01007387 */ /* 0x0001e40000100a00 */
[----:B0-----:R-:W-:-:S06]  /*26c40*/  LOP3.LUT R11, R0, 0x60, RZ, 0x3c, !PT ;  /* 0x00000060000b7812 */ /* 0x001fcc00078e3cff */
        /* <DEDUP_REMOVED lines=11> */
[----:B------:R0:W-:Y:S02]  /*26d00*/  STL.64 [R1+0xa8], R14 ;  /* 0x0000a80e01007387 */ /* 0x0001e40000100a00 */
[----:B0-----:R-:W-:-:S06]  /*26d10*/  LOP3.LUT R15, R0, 0x60, RZ, 0x3c, !PT ;  /* 0x00000060000f7812 */ /* 0x001fcc00078e3cff */
        /* <DEDUP_REMOVED lines=11> */
[----:B------:R0:W-:Y:S02]  /*26dd0*/  STL.64 [R1+0xd8], R6 ;  /* 0x0000d80601007387 */ /* 0x0001e40000100a00 */
[----:B0-----:R-:W-:-:S06]  /*26de0*/  LOP3.LUT R7, R0, 0x60, RZ, 0x3c, !PT ;  /* 0x0000006000077812 */ /* 0x001fcc00078e3cff */
        /* <DEDUP_REMOVED lines=47> */
[----:B------:R-:W-:Y:S04]  /*270e0*/  STL [R1+0x124], R13 ;  /* 0x0001240d01007387 */ /* 0x000fe80000100800 */
[----:B------:R-:W-:Y:S01]  /*270f0*/  STL.64 [R1+0x128], R14 ;  /* 0x0001280e01007387 */ /* 0x000fe20000100a00 */
[----:B------:R-:W-:-:S03]  /*27100*/  IMAD.MOV.U32 R2, RZ, RZ, R12 ;  /* 0x000000ffff027224 */ /* 0x000fc600078e000c */
[----:B------:R-:W0:Y:S04]  /*27110*/  LDSM.16.MT88.4 R12, [R0+UR7+0x2a180] ;  /* 0x02a18007000c783b */ /* 0x000e280008004200 */
[----:B0-----:R0:W-:Y:S04]  /*27120*/  STL.64 [R1+0x2838], R14 ;  /* 0x0028380e01007387 */ /* 0x0011e80000100a00 */
[----:B------:R1:W-:Y:S01]  /*27130*/  STL.64 [R1+0x2830], R12 ;  /* 0x0028300c01007387 */ /* 0x0003e20000100a00 */
[----:B0-----:R-:W-:-:S03]  /*27140*/  MOV R14, R22 ;  /* 0x00000016000e7202 */ /* 0x001fc60000000f00 */
[----:B-1----:R-:W5:Y:S04]  /*27150*/  LDL.LU R12, [R1+0x10] ;  /* 0x00001000010c7983 */ /* 0x002f680000300800 */
[----:B------:R-:W5:Y:S04]  /*27160*/  LDL.LU R13, [R1+0x14] ;  /* 0x00001400010d7983 */ /* 0x000f680000300800 */
[----:B------:R-:W2:Y:S01]  /*27170*/  LDL.LU R22, [R1+0x2874] ;  /* 0x0028740001167983 */ /* 0x000ea20000300800 */
[----:B------:R-:W-:-:S03]  /*27180*/  IMAD.MOV.U32 R15, RZ, RZ, R23 ;  /* 0x000000ffff0f7224 */ /* 0x000fc600078e0017 */
        /* <DEDUP_REMOVED lines=98> */
[----:B------:R-:W5:Y:S04]  /*277b0*/  LDL.LU R19, [R1+0xdc] ;  /* 0x0000dc0001137983 */ /* 0x000f680000300800 */
[----:B------:R-:W-:Y:S01]  /*277c0*/  STL [R1+0x2770], R29 ;  /* 0x0027701d01007387 */ /* 0x000fe20000100800 */
[----:B----4-:R-:W-:Y:S03]  /*277d0*/  HMMA.16816.F32.BF16 R8, R8, R22, R12 ;  /* 0x000000160808723c */ /* 0x010fe6000004180c */
[----:B------:R-:W2:Y:S04]  /*277e0*/  LDL.LU.64 R14, [R1+0x27e8] ;  /* 0x0027e800010e7983 */ /* 0x000ea80000300a00 */
[----:B------:R-:W2:-:S12]  /*277f0*/  LDL.LU.64 R12, [R1+0x27e0] ;  /* 0x0027e000010c7983 */ /* 0x000e980000300a00 */
[----:B------:R-:W-:Y:S04]  /*27800*/  STL.64 [R1+0x10], R8 ;  /* 0x0000100801007387 */ /* 0x000fe80000100a00 */
[----:B------:R-:W-:Y:S01]  /*27810*/  STL.64 [R1+0x18], R10 ;  /* 0x0000180a01007387 */ /* 0x000fe20000100a00 */
[----:B------:R-:W-:-:S05]  /*27820*/  LOP3.LUT R21, R0, 0x60, RZ, 0x3c, !PT ;  /* 0x0000006000157812 */ /* 0x000fca00078e3cff */
        /* <DEDUP_REMOVED lines=18> */
[----:B------:R-:W-:Y:S01]  /*27950*/  LDSM.16.MT88.4 R4, [R21+UR7+0x2a100] ;  /* 0x02a100071504783b */ /* 0x000fe20008004200 */
        /* <DEDUP_REMOVED lines=18> */
[----:B------:R-:W0:Y:S04]  /*27a80*/  LDSM.16.MT88.4 R16, [R0+UR7+0x2c000] ;  /* 0x02c000070010783b */ /* 0x000e280008004200 */
[----:B------:R-:W4:Y:S04]  /*27a90*/  LDL.LU R25, [R1+0x124] ;  /* 0x0001240001197983 */ /* 0x000f280000300800 */
[----:B------:R-:W4:Y:S04]  /*27aa0*/  LDL.LU R26, [R1+0x128] ;  /* 0x00012800011a7983 */ /* 0x000f280000300800 */
[----:B------:R-:W4:Y:S01]  /*27ab0*/  LDL.LU R27, [R1+0x12c] ;  /* 0x00012c00011b7983 */ /* 0x000f220000300800 */
[----:B--2---:R-:W-:Y:S01]  /*27ac0*/  HMMA.16816.F32.BF16 R8, R8, R22, R12 ;  /* 0x000000160808723c */ /* 0x004fe2000004180c */
[----:B0-----:R-:W-:Y:S01]  /*27ad0*/  IMAD.MOV.U32 R20, RZ, RZ, R16 ;  /* 0x000000ffff147224 */ /* 0x001fe200078e0010 */
[----:B------:R-:W-:Y:S01]  /*27ae0*/  MOV R21, R17 ;  /* 0x0000001100157202 */ /* 0x000fe20000000f00 */
[----:B------:R-:W-:Y:S01]  /*27af0*/  STL [R1+0x8], R18 ;  /* 0x0000081201007387 */ /* 0x000fe20000100800 */
[----:B------:R-:W-:-:S03]  /*27b00*/  IMAD.MOV.U32 R29, RZ, RZ, R19 ;  /* 0x000000ffff1d7224 */ /* 0x000fc600078e0013 */
[----:B---3--:R-:W0:Y:S04]  /*27b10*/  LDSM.16.M88.4 R16, [R2+UR7+0x40280] ;  /* 0x040280070210783b */ /* 0x008e280008000200 */
[----:B0-----:R-:W-:Y:S04]  /*27b20*/  STL [R1+0x2684], R18 ;  /* 0x0026841201007387 */ /* 0x001fe80000100800 */
[----:B------:R-:W-:Y:S04]  /*27b30*/  STL [R1+0x2680], R19 ;  /* 0x0026801301007387 */ /* 0x000fe80000100800 */
[----:B------:R-:W-:Y:S04]  /*27b40*/  STL [R1+0x23d8], R2 ;  /* 0x0023d80201007387 */ /* 0x000fe80000100800 */
[----:B------:R-:W2:Y:S04]  /*27b50*/  LDL.LU.64 R14, [R1+0x27a0] ;  /* 0x0027a000010e7983 */ /* 0x000ea80000300a00 */
[----:B------:R-:W2:Y:S04]  /*27b60*/  LDL.LU.64 R12, [R1+0x2798] ;  /* 0x00279800010c7983 */ /* 0x000ea80000300a00 */
        /* <DEDUP_REMOVED lines=8> */
[----:B------:R-:W-:-:S07]  /*27bf0*/  IMAD.MOV.U32 R11, RZ, RZ, R28 ;  /* 0x000000ffff0b7224 */ /* 0x000fce00078e001c */
[----:B--2---:R-:W-:-:S15]  /*27c00*/  HMMA.16816.F32.BF16 R12, R12, R22, R8 ;  /* 0x000000160c0c723c */ /* 0x004fde0000041808 */
[----:B------:R-:W-:-:S04]  /*27c10*/  NOP ;  /* 0x0000000000007918 */ /* 0x000fc80000000000 */
[----:B------:R-:W-:Y:S04]  /*27c20*/  STL.64 [R1+0x130], R12 ;  /* 0x0001300c01007387 */ /* 0x000fe80000100a00 */
[----:B------:R-:W-:Y:S04]  /*27c30*/  STL [R1+0x138], R14 ;  /* 0x0001380e01007387 */ /* 0x000fe80000100800 */
[----:B------:R-:W2:Y:S04]  /*27c40*/  LDL.LU R8, [R1+0x100] ;  /* 0x0001000001087983 */ /* 0x000ea80000300800 */
[----:B------:R-:W2:Y:S04]  /*27c50*/  LDL.LU R9, [R1+0x104] ;  /* 0x0001040001097983 */ /* 0x000ea80000300800 */
[----:B------:R-:W3:Y:S04]  /*27c60*/  LDL.LU R10, [R1+0x108] ;  /* 0x00010800010a7983 */ /* 0x000ee80000300800 */
[----:B------:R-:W3:Y:S01]  /*27c70*/  LDL.LU R11, [R1+0x10c] ;  /* 0x00010c00010b7983 */ /* 0x000ee20000300800 */
[----:B------:R-:W-:-:S03]  /*27c80*/  MOV R28, R15 ;  /* 0x0000000f001c7202 */ /* 0x000fc60000000f00 */
[----:B------:R-:W0:Y:S01]  /*27c90*/  LDSM.16.MT88.4 R12, [R0+UR7+0x2c100] ;  /* 0x02c10007000c783b */ /* 0x000e220008004200 */
[----:B----4-:R-:W-:Y:S03]  /*27ca0*/  HMMA.16816.F32.BF16 R4, R4, R22, R24 ;  /* 0x000000160404723c */ /* 0x010fe60000041818 */
[----:B---3--:R-:W-:Y:S04]  /*27cb0*/  STL.64 [R1+0x2780], R10 ;  /* 0x0027800a01007387 */ /* 0x008fe80000100a00 */
        /* <DEDUP_REMOVED lines=12> */
[----:B------:R-:W2:Y:S01]  /*27d80*/  LDL.LU.64 R24, [R1+0x2788] ;  /* 0x0027880001187983 */ /* 0x000ea20000300a00 */
[----:B------:R-:W-:-:S03]  /*27d90*/  IMAD.MOV.U32 R19, RZ, RZ, R6 ;  /* 0x000000ffff137224 */ /* 0x000fc600078e0006 */
        /* <DEDUP_REMOVED lines=9> */
[----:B------:R-:W4:Y:S01]  /*27e30*/  LDL.LU R6, [R1+0xe8] ;  /* 0x0000e80001067983 */ /* 0x000f220000300800 */
[----:B--2---:R-:W-:Y:S03]  /*27e40*/  HMMA.16816.F32.BF16 R24, R24, R22, R8 ;  /* 0x000000161818723c */ /* 0x004fe60000041808 */
[----:B------:R-:W2:Y:S04]  /*27e50*/  LDL.LU.64 R10, [R1+0x2780] ;  /* 0x00278000010a7983 */ /* 0x000ea80000300a00 */
[----:B------:R-:W2:-:S12]  /*27e60*/  LDL.LU.64 R8, [R1+0x2778] ;  /* 0x0027780001087983 */ /* 0x000e980000300a00 */
[----:B------:R-:W-:Y:S04]  /*27e70*/  STL.64 [R1+0x80], R24 ;  /* 0x0000801801007387 */ /* 0x000fe80000100a00 */
[----:B------:R-:W-:Y:S04]  /*27e80*/  STL [R1+0x88], R26 ;  /* 0x0000881a01007387 */ /* 0x000fe80000100800 */
[----:B------:R-:W2:Y:S01]  /*27e90*/  LDL.LU R22, [R1+0x8] ;  /* 0x0000080001167983 */ /* 0x000ea20000300800 */
[----:B------:R-:W-:Y:S02]  /*27ea0*/  LOP3.LUT R2, R0, 0x20, RZ, 0x3c, !PT ;  /* 0x0000002000027812 */ /* 0x000fe400078e3cff */
[----:B------:R-:W-:Y:S01]  /*27eb0*/  MOV R7, R3 ;  /* 0x0000000300077202 */ /* 0x000fe20000000f00 */
[----:B------:R-:W-:-:S02]  /*27ec0*/  IMAD.MOV.U32 R3, RZ, RZ, R27 ;  /* 0x000000ffff037224 */ /* 0x000fc400078e001b */
[----:B------:R-:W0:Y:S01]  /*27ed0*/  LDSM.16.MT88.4 R24, [R2+UR7+0x2c000] ;  /* 0x02c000070218783b */ /* 0x000e220008004200 */
[----:B------:R-:W-:-:S03]  /*27ee0*/  IMAD.MOV.U32 R23, RZ, RZ, R29 ;  /* 0x000000ffff177224 */ /* 0x000fc600078e001d */
[----:B------:R-:W5:Y:S04]  /*27ef0*/  LDL.LU R29, [R1+0x2770] ;  /* 0x00277000011d7983 */ /* 0x000f680000300800 */
        /* <DEDUP_REMOVED lines=10> */
[----:B------:R-:W-:-:S03]  /*27fa0*/  MOV R19, R21 ;  /* 0x0000001500137202 */ /* 0x000fc60000000f00 */
        /* <DEDUP_REMOVED lines=84> */
[----:B------:R-:W-:Y:S01]  /*284f0*/  IMAD.MOV.U32 R2, RZ, RZ, R15 ;  /* 0x000000ffff027224 */ /* 0x000fe200078e000f */
[----:B------:R-:W-:Y:S01]  /*28500*/  LOP3.LUT R15, R0, 0x60, RZ, 0x3c, !PT ;  /* 0x00000060000f7812 */ /* 0x000fe200078e3cff */
        /* <DEDUP_REMOVED lines=37> */
[----:B------:R-:W-:-:S11]  /*28760*/  MOV R27, R28 ;  /* 0x0000001c001b7202 */ /* 0x000fd60000000f00 */
[----:B------:R-:W-:Y:S01]  /*28770*/  IMAD.MOV.U32 R28, RZ, RZ, R23 ;  /* 0x000000ffff1c7224 */ /* 0x000fe200078e0017 */
[----:B------:R-:W-:Y:S04]  /*28780*/  STL.64 [R1+0x30], R20 ;  /* 0x0000301401007387 */ /* 0x000fe80000100a00 */
[----:B------:R-:W-:Y:S04]  /*28790*/  STL [R1+0x38], R22 ;  /* 0x0000381601007387 */ /* 0x000fe80000100800 */
        /* <DEDUP_REMOVED lines=12> */
[----:B------:R-:W-:Y:S01]  /*28860*/  IMAD.MOV.U32 R11, RZ, RZ, R3 ;  /* 0x000000ffff0b7224 */ /* 0x000fe200078e0003 */
[----:B--2---:R-:W-:Y:S02]  /*28870*/  HMMA.16816.F32.BF16 R12, R12, R16, R4 ;  /* 0x000000100c0c723c */ /* 0x004fe40000041804 */
[----:B------:R-:W5:Y:S04]  /*28880*/  LDL.LU.64 R6, [R1+0x26a8] ;  /* 0x0026a80001067983 */ /* 0x000f680000300a00 */
[----:B------:R-:W5:-:S13]  /*28890*/  LDL.LU.64 R4, [R1+0x26a0] ;  /* 0x0026a00001047983 */ /* 0x000f5a0000300a00 */
[----:B------:R-:W-:Y:S01]  /*288a0*/  MOV R28, R14 ;  /* 0x0000000e001c7202 */ /* 0x000fe20000000f00 */
[----:B------:R-:W-:Y:S01]  /*288b0*/  STL.64 [R1+0x150], R12 ;  /* 0x0001500c01007387 */ /* 0x000fe20000100a00 */
[----:B------:R-:W-:-:S03]  /*288c0*/  IMAD.MOV.U32 R3, RZ, RZ, R15 ;  /* 0x000000ffff037224 */ /* 0x000fc600078e000f */
[----:B------:R-:W0:Y:S04]  /*288d0*/  LDSM.16.MT88.4 R12, [R0+UR7+0x2e080] ;  /* 0x02e08007000c783b */ /* 0x000e280008004200 */
[----:B------:R-:W-:Y:S04]  /*288e0*/  STL [R1+0x260c], R3 ;  /* 0x00260c0301007387 */ /* 0x000fe80000100800 */
[----:B------:R-:W-:Y:S04]  /*288f0*/  STL [R1+0x2608], R28 ;  /* 0x0026081c01007387 */ /* 0x000fe80000100800 */
[----:B0-----:R0:W-:Y:S04]  /*28900*/  STL.64 [R1+0x2668], R14 ;  /* 0x0026680e01007387 */ /* 0x0011e80000100a00 */
[----:B------:R1:W-:Y:S01]  /*28910*/  STL.64 [R1+0x2660], R12 ;  /* 0x0026600c01007387 */ /* 0x0003e20000100a00 */
[----:B0-----:R-:W-:-:S03]  /*28920*/  MOV R14, R18 ;  /* 0x00000012000e7202 */ /* 0x001fc60000000f00 */
[----:B-1----:R-:W2:Y:S01]  /*28930*/  LDL.LU R12, [R1+0xa0] ;  /* 0x0000a000010c7983 */ /* 0x002ea20000300800 */
[----:B------:R-:W-:-:S03]  /*28940*/  IMAD.MOV.U32 R13, RZ, RZ, R19 ;  /* 0x000000ffff0d7224 */ /* 0x000fc600078e0013 */
[----:B------:R-:W4:Y:S04]  /*28950*/  LDL.LU R19, [R1+0x269c] ;  /* 0x00269c0001137983 */ /* 0x000f280000300800 */
[----:B------:R-:W2:Y:S04]  /*28960*/  LDL.LU R18, [R1+0x2698] ;  /* 0x0026980001127983 */ /* 0x000ea80000300800 */
[----:B------:R-:W3:Y:S01]  /*28970*/  LDL.LU R15, [R1+0xac] ;  /* 0x0000ac00010f7983 */ /* 0x000ee20000300800 */
[----:B-----5:R-:W-:Y:S03]  /*28980*/  HMMA.16816.F32.BF16 R24, R4, R16, R24 ;  /* 0x000000100418723c */ /* 0x020fe60000041818 */
[----:B------:R-:W5:-:S15]  /*28990*/  LDL.LU R4, [R1+0x120] ;  /* 0x0001200001047983 */ /* 0x000f5e0000300800 */
[----:B------:R-:W-:Y:S01]  /*289a0*/  NOP ;  /* 0x0000000000007918 */ /* 0x000fe20000000000 */
[----:B------:R-:W-:Y:S04]  /*289b0*/  STL.64 [R1+0x140], R24 ;  /* 0x0001401801007387 */ /* 0x000fe80000100a00 */
[----:B------:R-:W-:Y:S04]  /*289c0*/  STL.64 [R1+0x148], R26 ;  /* 0x0001481a01007387 */ /* 0x000fe80000100a00 */
[----:B------:R-:W0:Y:S04]  /*289d0*/  LDSM.16.MT88.4 R24, [R0+UR7+0x2e100] ;  /* 0x02e100070018783b */ /* 0x000e280008004200 */
[----:B------:R-:W5:Y:S01]  /*289e0*/  LDL.LU R5, [R1+0x124] ;  /* 0x0001240001057983 */ /* 0x000f620000300800 */
[----:B0-----:R-:W-:Y:S01]  /*289f0*/  MOV R28, R27 ;  /* 0x0000001b001c7202 */ /* 0x001fe20000000f00 */
[----:B------:R-:W-:-:S02]  /*28a00*/  IMAD.MOV.U32 R3, RZ, RZ, R25 ;  /* 0x000000ffff037224 */ /* 0x000fc400078e0019 */
[----:B----4-:R-:W-:Y:S02]  /*28a10*/  IMAD.MOV.U32 R6, RZ, RZ, R19 ;  /* 0x000000ffff067224 */ /* 0x010fe400078e0013 */
[----:B--2---:R-:W-:Y:S02]  /*28a20*/  IMAD.MOV.U32 R7, RZ, RZ, R18 ;  /* 0x000000ffff077224 */ /* 0x004fe400078e0012 */
[----:B------:R-:W-:Y:S01]  /*28a30*/  IMAD.MOV.U32 R19, RZ, RZ, R26 ;  /* 0x000000ffff137224 */ /* 0x000fe200078e001a */
[----:B------:R-:W-:Y:S01]  /*28a40*/  MOV R18, R24 ;  /* 0x0000001800127202 */ /* 0x000fe20000000f00 */
[----:B------:R-:W5:Y:S04]  /*28a50*/  LDL.LU.64 R26, [R1+0x2690] ;  /* 0x00269000011a7983 */ /* 0x000f680000300a00 */
[----:B------:R-:W5:Y:S01]  /*28a60*/  LDL.LU.64 R24, [R1+0x2688] ;  /* 0x0026880001187983 */ /* 0x000f620000300a00 */
[----:B------:R-:W-:-:S06]  /*28a70*/  LOP3.LUT R23, R0, 0x60, RZ, 0x3c, !PT ;  /* 0x0000006000177812 */ /* 0x000fcc00078e3cff */
[----:B------:R-:W3:Y:S02]  /*28a80*/  LDSM.16.MT88.4 R20, [R23+UR7+0x2c180] ;  /* 0x02c180071714783b */ /* 0x000ee40008004200 */
[-C--:B---3--:R-:W-:Y:S08]  /*28a90*/  HMMA.16816.F32.BF16 R20, R20, R16.reuse, R8 ;  /* 0x000000101414723c */ /* 0x088ff00000041808 */
[----:B-----5:R-:W-:Y:S01]  /*28aa0*/  HMMA.16816.F32.BF16 R4, R24, R16, R4 ;  /* 0x000000101804723c */ /* 0x020fe20000041804 */
        /* <DEDUP_REMOVED lines=12> */
[----:B------:R-:W3:Y:S04]  /*28b70*/  LDL.LU R18, [R1+0x2684] ;  /* 0x0026840001127983 */ /* 0x000ee80000300800 */
[----:B------:R-:W3:Y:S04]  /*28b80*/  LDL.LU R19, [R1+0x2680] ;  /* 0x0026800001137983 */ /* 0x000ee80000300800 */
[----:B------:R-:W3:Y:S04]  /*28b90*/  LDL.LU.64 R10, [R1+0x2678] ;  /* 0x00267800010a7983 */ /* 0x000ee80000300a00 */
[----:B------:R-:W3:Y:S01]  /*28ba0*/  LDL.LU.64 R8, [R1+0x2670] ;  /* 0x0026700001087983 */ /* 0x000ee20000300a00 */
[----:B------:R-:W-:Y:S01]  /*28bb0*/  IMAD.MOV.U32 R5, RZ, RZ, R3 ;  /* 0x000000ffff057224 */ /* 0x000fe200078e0003 */
[----:B------:R-:W-:-:S02]  /*28bc0*/  LOP3.LUT R3, R0, 0x20, RZ, 0x3c, !PT ;  /* 0x0000002000037812 */ /* 0x000fc400078e3cff */
        /* <DEDUP_REMOVED lines=17> */
[----:B0-----:R-:W3:Y:S01]  /*28ce0*/  LDL.LU R8, [R1+0x100] ;  /* 0x0001000001087983 */ /* 0x001ee20000300800 */
[----:B--2---:R-:W-:Y:S03]  /*28cf0*/  HMMA.16816.F32.BF16 R12, R12, R18, R24 ;  /* 0x000000120c0c723c */ /* 0x004fe60000041818 */
[----:B------:R-:W-:-:S15]  /*28d00*/  LDSM.16.MT88.4 R24, [R3+UR7+0x2e180] ;  /* 0x02e180070318783b */ /* 0x000fde0008004200 */
[----:B------:R-:W-:Y:S01]  /*28d10*/  NOP ;  /* 0x0000000000007918 */ /* 0x000fe20000000000 */
        /* <DEDUP_REMOVED lines=8> */
[----:B0-----:R-:W2:Y:S04]  /*28da0*/  LDL.LU R12, [R1+0xf0] ;  /* 0x0000f000010c7983 */ /* 0x001ea80000300800 */
[----:B------:R-:W2:Y:S04]  /*28db0*/  LDL.LU R13, [R1+0xf4] ;  /* 0x0000f400010d7983 */ /* 0x000ea80000300800 */
[----:B------:R-:W2:Y:S04]  /*28dc0*/  LDL.LU R14, [R1+0xf8] ;  /* 0x0000f800010e7983 */ /* 0x000ea80000300800 */
[----:B------:R-:W2:Y:S01]  /*28dd0*/  LDL.LU R15, [R1+0xfc] ;  /* 0x0000fc00010f7983 */ /* 0x000ea20000300800 */
[----:B------:R-:W-:-:S03]  /*28de0*/  IMAD.MOV.U32 R7, RZ, RZ, R28 ;  /* 0x000000ffff077224 */ /* 0x000fc600078e001c */
[----:B------:R-:W-:Y:S04]  /*28df0*/  STL.64 [R1+0x2618], R26 ;  /* 0x0026181a01007387 */ /* 0x000fe80000100a00 */
        /* <DEDUP_REMOVED lines=10> */
[----:B0-----:R-:W5:Y:S04]  /*28ea0*/  LDL.LU R24, [R1+0xc0] ;  /* 0x0000c00001187983 */ /* 0x001f680000300800 */
[----:B------:R-:W5:Y:S04]  /*28eb0*/  LDL.LU R25, [R1+0xc4] ;  /* 0x0000c40001197983 */ /* 0x000f680000300800 */
[----:B------:R-:W5:Y:S04]  /*28ec0*/  LDL.LU R26, [R1+0xc8] ;  /* 0x0000c800011a7983 */ /* 0x000f680000300800 */
[----:B------:R-:W5:Y:S01]  /*28ed0*/  LDL.LU R27, [R1+0xcc] ;  /* 0x0000cc00011b7983 */ /* 0x000f620000300800 */
[----:B-1----:R-:W-:-:S03]  /*28ee0*/  MOV R28, R6 ;  /* 0x00000006001c7202 */ /* 0x002fc60000000f00 */
[----:B------:R0:W-:Y:S01]  /*28ef0*/  STL [R1], R4 ;  /* 0x0000000401007387 */ /* 0x0001e20000100800 */
[----:B------:R-:W-:Y:S02]  /*28f00*/  IMAD.MOV.U32 R16, RZ, RZ, R7 ;  /* 0x000000ffff107224 */ /* 0x000fe400078e0007 */
[----:B------:R-:W-:Y:S01]  /*28f10*/  IMAD.MOV.U32 R3, RZ, RZ, R5 ;  /* 0x000000ffff037224 */ /* 0x000fe200078e0005 */
[----:B------:R-:W4:Y:S04]  /*28f20*/  LDL.LU.64 R6, [R1+0x2658] ;  /* 0x0026580001067983 */ /* 0x000f280000300a00 */
[----:B0-----:R-:W4:Y:S02]  /*28f30*/  LDL.LU.64 R4, [R1+0x2650] ;  /* 0x0026500001047983 */ /* 0x001f240000300a00 */
[----:B----4-:R-:W-:Y:S02]  /*28f40*/  HMMA.16816.F32.BF16 R4, R4, R18, R20 ;  /* 0x000000120404723c */ /* 0x010fe40000041814 */
[----:B------:R-:W3:Y:S04]  /*28f50*/  LDL.LU.64 R22, [R1+0x2648] ;  /* 0x0026480001167983 */ /* 0x000ee80000300a00 */
[----:B------:R-:W3:-:S13]  /*28f60*/  LDL.LU.64 R20, [R1+0x2640] ;  /* 0x0026400001147983 */ /* 0x000eda0000300a00 */
[----:B------:R-:W-:Y:S04]  /*28f70*/  STL.64 [R1+0xb0], R4 ;  /* 0x0000b00401007387 */ /* 0x000fe80000100a00 */
[----:B------:R-:W-:Y:S04]  /*28f80*/  STL.64 [R1+0xb8], R6 ;  /* 0x0000b80601007387 */ /* 0x000fe80000100a00 */
[----:B------:R-:W0:Y:S04]  /*28f90*/  LDSM.16.MT88.4 R4, [R29+UR7+0x2e080] ;  /* 0x02e080071d04783b */ /* 0x000e280008004200 */
[----:B0-----:R-:W-:Y:S04]  /*28fa0*/  STL.64 [R1+0x25f0], R6 ;  /* 0x0025f00601007387 */ /* 0x001fe80000100a00 */
[----:B------:R0:W-:Y:S04]  /*28fb0*/  STL.64 [R1+0x25e8], R4 ;  /* 0x0025e80401007387 */ /* 0x0001e80000100a00 */
[----:B0-----:R-:W4:Y:S04]  /*28fc0*/  LDL.LU R4, [R1+0x50] ;  /* 0x0000500001047983 */ /* 0x001f280000300800 */
[----:B------:R-:W4:Y:S04]  /*28fd0*/  LDL.LU R5, [R1+0x54] ;  /* 0x0000540001057983 */ /* 0x000f280000300800 */
[----:B------:R-:W2:Y:S04]  /*28fe0*/  LDL.LU R6, [R1+0x58] ;  /* 0x0000580001067983 */ /* 0x000ea80000300800 */
[----:B------:R-:W2:Y:S01]  /*28ff0*/  LDL.LU R7, [R1+0x5c] ;  /* 0x00005c0001077983 */ /* 0x000ea20000300800 */
[----:B---3--:R-:W-:Y:S03]  /*29000*/  HMMA.16816.F32.BF16 R20, R20, R18, R8 ;  /* 0x000000121414723c */ /* 0x008fe60000041808 */
[----:B--2---:R-:W-:Y:S04]  /*29010*/  STL.64 [R1+0x2600], R6 ;  /* 0x0026000601007387 */ /* 0x004fe80000100a00 */
[----:B----4-:R0:W-:Y:S04]  /*29020*/  STL.64 [R1+0x25f8], R4 ;  /* 0x0025f80401007387 */ /* 0x0101e80000100a00 */
[----:B0-----:R-:W2:Y:S04]  /*29030*/  LDL.LU R4, [R1+0x20] ;  /* 0x0000200001047983 */ /* 0x001ea80000300800 */
[----:B------:R-:W2:Y:S04]  /*29040*/  LDL.LU R5, [R1+0x24] ;  /* 0x0000240001057983 */ /* 0x000ea80000300800 */
[----:B------:R-:W2:Y:S04]  /*29050*/  LDL.LU R6, [R1+0x28] ;  /* 0x0000280001067983 */ /* 0x000ea80000300800 */
[----:B------:R-:W3:Y:S04]  /*29060*/  LDL.LU.64 R10, [R1+0x2638] ;  /* 0x00263800010a7983 */ /* 0x000ee80000300a00 */
[----:B------:R-:W3:Y:S01]  /*29070*/  LDL.LU.64 R8, [R1+0x2630] ;  /* 0x0026300001087983 */ /* 0x000ee20000300a00 */
[----:B------:R-:W-:-:S03]  /*29080*/  IMAD.MOV.U32 R7, RZ, RZ, R2 ;  /* 0x000000ffff077224 */ /* 0x000fc600078e0002 */
[----:B------:R-:W-:Y:S04]  /*29090*/  STL.64 [R1+0x120], R20 ;  /* 0x0001201401007387 */ /* 0x000fe80000100a00 */
[----:B------:R-:W-:Y:S01]  /*290a0*/  STL [R1+0x128], R22 ;  /* 0x0001281601007387 */ /* 0x000fe20000100800 */
[----:B------:R-:W-:-:S03]  /*290b0*/  MOV R2, R23 ;  /* 0x0000001700027202 */ /* 0x000fc60000000f00 */
        /* <DEDUP_REMOVED lines=8> */
[----:B---3--:R-:W-:Y:S03]  /*29140*/  HMMA.16816.F32.BF16 R8, R8, R18, R12 ;  /* 0x000000120808723c */ /* 0x008fe6000004180c */
[----:B------:R-:W5:Y:S04]  /*29150*/  LDL.LU.64 R14, [R1+0x2628] ;  /* 0x00262800010e7983 */ /* 0x000f680000300a00 */
[----:B------:R-:W5:-:S12]  /*29160*/  LDL.LU.64 R12, [R1+0x2620] ;  /* 0x00262000010c7983 */ /* 0x000f580000300a00 */
[----:B------:R-:W-:Y:S04]  /*29170*/  STL.64 [R1+0x100], R8 ;  /* 0x0001000801007387 */ /* 0x000fe80000100a00 */
[----:B------:R-:W-:Y:S04]  /*29180*/  STL.64 [R1+0x108], R10 ;  /* 0x0001080a01007387 */ /* 0x000fe80000100a00 */
[----:B------:R-:W-:Y:S01]  /*29190*/  STL [R1+0x257c], R29 ;  /* 0x00257c1d01007387 */ /* 0x000fe20000100800 */
[----:B------:R-:W-:-:S03]  /*291a0*/  LOP3.LUT R17, R0, 0x60, RZ, 0x3c, !PT ;  /* 0x0000006000117812 */ /* 0x000fc600078e3cff */
[----:B------:R-:W-:Y:S01]  /*291b0*/  LDSM.16.MT88.4 R8, [R29+UR7+0x2e180] ;  /* 0x02e180071d08783b */ /* 0x000fe20008004200 */
[----:B-----5:R-:W-:Y:S03]  /*291c0*/  HMMA.16816.F32.BF16 R12, R12, R18, R24 ;  /* 0x000000120c0c723c */ /* 0x020fe60000041818 */
[----:B------:R-:W2:Y:S04]  /*291d0*/  LDL.LU.64 R26, [R1+0x2618] ;  /* 0x00261800011a7983 */ /* 0x000ea80000300a00 */
[----:B------:R-:W2:-:S12]  /*291e0*/  LDL.LU.64 R24, [R1+0x2610] ;  /* 0x0026100001187983 */ /* 0x000e980000300a00 */
[----:B------:R0:W-:Y:S04]  /*291f0*/  STL.64 [R1+0xf0], R12 ;  /* 0x0000f00c01007387 */ /* 0x0001e80000100a00 */
[----:B------:R1:W-:Y:S04]  /*29200*/  STL.64 [R1+0xf8], R14 ;  /* 0x0000f80e01007387 */ /* 0x0003e80000100a00 */
[----:B0-----:R-:W3:Y:S01]  /*29210*/  LDL.LU R12, [R1] ;  /* 0x00000000010c7983 */ /* 0x001ee20000300800 */
[----:B------:R-:W-:-:S03]  /*29220*/  IMAD.MOV.U32 R13, RZ, RZ, R3 ;  /* 0x000000ffff0d7224 */ /* 0x000fc600078e0003 */
[----:B------:R-:W5:Y:S01]  /*29230*/  LDL.LU R3, [R1+0x260c] ;  /* 0x00260c0001037983 */ /* 0x000f620000300800 */
[----:B-1----:R-:W-:-:S03]  /*29240*/  IMAD.MOV.U32 R14, RZ, RZ, R28 ;  /* 0x000000ffff0e7224 */ /* 0x002fc600078e001c */
[----:B------:R-:W3:Y:S01]  /*29250*/  LDL.LU R28, [R1+0x2608] ;  /* 0x00260800011c7983 */ /* 0x000ee20000300800 */
[----:B--2---:R-:W-:Y:S03]  /*29260*/  HMMA.16816.F32.BF16 R24, R24, R18, R4 ;  /* 0x000000121818723c */ /* 0x004fe60000041804 */
[----:B------:R-:W3:Y:S04]  /*29270*/  LDL.LU.64 R6, [R1+0x2600] ;  /* 0x0026000001067983 */ /* 0x000ee80000300a00 */
[----:B------:R-:W3:-:S12]  /*29280*/  LDL.LU.64 R4, [R1+0x25f8] ;  /* 0x0025f80001047983 */ /* 0x000ed80000300a00 */
[----:B------:R-:W-:Y:S04]  /*29290*/  STL.64 [R1+0xe0], R24 ;  /* 0x0000e01801007387 */ /* 0x000fe80000100a00 */
[----:B------:R-:W-:Y:S04]  /*292a0*/  STL.64 [R1+0xe8], R26 ;  /* 0x0000e81a01007387 */ /* 0x000fe80000100a00 */
[----:B------:R-:W0:Y:S01]  /*292b0*/  LDSM.16.MT88.4 R24, [R17+UR7+0x2e000] ;  /* 0x02e000071118783b */ /* 0x000e220008004200 */
[----:B------:R-:W-:-:S03]  /*292c0*/  MOV R15, R16 ;  /* 0x00000010000f7202 */ /* 0x000fc60000000f00 */
        /* <DEDUP_REMOVED lines=17> */
[----:B------:R-:W2:Y:S01]  /*293e0*/  LDL.LU R28, [R1+0x25e0] ;  /* 0x0025e000011c7983 */ /* 0x000ea20000300800 */
[----:B-----5:R-:W-:Y:S01]  /*293f0*/  IMAD.MOV.U32 R15, RZ, RZ, R3 ;  /* 0x000000ffff0f7224 */ /* 0x020fe200078e0003 */
[----:B----4-:R-:W-:Y:S02]  /*29400*/  HMMA.16816.F32.BF16 R4, R4, R18, R20 ;  /* 0x000000120404723c */ /* 0x010fe40000041814 */
[----:B------:R-:W4:Y:S04]  /*29410*/  LDL.LU.64 R22, [R1+0x25d8] ;  /* 0x0025d80001167983 */ /* 0x000f280000300a00 */
[----:B------:R-:W4:-:S13]  /*29420*/  LDL.LU.64 R20, [R1+0x25d0] ;  /* 0x0025d00001147983 */ /* 0x000f1a0000300a00 */
        /* <DEDUP_REMOVED lines=8> */
[----:B------:R-:W4:Y:S01]  /*294b0*/  LDL.LU R6, [R1+0x38] ;  /* 0x0000380001067983 */ /* 0x000f220000300800 */
[----:B--2---:R-:W-:Y:S01]  /*294c0*/  IMAD.MOV.U32 R7, RZ, RZ, R28 ;  /* 0x000000ffff077224 */ /* 0x004fe200078e001c */
[-C--:B------:R-:W-:Y:S08]  /*294d0*/  HMMA.16816.F32.BF16 R24, R8, R18.reuse, R24 ;  /* 0x000000120818723c */ /* 0x080ff00000041818 */
[----:B----4-:R-:W-:-:S15]  /*294e0*/  HMMA.16816.F32.BF16 R20, R20, R18, R4 ;  /* 0x000000121414723c */ /* 0x010fde0000041804 */
[----:B------:R-:W-:-:S04]  /*294f0*/  NOP ;  /* 0x0000000000007918 */ /* 0x000fc80000000000 */
[----:B------:R-:W-:Y:S04]  /*29500*/  STL.64 [R1+0xc0], R20 ;  /* 0x0000c01401007387 */ /* 0x000fe80000100a00 */
[----:B------:R-:W-:Y:S01]  /*29510*/  STL [R1+0xc8], R22 ;  /* 0x0000c81601007387 */ /* 0x000fe20000100800 */
[----:B------:R-:W-:-:S03]  /*29520*/  IMAD.MOV.U32 R28, RZ, RZ, R23 ;  /* 0x000000ffff1c7224 */ /* 0x000fc600078e0017 */
[----:B------:R-:W2:Y:S04]  /*29530*/  LDL.LU R4, [R1+0x140] ;  /* 0x0001400001047983 */ /* 0x000ea80000300800 */
        /* <DEDUP_REMOVED lines=70> */
[----:B------:R0:W-:Y:S02]  /*299a0*/  STL.64 [R1+0x68], R22 ;  /* 0x0000681601007387 */ /* 0x0001e40000100a00 */
[----:B0-----:R-:W-:Y:S01]  /*299b0*/  MOV R22, R17 ;  /* 0x0000001100167202 */ /* 0x001fe20000000f00 */
[----:B------:R-:W-:Y:S02]  /*299c0*/  IMAD.MOV.U32 R23, RZ, RZ, R16 ;  /* 0x000000ffff177224 */ /* 0x000fe400078e0010 */
[----:B------:R-:W0:Y:S01]  /*299d0*/  LDSM.16.MT88.4 R16, [R10+UR7+0x30000] ;  /* 0x030000070a10783b */ /* 0x000e220008004200 */
[----:B------:R-:W-:-:S03]  /*299e0*/  IMAD.MOV.U32 R20, RZ, RZ, R29 ;  /* 0x000000ffff147224 */ /* 0x000fc600078e001d */
[----:B------:R-:W5:Y:S01]  /*299f0*/  LDL.LU R29, [R1+0x257c] ;  /* 0x00257c00011d7983 */ /* 0x000f620000300800 */
[----:B------:R-:W-:-:S03]  /*29a00*/  IMAD.MOV.U32 R21, RZ, RZ, R2 ;  /* 0x000000ffff157224 */ /* 0x000fc600078e0002 */
        /* <DEDUP_REMOVED lines=22> */
[----:B------:R-:W-:Y:S01]  /*29b70*/  IMAD.MOV.U32 R2, RZ, RZ, R27 ;  /* 0x000000ffff027224 */ /* 0x000fe200078e001b */
[----:B------:R-:W-:Y:S02]  /*29b80*/  LOP3.LUT R27, R0, 0x20, RZ, 0x3c, !PT ;  /* 0x00000020001b7812 */ /* 0x000fe400078e3cff */
[----:B------:R-:W-:Y:S01]  /*29b90*/  MOV R10, R25 ;  /* 0x00000019000a7202 */ /* 0x000fe20000000f00 */
[----:B------:R-:W-:Y:S01]  /*29ba0*/  IMAD.MOV.U32 R11, RZ, RZ, R26 ;  /* 0x000000ffff0b7224 */ /* 0x000fe200078e001a */
        /* <DEDUP_REMOVED lines=68> */
[----:B------:R-:W3:Y:S01]  /*29ff0*/  LDL.LU R26, [R1+0xc8] ;  /* 0x0000c800011a7983 */ /* 0x000ee20000300800 */
[----:B----4-:R-:W-:Y:S03]  /*2a000*/  HMMA.16816.F32.BF16 R12, R12, R8, R4 ;  /* 0x000000080c0c723c */ /* 0x010fe60000041804 */
[----:B------:R-:W2:Y:S04]  /*2a010*/  LDL.LU.64 R6, [R1+0x2500] ;  /* 0x0025000001067983 */ /* 0x000ea80000300a00 */
[----:B------:R-:W2:Y:S01]  /*2a020*/  LDL.LU.64 R4, [R1+0x24f8] ;  /* 0x0024f80001047983 */ /* 0x000ea20000300a00 */
[----:B------:R-:W-:-:S11]  /*2a030*/  IMAD.MOV.U32 R27, RZ, RZ, R28 ;  /* 0x000000ffff1b7224 */ /* 0x000fd600078e001c */
[----:B------:R-:W-:Y:S02]  /*2a040*/  MOV R28, R15 ;  /* 0x0000000f001c7202 */ /* 0x000fe40000000f00 */
        /* <DEDUP_REMOVED lines=79> */
[----:B0-----:R0:W-:Y:S04]  /*2a540*/  STL.64 [R1+0x2458], R6 ;  /* 0x0024580601007387 */ /* 0x0011e80000100a00 */
[----:B------:R1:W-:Y:S01]  /*2a550*/  STL.64 [R1+0x2450], R4 ;  /* 0x0024500401007387 */ /* 0x0003e20000100a00 */
[----:B0-----:R-:W-:-:S03]  /*2a560*/  IMAD.MOV.U32 R6, RZ, RZ, R11 ;  /* 0x000000ffff067224 */ /* 0x001fc600078e000b */
[----:B-1----:R-:W5:Y:S01]  /*2a570*/  LDL.LU R4, [R1+0x30] ;  /* 0x0000300001047983 */ /* 0x002f620000300800 */
[----:B------:R-:W-:-:S03]  /*2a580*/  IMAD.MOV.U32 R5, RZ, RZ, R10 ;  /* 0x000000ffff057224 */ /* 0x000fc600078e000a */
[----:B------:R-:W2:Y:S04]  /*2a590*/  LDL.LU R10, [R1+0x2494] ;  /* 0x00249400010a7983 */ /* 0x000ea80000300800 */
[----:B------:R-:W2:Y:S01]  /*2a5a0*/  LDL.LU R11, [R1+0x2490] ;  /* 0x00249000010b7983 */ /* 0x000ea20000300800 */
[----:B---3--:R-:W-:Y:S03]  /*2a5b0*/  HMMA.16816.F32.BF16 R16, R16, R8, R20 ;  /* 0x000000081010723c */ /* 0x008fe60000041814 */
[----:B------:R-:W4:Y:S04]  /*2a5c0*/  LDL.LU.64 R22, [R1+0x2488] ;  /* 0x0024880001167983 */ /* 0x000f280000300a00 */
[----:B------:R-:W4:-:S12]  /*2a5d0*/  LDL.LU.64 R20, [R1+0x2480] ;  /* 0x0024800001147983 */ /* 0x000f180000300a00 */
[----:B------:R-:W-:Y:S04]  /*2a5e0*/  STL [R1+0x134], R17 ;  /* 0x0001341101007387 */ /* 0x000fe80000100800 */
[----:B------:R-:W-:Y:S01]  /*2a5f0*/  STL.64 [R1+0x138], R18 ;  /* 0x0001381201007387 */ /* 0x000fe20000100a00 */
        /* <DEDUP_REMOVED lines=9> */
[----:B0-----:R-:W3:Y:S04]  /*2a690*/  LDL.LU R20, [R1] ;  /* 0x0000000001147983 */ /* 0x001ee80000300800 */
        /* <DEDUP_REMOVED lines=28> */
[----:B------:R-:W-:-:S03]  /*2a860*/  IMAD.MOV.U32 R2, RZ, RZ, R16 ;  /* 0x000000ffff027224 */ /* 0x000fc600078e0010 */
[----:B------:R-:W3:Y:S02]  /*2a870*/  LDSM.16.MT88.4 R16, [R0+UR7+0x32180] ;  /* 0x032180070010783b */ /* 0x000ee40008004200 */
        /* <DEDUP_REMOVED lines=12> */
[----:B0-----:R-:W4:Y:S04]  /*2a940*/  LDL.LU R4, [R1+0x70] ;  /* 0x0000700001047983 */ /* 0x001f280000300800 */
[----:B------:R-:W4:Y:S04]  /*2a950*/  LDL.LU R5, [R1+0x74] ;  /* 0x0000740001057983 */ /* 0x000f280000300800 */
[----:B------:R-:W4:Y:S04]  /*2a960*/  LDL.LU R6, [R1+0x78] ;  /* 0x0000780001067983 */ /* 0x000f280000300800 */
[----:B------:R-:W-:Y:S04]  /*2a970*/  STL [R1+0x23b8], R9 ;  /* 0x0023b80901007387 */ /* 0x000fe80000100800 */
[----:B------:R-:W2:Y:S04]  /*2a980*/  LDL.LU.64 R22, [R1+0x2448] ;  /* 0x0024480001167983 */ /* 0x000ea80000300a00 */
[----:B------:R-:W2:Y:S01]  /*2a990*/  LDL.LU.64 R20, [R1+0x2440] ;  /* 0x0024400001147983 */ /* 0x000ea20000300a00 */
[----:B------:R-:W-:Y:S01]  /*2a9a0*/  IMAD.MOV.U32 R7, RZ, RZ, R3 ;  /* 0x000000ffff077224 */ /* 0x000fe200078e0003 */
[----:B------:R-:W-:-:S02]  /*2a9b0*/  MOV R8, R18 ;  /* 0x0000001200087202 */ /* 0x000fc40000000f00 */
[----:B------:R-:W-:Y:S01]  /*2a9c0*/  STL.64 [R1+0xa0], R16 ;  /* 0x0000a01001007387 */ /* 0x000fe20000100a00 */
[----:B------:R-:W-:-:S03]  /*2a9d0*/  IMAD.MOV.U32 R3, RZ, RZ, R19 ;  /* 0x000000ffff037224 */ /* 0x000fc600078e0013 */
[----:B------:R-:W0:Y:S04]  /*2a9e0*/  LDSM.16.MT88.4 R16, [R29+UR7+0x32000] ;  /* 0x032000071d10783b */ /* 0x000e280008004200 */
[----:B------:R-:W-:Y:S04]  /*2a9f0*/  STL [R1+0x23c0], R3 ;  /* 0x0023c00301007387 */ /* 0x000fe80000100800 */
[----:B------:R-:W-:Y:S04]  /*2aa00*/  STL [R1+0x23bc], R8 ;  /* 0x0023bc0801007387 */ /* 0x000fe80000100800 */
[----:B0-----:R-:W-:Y:S04]  /*2aa10*/  STL.64 [R1+0x2408], R18 ;  /* 0x0024081201007387 */ /* 0x001fe80000100a00 */
[----:B------:R0:W-:Y:S04]  /*2aa20*/  STL.64 [R1+0x2400], R16 ;  /* 0x0024001001007387 */ /* 0x0001e80000100a00 */
[----:B0-----:R-:W5:Y:S04]  /*2aa30*/  LDL.LU R16, [R1+0x90] ;  /* 0x0000900001107983 */ /* 0x001f680000300800 */
[----:B------:R-:W5:Y:S04]  /*2aa40*/  LDL.LU R17, [R1+0x94] ;  /* 0x0000940001117983 */ /* 0x000f680000300800 */
[----:B------:R-:W5:Y:S01]  /*2aa50*/  LDL.LU R18, [R1+0x98] ;  /* 0x0000980001127983 */ /* 0x000f620000300800 */
[----:B--2---:R-:W-:Y:S03]  /*2aa60*/  HMMA.16816.F32.BF16 R20, R20, R10, R24 ;  /* 0x0000000a1414723c */ /* 0x004fe60000041818 */
[----:B------:R-:W3:Y:S04]  /*2aa70*/  LDL.LU.64 R26, [R1+0x2438] ;  /* 0x00243800011a7983 */ /* 0x000ee80000300a00 */
[----:B------:R-:W3:Y:S01]  /*2aa80*/  LDL.LU.64 R24, [R1+0x2430] ;  /* 0x0024300001187983 */ /* 0x000ee20000300a00 */
[----:B------:R-:W-:-:S11]  /*2aa90*/  IMAD.MOV.U32 R19, RZ, RZ, R28 ;  /* 0x000000ffff137224 */ /* 0x000fd600078e001c */
[----:B------:R-:W-:Y:S04]  /*2aaa0*/  STL.64 [R1+0x80], R20 ;  /* 0x0000801401007387 */ /* 0x000fe80000100a00 */
[----:B------:R-:W-:Y:S01]  /*2aab0*/  STL [R1+0x88], R22 ;  /* 0x0000881601007387 */ /* 0x000fe20000100800 */
[----:B------:R-:W-:-:S03]  /*2aac0*/  MOV R28, R23 ;  /* 0x00000017001c7202 */ /* 0x000fc60000000f00 */
[----:B------:R-:W0:Y:S04]  /*2aad0*/  LDSM.16.MT88.4 R20, [R29+UR7+0x32080] ;  /* 0x032080071d14783b */ /* 0x000e280008004200 */
[----:B------:R-:W-:Y:S04]  /*2aae0*/  STL [R1+0x23c4], R28 ;  /* 0x0023c41c01007387 */ /* 0x000fe80000100800 */
        /* <DEDUP_REMOVED lines=10> */
[----:B------:R-:W-:Y:S01]  /*2ab90*/  STL.64 [R1+0x48], R26 ;  /* 0x0000481a01007387 */ /* 0x000fe20000100a00 */
[----:B------:R-:W-:-:S03]  /*2aba0*/  LOP3.LUT R9, R0, 0x60, RZ, 0x3c, !PT ;  /* 0x0000006000097812 */ /* 0x000fc600078e3cff */
[----:B------:R-:W-:Y:S01]  /*2abb0*/  LDSM.16.MT88.4 R24, [R29+UR7+0x32100] ;  /* 0x032100071d18783b */ /* 0x000fe20008004200 */
        /* <DEDUP_REMOVED lines=30> */
[-C--:B---3--:R-:W-:Y:S08]  /*2ada0*/  HMMA.16816.F32.BF16 R24, R24, R10.reuse, R12 ;  /* 0x0000000a1818723c */ /* 0x088ff0000004180c */
        /* <DEDUP_REMOVED lines=15> */
[----:B------:R-:W4:Y:S04]  /*2aea0*/  LDL.LU.64 R14, [R1+0x23e8] ;  /* 0x0023e800010e7983 */ /* 0x000f280000300a00 */
[----:B------:R-:W4:Y:S04]  /*2aeb0*/  LDL.LU.64 R12, [R1+0x23e0] ;  /* 0x0023e000010c7983 */ /* 0x000f280000300a00 */
        /* <DEDUP_REMOVED lines=8> */
[----:B------:R-:W4:Y:S02]  /*2af40*/  LDL.LU R27, [R1+0xec] ;  /* 0x0000ec00011b7983 */ /* 0x000f240000300800 */
[----:B----4-:R-:W-:Y:S01]  /*2af50*/  HMMA.16816.F32.BF16 R12, R12, R10, R24 ;  /* 0x0000000a0c0c723c */ /* 0x010fe20000041818 */
[----:B------:R-:W-:-:S02]  /*2af60*/  IMAD.MOV.U32 R24, RZ, RZ, R2 ;  /* 0x000000ffff187224 */ /* 0x000fc400078e0002 */
[----:B------:R-:W4:-:S15]  /*2af70*/  LDL.LU R2, [R1+0x23d8] ;  /* 0x0023d80001027983 */ /* 0x000f1e0000300800 */
        /* <DEDUP_REMOVED lines=11> */
[----:B--2---:R-:W-:Y:S01]  /*2b030*/  HMMA.16816.F32.BF16 R4, R4, R10, R16 ;  /* 0x0000000a0404723c */ /* 0x004fe20000041810 */
[----:B----4-:R-:W0:Y:S04]  /*2b040*/  LDSM.16.M88.4 R12, [R2+UR7+0x40300] ;  /* 0x04030007020c783b */ /* 0x010e280008000200 */
        /* <DEDUP_REMOVED lines=8> */
[----:B------:R-:W3:Y:S04]  /*2b0d0*/  LDL.LU.64 R18, [R1+0x23d0] ;  /* 0x0023d00001127983 */ /* 0x000ee80000300a00 */
[----:B------:R-:W3:Y:S04]  /*2b0e0*/  LDL.LU.64 R16, [R1+0x23c8] ;  /* 0x0023c80001107983 */ /* 0x000ee80000300a00 */
[----:B------:R-:W-:Y:S04]  /*2b0f0*/  STL.64 [R1+0x160], R4 ;  /* 0x0001600401007387 */ /* 0x000fe80000100a00 */
[----:B------:R-:W-:Y:S04]  /*2b100*/  STL.64 [R1+0x168], R6 ;  /* 0x0001680601007387 */ /* 0x000fe80000100a00 */
[----:B------:R-:W0:Y:S04]  /*2b110*/  LDSM.16.MT88.4 R4, [R0+UR7+0x34080] ;  /* 0x034080070004783b */ /* 0x000e280008004200 */
[----:B0-----:R-:W-:Y:S04]  /*2b120*/  STL.64 [R1+0x2378], R6 ;  /* 0x0023780601007387 */ /* 0x001fe80000100a00 */
[----:B------:R0:W-:Y:S02]  /*2b130*/  STL.64 [R1+0x2370], R4 ;  /* 0x0023700401007387 */ /* 0x0001e40000100a00 */
[----:B0-----:R-:W-:Y:S01]  /*2b140*/  MOV R4, R28 ;  /* 0x0000001c00047202 */ /* 0x001fe20000000f00 */
[----:B------:R-:W-:Y:S01]  /*2b150*/  IMAD.MOV.U32 R5, RZ, RZ, R3 ;  /* 0x000000ffff057224 */ /* 0x000fe200078e0003 */
[----:B------:R-:W4:Y:S04]  /*2b160*/  LDL.LU R28, [R1+0x23c4] ;  /* 0x0023c400011c7983 */ /* 0x000f280000300800 */
[----:B------:R-:W2:Y:S01]  /*2b170*/  LDL.LU R3, [R1+0x23c0] ;  /* 0x0023c00001037983 */ /* 0x000ea20000300800 */
[----:B------:R-:W-:Y:S01]  /*2b180*/  IMAD.MOV.U32 R6, RZ, RZ, R8 ;  /* 0x000000ffff067224 */ /* 0x000fe200078e0008 */
[----:B------:R-:W-:-:S02]  /*2b190*/  MOV R7, R9 ;  /* 0x0000000900077202 */ /* 0x000fc40000000f00 */
        /* <DEDUP_REMOVED lines=12> */
[----:B------:R-:W2:Y:S04]  /*2b260*/  LDL.LU R18, [R1+0xc8] ;  /* 0x0000c80001127983 */ /* 0x000ea80000300800 */
[----:B------:R-:W2:Y:S01]  /*2b270*/  LDL.LU R19, [R1+0xcc] ;  /* 0x0000cc0001137983 */ /* 0x000ea20000300800 */
[-C--:B-----5:R-:W-:Y:S03]  /*2b280*/  HMMA.16816.F32.BF16 R20, R20, R10.reuse, R24 ;  /* 0x0000000a1414723c */ /* 0x0a0fe60000041818 */
[----:B--2---:R-:W-:Y:S04]  /*2b290*/  STL.64 [R1+0x2388], R18 ;  /* 0x0023881201007387 */ /* 0x004fe80000100a00 */
[----:B---3--:R0:W-:Y:S04]  /*2b2a0*/  STL.64 [R1+0x2380], R16 ;  /* 0x0023801001007387 */ /* 0x0081e80000100a00 */
        /* <DEDUP_REMOVED lines=16> */
[----:B------:R-:W2:-:S15]  /*2b3b0*/  LDL.LU.64 R12, [R1+0x2390] ;  /* 0x00239000010c7983 */ /* 0x000e9e0000300a00 */
[----:B------:R-:W-:Y:S01]  /*2b3c0*/  NOP ;  /* 0x0000000000007918 */ /* 0x000fe20000000000 */
[----:B------:R-:W-:Y:S01]  /*2b3d0*/  IMAD.MOV.U32 R14, RZ, RZ, R26 ;  /* 0x000000ffff0e7224 */ /* 0x000fe200078e001a */
[----:B------:R-:W-:Y:S01]  /*2b3e0*/  STL.64 [R1+0x140], R24 ;  /* 0x0001401801007387 */ /* 0x000fe20000100a00 */
[----:B------:R-:W-:-:S03]  /*2b3f0*/  IMAD.MOV.U32 R15, RZ, RZ, R27 ;  /* 0x000000ffff0f7224 */ /* 0x000fc600078e001b */
[----:B------:R-:W0:Y:S04]  /*2b400*/  LDSM.16.MT88.4 R24, [R9+UR7+0x34000] ;  /* 0x034000070918783b */ /* 0x000e280008004200 */
[----:B0-----:R-:W-:Y:S04]  /*2b410*/  STL.64 [R1+0x2348], R26 ;  /* 0x0023481a01007387 */ /* 0x001fe80000100a00 */
[----:B------:R0:W-:Y:S04]  /*2b420*/  STL.64 [R1+0x2340], R24 ;  /* 0x0023401801007387 */ /* 0x0001e80000100a00 */
[----:B0-----:R-:W3:Y:S04]  /*2b430*/  LDL.LU R24, [R1+0xa0] ;  /* 0x0000a00001187983 */ /* 0x001ee80000300800 */
[----:B------:R-:W3:Y:S01]  /*2b440*/  LDL.LU R25, [R1+0xa4] ;  /* 0x0000a40001197983 */ /* 0x000ee20000300800 */
[----:B------:R-:W-:Y:S01]  /*2b450*/  IMAD.MOV.U32 R27, RZ, RZ, R3 ;  /* 0x000000ffff1b7224 */ /* 0x000fe200078e0003 */
[----:B--2---:R-:W-:Y:S02]  /*2b460*/  HMMA.16816.F32.BF16 R4, R4, R12, R16 ;  /* 0x0000000c0404723c */ /* 0x004fe40000041810 */
[----:B------:R-:W2:Y:S04]  /*2b470*/  LDL.LU.64 R18, [R1+0x2388] ;  /* 0x0023880001127983 */ /* 0x000ea80000300a00 */
[----:B------:R-:W2:-:S13]  /*2b480*/  LDL.LU.64 R16, [R1+0x2380] ;  /* 0x0023800001107983 */ /* 0x000e9a0000300a00 */
[----:B------:R-:W-:Y:S01]  /*2b490*/  IMAD.MOV.U32 R3, RZ, RZ, R6 ;  /* 0x000000ffff037224 */ /* 0x000fe200078e0006 */
[----:B------:R0:W-:Y:S01]  /*2b4a0*/  STL.64 [R1+0x130], R4 ;  /* 0x0001300401007387 */ /* 0x0001e20000100a00 */
[----:B------:R-:W-:-:S03]  /*2b4b0*/  MOV R2, R7 ;  /* 0x0000000700027202 */ /* 0x000fc60000000f00 */
[----:B------:R-:W2:Y:S04]  /*2b4c0*/  LDL.LU.64 R6, [R1+0x2378] ;  /* 0x0023780001067983 */ /* 0x000ea80000300a00 */
[----:B0-----:R-:W2:Y:S01]  /*2b4d0*/  LDL.LU.64 R4, [R1+0x2370] ;  /* 0x0023700001047983 */ /* 0x001ea20000300a00 */
[----:B------:R-:W-:-:S03]  /*2b4e0*/  MOV R26, R8 ;  /* 0x00000008001a7202 */ /* 0x000fc60000000f00 */
[----:B------:R-:W0:Y:S04]  /*2b4f0*/  LDSM.16.MT88.4 R8, [R9+UR7+0x34080] ;  /* 0x034080070908783b */ /* 0x000e280008004200 */
[----:B0-----:R-:W-:Y:S04]  /*2b500*/  STL.64 [R1+0x2338], R10 ;  /* 0x0023380a01007387 */ /* 0x001fe80000100a00 */
[----:B------:R0:W-:Y:S04]  /*2b510*/  STL.64 [R1+0x2330], R8 ;  /* 0x0023300801007387 */ /* 0x0001e80000100a00 */
[----:B0-----:R-:W3:Y:S04]  /*2b520*/  LDL.LU R8, [R1+0x80] ;  /* 0x0000800001087983 */ /* 0x001ee80000300800 */
[----:B------:R-:W3:Y:S04]  /*2b530*/  LDL.LU R9, [R1+0x84] ;  /* 0x0000840001097983 */ /* 0x000ee80000300800 */
[----:B------:R-:W3:Y:S01]  /*2b540*/  LDL.LU R10, [R1+0x88] ;  /* 0x00008800010a7983 */ /* 0x000ee20000300800 */
[----:B--2---:R-:W-:Y:S03]  /*2b550*/  HMMA.16816.F32.BF16 R4, R4, R12, R16 ;  /* 0x0000000c0404723c */ /* 0x004fe60000041810 */
[----:B------:R-:W5:Y:S04]  /*2b560*/  LDL.LU.64 R18, [R1+0x2368] ;  /* 0x0023680001127983 */ /* 0x000f680000300a00 */
[----:B------:R-:W5:Y:S01]  /*2b570*/  LDL.LU.64 R16, [R1+0x2360] ;  /* 0x0023600001107983 */ /* 0x000f620000300a00 */
[----:B----4-:R-:W-:-:S11]  /*2b580*/  IMAD.MOV.U32 R11, RZ, RZ, R28 ;  /* 0x000000ffff0b7224 */ /* 0x010fd600078e001c */
[----:B------:R-:W-:Y:S01]  /*2b590*/  IMAD.MOV.U32 R28, RZ, RZ, R7 ;  /* 0x000000ffff1c7224 */ /* 0x000fe200078e0007 */
[----:B------:R-:W-:Y:S04]  /*2b5a0*/  STL.64 [R1+0x110], R4 ;  /* 0x0001100401007387 */ /* 0x000fe80000100a00 */
[----:B------:R-:W-:Y:S04]  /*2b5b0*/  STL [R1+0x118], R6 ;  /* 0x0001180601007387 */ /* 0x000fe80000100800 */
[----:B------:R0:W-:Y:S02]  /*2b5c0*/  STL [R1+0x2270], R28 ;  /* 0x0022701c01007387 */ /* 0x0001e40000100800 */
[----:B0-----:R-:W-:-:S05]  /*2b5d0*/  LOP3.LUT R28, R0, 0x20, RZ, 0x3c, !PT ;  /* 0x00000020001c7812 */ /* 0x001fca00078e3cff */
        /* <DEDUP_REMOVED lines=20> */
[----:B------:R-:W3:Y:S04]  /*2b720*/  LDL.LU.64 R26, [R1+0x2348] ;  /* 0x00234800011a7983 */ /* 0x000ee80000300a00 */
[----:B------:R-:W3:-:S12]  /*2b730*/  LDL.LU.64 R24, [R1+0x2340] ;  /* 0x0023400001187983 */ /* 0x000ed80000300a00 */
        /* <DEDUP_REMOVED lines=107> */
[----:B-1----:R-:W5:Y:S04]  /*2bdf0*/  LDL.LU R4, [R1+0x140] ;  /* 0x0001400001047983 */ /* 0x002f680000300800 */
[----:B------:R-:W5:Y:S04]  /*2be00*/  LDL.LU R5, [R1+0x144] ;  /* 0x0001440001057983 */ /* 0x000f680000300800 */
[----:B------:R-:W2:Y:S01]  /*2be10*/  LDL.LU R14, [R1+0x22bc] ;  /* 0x0022bc00010e7983 */ /* 0x000ea20000300800 */
[----:B------:R-:W-:-:S03]  /*2be20*/  IMAD.MOV.U32 R7, RZ, RZ, R15 ;  /* 0x000000ffff077224 */ /* 0x000fc600078e000f */
[----:B------:R-:W2:Y:S01]  /*2be30*/  LDL.LU R15, [R1+0x22b8] ;  /* 0x0022b800010f7983 */ /* 0x000ea20000300800 */
[----:B---3--:R-:W-:Y:S03]  /*2be40*/  HMMA.16816.F32.BF16 R16, R16, R12, R20 ;  /* 0x0000000c1010723c */ /* 0x008fe60000041814 */
[----:B------:R-:W2:Y:S04]  /*2be50*/  LDL.LU.64 R22, [R1+0x22b0] ;  /* 0x0022b00001167983 */ /* 0x000ea80000300a00 */
[----:B------:R-:W2:-:S12]  /*2be60*/  LDL.LU.64 R20, [R1+0x22a8] ;  /* 0x0022a80001147983 */ /* 0x000e980000300a00 */
[----:B------:R-:W-:Y:S04]  /*2be70*/  STL.64 [R1+0xb0], R16 ;  /* 0x0000b01001007387 */ /* 0x000fe80000100a00 */
[----:B------:R-:W-:Y:S04]  /*2be80*/  STL.64 [R1+0xb8], R18 ;  /* 0x0000b81201007387 */ /* 0x000fe80000100a00 */
[----:B------:R-:W-:Y:S01]  /*2be90*/  LDSM.16.MT88.4 R16, [R0+UR7+0x36080] ;  /* 0x036080070010783b */ /* 0x000fe20008004200 */
[----:B--2---:R-:W-:Y:S03]  /*2bea0*/  HMMA.16816.F32.BF16 R20, R20, R12, R24 ;  /* 0x0000000c1414723c */ /* 0x004fe60000041818 */
        /* <DEDUP_REMOVED lines=11> */
[----:B-----5:R-:W-:Y:S01]  /*2bf60*/  HMMA.16816.F32.BF16 R8, R8, R12, R4 ;  /* 0x0000000c0808723c */ /* 0x020fe20000041804 */
[----:B------:R-:W-:-:S02]  /*2bf70*/  LOP3.LUT R13, R0, 0x20, RZ, 0x3c, !PT ;  /* 0x00000020000d7812 */ /* 0x000fc400078e3cff */
        /* <DEDUP_REMOVED lines=8> */
[----:B------:R-:W2:Y:S01]  /*2c000*/  LDL.LU R9, [R1+0x134] ;  /* 0x0001340001097983 */ /* 0x000ea20000300800 */
[----:B------:R-:W-:Y:S01]  /*2c010*/  MOV R10, R3 ;  /* 0x00000003000a7202 */ /* 0x000fe20000000f00 */
[----:B------:R-:W-:-:S07]  /*2c020*/  IMAD.MOV.U32 R11, RZ, RZ, R2 ;  /* 0x000000ffff0b7224 */ /* 0x000fce00078e0002 */
[----:B--2---:R-:W-:-:S15]  /*2c030*/  HMMA.16816.F32.BF16 R4, R4, R14, R8 ;  /* 0x0000000e0404723c */ /* 0x004fde0000041808 */
[----:B------:R-:W-:-:S04]  /*2c040*/  NOP ;  /* 0x0000000000007918 */ /* 0x000fc80000000000 */
[----:B------:R-:W-:Y:S01]  /*2c050*/  IMAD.MOV.U32 R3, RZ, RZ, R6 ;  /* 0x000000ffff037224 */ /* 0x000fe200078e0006 */
[----:B------:R-:W-:Y:S01]  /*2c060*/  STL.64 [R1+0x70], R4 ;  /* 0x0000700401007387 */ /* 0x000fe20000100a00 */
[----:B------:R-:W-:-:S03]  /*2c070*/  MOV R2, R7 ;  /* 0x0000000700027202 */ /* 0x000fc60000000f00 */
[----:B------:R-:W0:Y:S04]  /*2c080*/  LDSM.16.MT88.4 R4, [R13+UR7+0x36080] ;  /* 0x036080070d04783b */ /* 0x000e280008004200 */
[----:B------:R-:W2:Y:S04]  /*2c090*/  LDL.LU R8, [R1+0xe0] ;  /* 0x0000e00001087983 */ /* 0x000ea80000300800 */
[----:B------:R-:W2:Y:S04]  /*2c0a0*/  LDL.LU R9, [R1+0xe4] ;  /* 0x0000e40001097983 */ /* 0x000ea80000300800 */
[----:B------:R-:W2:Y:S01]  /*2c0b0*/  LDL.LU R10, [R1+0xe8] ;  /* 0x0000e800010a7983 */ /* 0x000ea20000300800 */
[----:B------:R-:W-:-:S03]  /*2c0c0*/  IMAD.MOV.U32 R11, RZ, RZ, R28 ;  /* 0x000000ffff0b7224 */ /* 0x000fc600078e001c */
[----:B------:R-:W3:Y:S04]  /*2c0d0*/  LDL.LU R28, [R1+0x2270] ;  /* 0x00227000011c7983 */ /* 0x000ee80000300800 */
[----:B------:R-:W-:Y:S04]  /*2c0e0*/  STL [R1+0x21b4], R2 ;  /* 0x0021b40201007387 */ /* 0x000fe80000100800 */
[----:B------:R-:W-:Y:S04]  /*2c0f0*/  STL [R1+0x21b0], R3 ;  /* 0x0021b00301007387 */ /* 0x000fe80000100800 */
[----:B0-----:R-:W-:Y:S04]  /*2c100*/  STL.64 [R1+0x2258], R6 ;  /* 0x0022580601007387 */ /* 0x001fe80000100a00 */
[----:B------:R0:W-:Y:S04]  /*2c110*/  STL.64 [R1+0x2250], R4 ;  /* 0x0022500401007387 */ /* 0x0001e80000100a00 */
[----:B0-----:R-:W4:Y:S04]  /*2c120*/  LDL.LU R4, [R1+0x110] ;  /* 0x0001100001047983 */ /* 0x001f280000300800 */
[----:B------:R-:W4:Y:S04]  /*2c130*/  LDL.LU R5, [R1+0x114] ;  /* 0x0001140001057983 */ /* 0x000f280000300800 */
[----:B------:R-:W4:Y:S01]  /*2c140*/  LDL.LU R6, [R1+0x118] ;  /* 0x0001180001067983 */ /* 0x000f220000300800 */
[----:B---3--:R-:W-:-:S07]  /*2c150*/  IMAD.MOV.U32 R7, RZ, RZ, R28 ;  /* 0x000000ffff077224 */ /* 0x008fce00078e001c */
[----:B----4-:R-:W-:-:S15]  /*2c160*/  HMMA.16816.F32.BF16 R16, R16, R14, R4 ;  /* 0x0000000e1010723c */ /* 0x010fde0000041804 */
[----:B------:R-:W-:-:S04]  /*2c170*/  NOP ;  /* 0x0000000000007918 */ /* 0x000fc80000000000 */
[----:B------:R-:W-:Y:S01]  /*2c180*/  STL [R1+0x48], R18 ;  /* 0x0000481201007387 */ /* 0x000fe20000100800 */
[----:B------:R-:W-:-:S03]  /*2c190*/  IMAD.MOV.U32 R28, RZ, RZ, R19 ;  /* 0x000000ffff1c7224 */ /* 0x000fc600078e0013 */
[----:B------:R-:W3:Y:S04]  /*2c1a0*/  LDL.LU R4, [R1+0x120] ;  /* 0x0001200001047983 */ /* 0x000ee80000300800 */
[----:B------:R-:W3:Y:S04]  /*2c1b0*/  LDL.LU R5, [R1+0x124] ;  /* 0x0001240001057983 */ /* 0x000ee80000300800 */
[----:B------:R-:W3:Y:S04]  /*2c1c0*/  LDL.LU R6, [R1+0x128] ;  /* 0x0001280001067983 */ /* 0x000ee80000300800 */
[----:B------:R-:W3:Y:S04]  /*2c1d0*/  LDL.LU R7, [R1+0x12c] ;  /* 0x00012c0001077983 */ /* 0x000ee80000300800 */
[----:B------:R0:W-:Y:S01]  /*2c1e0*/  STL [R1+0x21c0], R28 ;  /* 0x0021c01c01007387 */ /* 0x0001e20000100800 */
[----:B------:R-:W-:Y:S01]  /*2c1f0*/  MOV R12, R16 ;  /* 0x00000010000c7202 */ /* 0x000fe20000000f00 */
[----:B------:R-:W-:Y:S01]  /*2c200*/  IMAD.MOV.U32 R13, RZ, RZ, R17 ;  /* 0x000000ffff0d7224 */ /* 0x000fe200078e0011 */
[----:B0-----:R-:W-:-:S05]  /*2c210*/  LOP3.LUT R28, R0, 0x20, RZ, 0x3c, !PT ;  /* 0x00000020001c7812 */ /* 0x001fca00078e3cff */
        /* <DEDUP_REMOVED lines=9> */
[-C--:B--2---:R-:W-:Y:S08]  /*2c2b0*/  HMMA.16816.F32.BF16 R24, R24, R14.reuse, R8 ;  /* 0x0000000e1818723c */ /* 0x084ff00000041808 */
[----:B----4-:R-:W-:-:S15]  /*2c2c0*/  HMMA.16816.F32.BF16 R20, R20, R14, R16 ;  /* 0x0000000e1414723c */ /* 0x010fde0000041810 */
[----:B------:R-:W-:-:S04]  /*2c2d0*/  NOP ;  /* 0x0000000000007918 */ /* 0x000fc80000000000 */
[----:B------:R-:W-:Y:S01]  /*2c2e0*/  MOV R2, R20 ;  /* 0x0000001400027202 */ /* 0x000fe20000000f00 */
[----:B------:R-:W-:Y:S01]  /*2c2f0*/  STL.64 [R1+0x38], R22 ;  /* 0x0000381601007387 */ /* 0x000fe20000100a00 */
[----:B------:R-:W-:-:S03]  /*2c300*/  IMAD.MOV.U32 R3, RZ, RZ, R21 ;  /* 0x000000ffff037224 */ /* 0x000fc600078e0015 */
[----:B------:R-:W0:Y:S04]  /*2c310*/  LDSM.16.MT88.4 R20, [R28+UR7+0x36180] ;  /* 0x036180071c14783b */ /* 0x000e280008004200 */
[----:B------:R-:W2:Y:S04]  /*2c320*/  LDL.LU R16, [R1+0x100] ;  /* 0x0001000001107983 */ /* 0x000ea80000300800 */
[----:B------:R-:W2:Y:S04]  /*2c330*/  LDL.LU R17, [R1+0x104] ;  /* 0x0001040001117983 */ /* 0x000ea80000300800 */
[----:B------:R-:W2:Y:S04]  /*2c340*/  LDL.LU R18, [R1+0x108] ;  /* 0x0001080001127983 */ /* 0x000ea80000300800 */
[----:B------:R-:W2:Y:S04]  /*2c350*/  LDL.LU R19, [R1+0x10c] ;  /* 0x00010c0001137983 */ /* 0x000ea80000300800 */
[----:B------:R-:W-:Y:S04]  /*2c360*/  STL [R1+0x21dc], R3 ;  /* 0x0021dc0301007387 */ /* 0x000fe80000100800 */
[----:B------:R-:W-:Y:S04]  /*2c370*/  STL [R1+0x21d8], R2 ;  /* 0x0021d80201007387 */ /* 0x000fe80000100800 */
[----:B0-----:R-:W-:Y:S04]  /*2c380*/  STL.64 [R1+0x2238], R22 ;  /* 0x0022381601007387 */ /* 0x001fe80000100a00 */
[----:B------:R0:W-:Y:S04]  /*2c390*/  STL.64 [R1+0x2230], R20 ;  /* 0x0022301401007387 */ /* 0x0001e80000100a00 */
[----:B0-----:R-:W4:Y:S04]  /*2c3a0*/  LDL.LU R20, [R1+0xd0] ;  /* 0x0000d00001147983 */ /* 0x001f280000300800 */
[----:B------:R-:W4:Y:S04]  /*2c3b0*/  LDL.LU R21, [R1+0xd4] ;  /* 0x0000d40001157983 */ /* 0x000f280000300800 */
[----:B------:R-:W4:Y:S04]  /*2c3c0*/  LDL.LU R22, [R1+0xd8] ;  /* 0x0000d80001167983 */ /* 0x000f280000300800 */
[----:B------:R-:W4:Y:S04]  /*2c3d0*/  LDL.LU R23, [R1+0xdc] ;  /* 0x0000dc0001177983 */ /* 0x000f280000300800 */
[----:B------:R-:W3:Y:S04]  /*2c3e0*/  LDL.LU.64 R10, [R1+0x2268] ;  /* 0x00226800010a7983 */ /* 0x000ee80000300a00 */
[----:B------:R-:W3:Y:S01]  /*2c3f0*/  LDL.LU.64 R8, [R1+0x2260] ;  /* 0x0022600001087983 */ /* 0x000ee20000300a00 */
[----:B------:R-:W-:Y:S01]  /*2c400*/  IMAD.MOV.U32 R28, RZ, RZ, R25 ;  /* 0x000000ffff1c7224 */ /* 0x000fe200078e0019 */
[----:B------:R-:W-:-:S02]  /*2c410*/  MOV R13, R26 ;  /* 0x0000001a000d7202 */ /* 0x000fc40000000f00 */
[----:B------:R-:W-:Y:S01]  /*2c420*/  STL [R1+0x50], R24 ;  /* 0x0000501801007387 */ /* 0x000fe20000100800 */
[----:B------:R-:W-:-:S03]  /*2c430*/  IMAD.MOV.U32 R12, RZ, RZ, R27 ;  /* 0x000000ffff0c7224 */ /* 0x000fc600078e001b */
[----:B------:R-:W0:Y:S04]  /*2c440*/  LDSM.16.MT88.4 R24, [R29+UR7+0x36000] ;  /* 0x036000071d18783b */ /* 0x000e280008004200 */
[----:B------:R-:W5:Y:S04]  /*2c450*/  LDL.LU R2, [R1+0x1d0] ;  /* 0x0001d00001027983 */ /* 0x000f680000300800 */
[----:B------:R-:W-:Y:S04]  /*2c460*/  STL [R1+0x21e8], R12 ;  /* 0x0021e80c01007387 */ /* 0x000fe80000100800 */
[----:B------:R-:W-:Y:S04]  /*2c470*/  STL [R1+0x21e4], R13 ;  /* 0x0021e40d01007387 */ /* 0x000fe80000100800 */
        /* <DEDUP_REMOVED lines=23> */
[----:B------:R-:W-:Y:S01]  /*2c5f0*/  STL.64 [R1+0xe8], R6 ;  /* 0x0000e80601007387 */ /* 0x000fe20000100a00 */
[----:B------:R-:W-:-:S03]  /*2c600*/  LOP3.LUT R3, R0, 0x60, RZ, 0x3c, !PT ;  /* 0x0000006000037812 */ /* 0x000fc600078e3cff */
[----:B------:R-:W-:Y:S01]  /*2c610*/  LDSM.16.MT88.4 R4, [R29+UR7+0x36100] ;  /* 0x036100071d04783b */ /* 0x000fe20008004200 */
        /* <DEDUP_REMOVED lines=11> */
[----:B------:R-:W4:Y:S04]  /*2c6d0*/  LDL.LU R19, [R1+0xc] ;  /* 0x00000c0001137983 */ /* 0x000f280000300800 */
[----:B------:R-:W-:Y:S01]  /*2c6e0*/  STL [R1+0x21ec], R29 ;  /* 0x0021ec1d01007387 */ /* 0x000fe20000100800 */
[----:B--2---:R-:W-:Y:S03]  /*2c6f0*/  HMMA.16816.F32.BF16 R20, R20, R14, R24 ;  /* 0x0000000e1414723c */ /* 0x004fe60000041818 */
[----:B------:R-:W3:Y:S04]  /*2c700*/  LDL.LU.64 R26, [R1+0x2228] ;  /* 0x00222800011a7983 */ /* 0x000ee80000300a00 */
[----:B------:R-:W3:-:S12]  /*2c710*/  LDL.LU.64 R24, [R1+0x2220] ;  /* 0x0022200001187983 */ /* 0x000ed80000300a00 */
[----:B------:R-:W-:Y:S04]  /*2c720*/  STL.64 [R1+0xc0], R20 ;  /* 0x0000c01401007387 */ /* 0x000fe80000100a00 */
[----:B------:R-:W-:Y:S04]  /*2c730*/  STL.64 [R1+0xc8], R22 ;  /* 0x0000c81601007387 */ /* 0x000fe80000100a00 */
[----:B------:R-:W-:Y:S01]  /*2c740*/  LDSM.16.MT88.4 R20, [R3+UR7+0x36000] ;  /* 0x036000070314783b */ /* 0x000fe20008004200 */
[----:B---3--:R-:W-:Y:S03]  /*2c750*/  HMMA.16816.F32.BF16 R24, R24, R14, R8 ;  /* 0x0000000e1818723c */ /* 0x008fe60000041808 */
[----:B------:R-:W2:Y:S04]  /*2c760*/  LDL.LU.64 R10, [R1+0x2218] ;  /* 0x00221800010a7983 */ /* 0x000ea80000300a00 */
[----:B------:R-:W2:-:S12]  /*2c770*/  LDL.LU.64 R8, [R1+0x2210] ;  /* 0x0022100001087983 */ /* 0x000e980000300a00 */
[----:B------:R-:W-:Y:S04]  /*2c780*/  STL.64 [R1+0x1c0], R24 ;  /* 0x0001c01801007387 */ /* 0x000fe80000100a00 */
[----:B------:R-:W-:Y:S04]  /*2c790*/  STL.64 [R1+0x1c8], R26 ;  /* 0x0001c81a01007387 */ /* 0x000fe80000100a00 */
[----:B------:R-:W0:Y:S04]  /*2c7a0*/  LDSM.16.MT88.4 R24, [R3+UR7+0x36080] ;  /* 0x036080070318783b */ /* 0x000e280008004200 */
[----:B0-----:R0:W-:Y:S04]  /*2c7b0*/  STL [R1+0x21fc], R24 ;  /* 0x0021fc1801007387 */ /* 0x0011e80000100800 */
[----:B------:R1:W-:Y:S04]  /*2c7c0*/  STL [R1+0x21f8], R25 ;  /* 0x0021f81901007387 */ /* 0x0003e80000100800 */
[----:B------:R3:W-:Y:S04]  /*2c7d0*/  STL [R1+0x21f4], R26 ;  /* 0x0021f41a01007387 */ /* 0x0007e80000100800 */
[----:B------:R3:W-:Y:S04]  /*2c7e0*/  STL [R1+0x21f0], R27 ;  /* 0x0021f01b01007387 */ /* 0x0007e80000100800 */
[----:B0-----:R-:W2:Y:S04]  /*2c7f0*/  LDL.LU R24, [R1+0x10] ;  /* 0x0000100001187983 */ /* 0x001ea80000300800 */
[----:B-1----:R-:W2:Y:S04]  /*2c800*/  LDL.LU R25, [R1+0x14] ;  /* 0x0000140001197983 */ /* 0x002ea80000300800 */
[----:B---3--:R-:W2:Y:S04]  /*2c810*/  LDL.LU R26, [R1+0x18] ;  /* 0x00001800011a7983 */ /* 0x008ea80000300800 */
[----:B------:R-:W2:Y:S01]  /*2c820*/  LDL.LU R27, [R1+0x1c] ;  /* 0x00001c00011b7983 */ /* 0x000ea20000300800 */
[-C--:B----4-:R-:W-:Y:S03]  /*2c830*/  HMMA.16816.F32.BF16 R16, R4, R14.reuse, R16 ;  /* 0x0000000e0410723c */ /* 0x090fe60000041810 */
[----:B-----5:R-:W-:Y:S05]  /*2c840*/  LDSM.16.M88.4 R4, [R2+UR7+0x40380] ;  /* 0x040380070204783b */ /* 0x020fea0008000200 */
[----:B--2---:R-:W-:Y:S01]  /*2c850*/  HMMA.16816.F32.BF16 R24, R8, R14, R24 ;  /* 0x0000000e0818723c */ /* 0x004fe20000041818 */
[----:B------:R-:W0:Y:S04]  /*2c860*/  LDSM.16.MT88.4 R8, [R3+UR7+0x36100] ;  /* 0x036100070308783b */ /* 0x000e280008004200 */
[----:B0-----:R-:W-:-:S14]  /*2c870*/  STL.64 [R1+0x21d0], R10 ;  /* 0x0021d00a01007387 */ /* 0x001fdc0000100a00 */
[----:B------:R-:W-:Y:S04]  /*2c880*/  STL.64 [R1+0x1b0], R24 ;  /* 0x0001b01801007387 */ /* 0x000fe80000100a00 */
[----:B------:R-:W-:Y:S04]  /*2c890*/  STL.64 [R1+0x1b8], R26 ;  /* 0x0001b81a01007387 */ /* 0x000fe80000100a00 */
[----:B------:R0:W-:Y:S04]  /*2c8a0*/  STL.64 [R1+0x21c8], R8 ;  /* 0x0021c80801007387 */ /* 0x0001e80000100a00 */
[----:B0-----:R-:W2:Y:S04]  /*2c8b0*/  LDL.LU R8, [R1+0x80] ;  /* 0x0000800001087983 */ /* 0x001ea80000300800 */
[----:B------:R-:W2:Y:S04]  /*2c8c0*/  LDL.LU R9, [R1+0x84] ;  /* 0x0000840001097983 */ /* 0x000ea80000300800 */
[----:B------:R-:W2:Y:S04]  /*2c8d0*/  LDL.LU R10, [R1+0x88] ;  /* 0x00008800010a7983 */ /* 0x000ea80000300800 */
[----:B------:R-:W2:Y:S04]  /*2c8e0*/  LDL.LU R11, [R1+0x8c] ;  /* 0x00008c00010b7983 */ /* 0x000ea80000300800 */
[----:B------:R-:W-:Y:S04]  /*2c8f0*/  STL [R1+0x2024], R6 ;  /* 0x0020240601007387 */ /* 0x000fe80000100800 */
[----:B------:R-:W-:Y:S04]  /*2c900*/  STL.64 [R1+0x1a0], R16 ;  /* 0x0001a01001007387 */ /* 0x000fe80000100a00 */
[----:B------:R-:W-:Y:S04]  /*2c910*/  STL.64 [R1+0x1a8], R18 ;  /* 0x0001a81201007387 */ /* 0x000fe80000100a00 */
[----:B------:R-:W0:Y:S04]  /*2c920*/  LDSM.16.MT88.4 R16, [R3+UR7+0x36180] ;  /* 0x036180070310783b */ /* 0x000e280008004200 */
[----:B------:R1:W-:Y:S01]  /*2c930*/  STL [R1+0x2020], R7 ;  /* 0x0020200701007387 */ /* 0x0003e20000100800 */
[----:B0-----:R-:W-:Y:S01]  /*2c940*/  IMAD.MOV.U32 R3, RZ, RZ, R16 ;  /* 0x000000ffff037224 */ /* 0x001fe200078e0010 */
[----:B------:R-:W-:Y:S01]  /*2c950*/  MOV R2, R17 ;  /* 0x0000001100027202 */ /* 0x000fe20000000f00 */
[----:B-1----:R-:W-:-:S02]  /*2c960*/  IMAD.MOV.U32 R7, RZ, RZ, R18 ;  /* 0x000000ffff077224 */ /* 0x002fc400078e0012 */
[----:B------:R-:W-:Y:S02]  /*2c970*/  IMAD.MOV.U32 R6, RZ, RZ, R19 ;  /* 0x000000ffff067224 */ /* 0x000fe400078e0013 */
[----:B------:R-:W0:Y:S02]  /*2c980*/  LDSM.16.MT88.4 R16, [R0+UR7+0x38000] ;  /* 0x038000070010783b */ /* 0x000e240008004200 */
[----:B0-----:R-:W-:Y:S01]  /*2c990*/  MOV R29, R16 ;  /* 0x00000010001d7202 */ /* 0x001fe20000000f00 */
[----:B------:R-:W-:Y:S02]  /*2c9a0*/  IMAD.MOV.U32 R12, RZ, RZ, R17 ;  /* 0x000000ffff0c7224 */ /* 0x000fe400078e0011 */
[----:B------:R-:W-:Y:S01]  /*2c9b0*/  IMAD.MOV.U32 R13, RZ, RZ, R18 ;  /* 0x000000ffff0d7224 */ /* 0x000fe200078e0012 */
[----:B------:R-:W-:Y:S02]  /*2c9c0*/  MOV R28, R19 ;  /* 0x00000013001c7202 */ /* 0x000fe40000000f00 */
[----:B------:R-:W0:Y:S02]  /*2c9d0*/  LDSM.16.MT88.4 R16, [R0+UR7+0x38080] ;  /* 0x038080070010783b */ /* 0x000e240008004200 */
[----:B0-----:R-:W-:Y:S01]  /*2c9e0*/  MOV R26, R18 ;  /* 0x00000012001a7202 */ /* 0x001fe20000000f00 */
[----:B------:R-:W-:-:S02]  /*2c9f0*/  IMAD.MOV.U32 R27, RZ, RZ, R19 ;  /* 0x000000ffff1b7224 */ /* 0x000fc400078e0013 */
[----:B------:R-:W-:Y:S02]  /*2ca00*/  IMAD.MOV.U32 R24, RZ, RZ, R16 ;  /* 0x000000ffff187224 */ /* 0x000fe400078e0010 */
[----:B------:R-:W-:Y:S01]  /*2ca10*/  IMAD.MOV.U32 R25, RZ, RZ, R17 ;  /* 0x000000ffff197224 */ /* 0x000fe200078e0011 */
[----:B------:R-:W2:Y:S04]  /*2ca20*/  LDL.LU.64 R18, [R1+0x2208] ;  /* 0x0022080001127983 */ /* 0x000ea80000300a00 */
[----:B------:R-:W2:Y:S02]  /*2ca30*/  LDL.LU.64 R16, [R1+0x2200] ;  /* 0x0022000001107983 */ /* 0x000ea40000300a00 */
        /* <DEDUP_REMOVED lines=17> */
[----:B------:R-:W2:-:S15]  /*2cb50*/  LDL.LU R24, [R1+0x21fc] ;  /* 0x0021fc0001187983 */ /* 0x000e9e0000300800 */
[----:B------:R-:W-:Y:S01]  /*2cb60*/  NOP ;  /* 0x0000000000007918 */ /* 0x000fe20000000000 */
[----:B------:R-:W-:Y:S04]  /*2cb70*/  STL.64 [R1+0x180], R20 ;  /* 0x0001801401007387 */ /* 0x000fe80000100a00 */
[----:B------:R-:W-:Y:S04]  /*2cb80*/  STL.64 [R1+0x188], R22 ;  /* 0x0001881601007387 */ /* 0x000fe80000100a00 */
[----:B------:R-:W0:Y:S01]  /*2cb90*/  LDSM.16.MT88.4 R20, [R0+UR7+0x38180] ;  /* 0x038180070014783b */ /* 0x000e220008004200 */
[----:B------:R-:W-:Y:S02]  /*2cba0*/  IMAD.MOV.U32 R18, RZ, RZ, R26 ;  /* 0x000000ffff127224 */ /* 0x000fe400078e001a */
[----:B------:R-:W-:Y:S01]  /*2cbb0*/  IMAD.MOV.U32 R19, RZ, RZ, R27 ;  /* 0x000000ffff137224 */ /* 0x000fe200078e001b */
[----:B------:R-:W-:-:S02]  /*2cbc0*/  MOV R17, R25 ;  /* 0x0000001900117202 */ /* 0x000fc40000000f00 */
[----:B------:R-:W2:Y:S04]  /*2cbd0*/  LDL.LU R25, [R1+0x21f8] ;  /* 0x0021f80001197983 */ /* 0x000ea80000300800 */
[----:B------:R-:W2:Y:S04]  /*2cbe0*/  LDL.LU R26, [R1+0x21f4] ;  /* 0x0021f400011a7983 */ /* 0x000ea80000300800 */
[----:B------:R-:W2:Y:S04]  /*2cbf0*/  LDL.LU R27, [R1+0x21f0] ;  /* 0x0021f000011b7983 */ /* 0x000ea80000300800 */
[----:B------:R1:W-:Y:S04]  /*2cc00*/  STL.64 [R1+0x2170], R18 ;  /* 0x0021701201007387 */ /* 0x0003e80000100a00 */
[----:B------:R3:W-:Y:S01]  /*2cc10*/  STL.64 [R1+0x2168], R16 ;  /* 0x0021681001007387 */ /* 0x0007e20000100a00 */
[----:B-1----:R-:W-:Y:S01]  /*2cc20*/  IMAD.MOV.U32 R18, RZ, RZ, R13 ;  /* 0x000000ffff127224 */ /* 0x002fe200078e000d */
[----:B---3--:R-:W-:-:S02]  /*2cc30*/  MOV R16, R29 ;  /* 0x0000001d00107202 */ /* 0x008fc40000000f00 */
[----:B------:R-:W-:Y:S01]  /*2cc40*/  MOV R19, R28 ;  /* 0x0000001c00137202 */ /* 0x000fe20000000f00 */
[----:B------:R-:W3:Y:S01]  /*2cc50*/  LDL.LU R29, [R1+0x21ec] ;  /* 0x0021ec00011d7983 */ /* 0x000ee20000300800 */
[----:B------:R-:W-:-:S03]  /*2cc60*/  IMAD.MOV.U32 R17, RZ, RZ, R12 ;  /* 0x000000ffff117224 */ /* 0x000fc600078e000c */
[----:B------:R-:W4:Y:S04]  /*2cc70*/  LDL.LU R12, [R1+0x21e8] ;  /* 0x0021e800010c7983 */ /* 0x000f280000300800 */
[----:B------:R-:W5:Y:S04]  /*2cc80*/  LDL.LU R13, [R1+0x21e4] ;  /* 0x0021e400010d7983 */ /* 0x000f680000300800 */
[----:B------:R-:W3:Y:S04]  /*2cc90*/  LDL.LU R28, [R1+0x21e0] ;  /* 0x0021e000011c7983 */ /* 0x000ee80000300800 */
[----:B------:R1:W-:Y:S04]  /*2cca0*/  STL.64 [R1+0x2190], R18 ;  /* 0x0021901201007387 */ /* 0x0003e80000100a00 */
[----:B------:R0:W-:Y:S01]  /*2ccb0*/  STL.64 [R1+0x2188], R16 ;  /* 0x0021881001007387 */ /* 0x0001e20000100a00 */
[----:B-1----:R-:W-:Y:S01]  /*2ccc0*/  MOV R18, R7 ;  /* 0x0000000700127202 */ /* 0x002fe20000000f00 */
[----:B------:R-:W-:-:S02]  /*2ccd0*/  IMAD.MOV.U32 R19, RZ, RZ, R6 ;  /* 0x000000ffff137224 */ /* 0x000fc400078e0006 */
[----:B0-----:R-:W-:Y:S02]  /*2cce0*/  IMAD.MOV.U32 R16, RZ, RZ, R3 ;  /* 0x000000ffff107224 */ /* 0x001fe400078e0003 */
[----:B------:R-:W-:Y:S01]  /*2ccf0*/  IMAD.MOV.U32 R17, RZ, RZ, R2 ;  /* 0x000000ffff117224 */ /* 0x000fe200078e0002 */
[----:B------:R-:W3:Y:S04]  /*2cd00*/  LDL.LU R3, [R1+0x21dc] ;  /* 0x0021dc0001037983 */ /* 0x000ee80000300800 */
[----:B------:R-:W3:Y:S04]  /*2cd10*/  LDL.LU R2, [R1+0x21d8] ;  /* 0x0021d80001027983 */ /* 0x000ee80000300800 */
[----:B------:R-:W-:Y:S04]  /*2cd20*/  STL.64 [R1+0x21a8], R18 ;  /* 0x0021a81201007387 */ /* 0x000fe80000100a00 */
[----:B------:R0:W-:Y:S04]  /*2cd30*/  STL.64 [R1+0x21a0], R16 ;  /* 0x0021a01001007387 */ /* 0x0001e80000100a00 */
[----:B0-----:R-:W3:Y:S04]  /*2cd40*/  LDL.LU R16, [R1+0x90] ;  /* 0x0000900001107983 */ /* 0x001ee80000300800 */
[----:B------:R-:W3:Y:S04]  /*2cd50*/  LDL.LU R17, [R1+0x94] ;  /* 0x0000940001117983 */ /* 0x000ee80000300800 */
[----:B------:R-:W3:Y:S04]  /*2cd60*/  LDL.LU R18, [R1+0x98] ;  /* 0x0000980001127983 */ /* 0x000ee80000300800 */
[----:B------:R-:W3:Y:S04]  /*2cd70*/  LDL.LU R19, [R1+0x9c] ;  /* 0x00009c0001137983 */ /* 0x000ee80000300800 */
[----:B------:R0:W-:Y:S04]  /*2cd80*/  STL.64 [R1+0x2140], R22 ;  /* 0x0021401601007387 */ /* 0x0001e80000100a00 */
[----:B0-----:R-:W3:Y:S04]  /*2cd90*/  LDL R23, [R1+0x1f4] ;  /* 0x0001f40001177983 */ /* 0x001ee80000100800 */
[----:B------:R-:W-:Y:S04]  /*2cda0*/  STL.64 [R1+0x2138], R20 ;  /* 0x0021381401007387 */ /* 0x000fe80000100a00 */
[----:B------:R-:W-:Y:S01]  /*2cdb0*/  STL [R1+0x20e8], R0 ;  /* 0x0020e80001007387 */ /* 0x000fe20000100800 */
[----:B--2---:R-:W-:Y:S03]  /*2cdc0*/  HMMA.16816.F32.BF16 R24, R24, R14, R8 ;  /* 0x0000000e1818723c */ /* 0x004fe60000041808 */
[----:B------:R-:W2:Y:S04]  /*2cdd0*/  LDL.LU.64 R10, [R1+0x21d0] ;  /* 0x0021d000010a7983 */ /* 0x000ea80000300a00 */
[----:B------:R-:W2:-:S12]  /*2cde0*/  LDL.LU.64 R8, [R1+0x21c8] ;  /* 0x0021c80001087983 */ /* 0x000e980000300a00 */
[----:B------:R-:W-:Y:S01]  /*2cdf0*/  IMAD.MOV.U32 R7, RZ, RZ, R26 ;  /* 0x000000ffff077224 */ /* 0x000fe200078e001a */
[----:B------:R-:W-:Y:S01]  /*2ce00*/  STL.64 [R1+0x170], R24 ;  /* 0x0001701801007387 */ /* 0x000fe20000100a00 */
[----:B------:R-:W-:-:S05]  /*2ce10*/  MOV R6, R27 ;  /* 0x0000001b00067202 */ /* 0x000fca0000000f00 */
[----:B------:R-:W-:Y:S04]  /*2ce20*/  STL [R1+0x20f0], R6 ;  /* 0x0020f00601007387 */ /* 0x000fe80000100800 */
[----:B------:R-:W-:Y:S04]  /*2ce30*/  STL [R1+0x20ec], R7 ;  /* 0x0020ec0701007387 */ /* 0x000fe80000100800 */
[----:B------:R0:W-:Y:S04]  /*2ce40*/  STL.64 [R1+0x2198], R4 ;  /* 0x0021980401007387 */ /* 0x0001e80000100a00 */
[----:B0-----:R-:W2:Y:S04]  /*2ce50*/  LDL.LU R4, [R1+0x140] ;  /* 0x0001400001047983 */ /* 0x001ea80000300800 */
[----:B------:R-:W2:Y:S04]  /*2ce60*/  LDL.LU R5, [R1+0x144] ;  /* 0x0001440001057983 */ /* 0x000ea80000300800 */
[----:B------:R-:W2:Y:S04]  /*2ce70*/  LDL.LU R6, [R1+0x148] ;  /* 0x0001480001067983 */ /* 0x000ea80000300800 */
[----:B------:R-:W2:Y:S04]  /*2ce80*/  LDL.LU R7, [R1+0x14c] ;  /* 0x00014c0001077983 */ /* 0x000ea80000300800 */
[----:B---3--:R-:W0:Y:S04]  /*2ce90*/  LDSM.16.MT88.4 R24, [R23+UR7+0x38000] ;  /* 0x038000071718783b */ /* 0x008e280008004200 */
[----:B0-----:R-:W-:Y:S04]  /*2cea0*/  STL.64 [R1+0x2130], R26 ;  /* 0x0021301a01007387 */ /* 0x001fe80000100a00 */
[----:B------:R0:W-:Y:S04]  /*2ceb0*/  STL.64 [R1+0x2128], R24 ;  /* 0x0021281801007387 */ /* 0x0001e80000100a00 */
[----:B0-----:R-:W3:Y:S01]  /*2cec0*/  LDL.LU R24, [R1+0x50] ;  /* 0x0000500001187983 */ /* 0x001ee20000300800 */
[----:B-----5:R-:W-:Y:S01]  /*2ced0*/  IMAD.MOV.U32 R26, RZ, RZ, R13 ;  /* 0x000000ffff1a7224 */ /* 0x020fe200078e000d */
[----:B----4-:R-:W-:Y:S01]  /*2cee0*/  MOV R27, R12 ;  /* 0x0000000c001b7202 */ /* 0x010fe20000000f00 */
[----:B------:R-:W-:-:S02]  /*2cef0*/  IMAD.MOV.U32 R25, RZ, RZ, R28 ;  /* 0x000000ffff197224 */ /* 0x000fc400078e001c */
[----:B------:R-:W4:Y:S04]  /*2cf00*/  LDL.LU R28, [R1+0x21c0] ;  /* 0x0021c000011c7983 */ /* 0x000f280000300800 */
[----:B------:R-:W5:Y:S04]  /*2cf10*/  LDL.LU R13, [R1+0x21bc] ;  /* 0x0021bc00010d7983 */ /* 0x000f680000300800 */
[----:B------:R-:W5:Y:S04]  /*2cf20*/  LDL.LU R12, [R1+0x21b8] ;  /* 0x0021b800010c7983 */ /* 0x000f680000300800 */
[----:B------:R-:W-:Y:S04]  /*2cf30*/  STL.64 [R1+0x2150], R26 ;  /* 0x0021501a01007387 */ /* 0x000fe80000100a00 */
[----:B---3--:R0:W-:Y:S02]  /*2cf40*/  STL.64 [R1+0x2148], R24 ;  /* 0x0021481801007387 */ /* 0x0081e40000100a00 */
[----:B0-----:R-:W-:-:S02]  /*2cf50*/  IMAD.MOV.U32 R24, RZ, RZ, R2 ;  /* 0x000000ffff187224 */ /* 0x001fc400078e0002 */
[----:B------:R-:W-:Y:S01]  /*2cf60*/  IMAD.MOV.U32 R25, RZ, RZ, R3 ;  /* 0x000000ffff197224 */ /* 0x000fe200078e0003 */
[----:B------:R-:W3:Y:S04]  /*2cf70*/  LDL.LU R2, [R1+0x21b4] ;  /* 0x0021b40001027983 */ /* 0x000ee80000300800 */
[----:B------:R-:W3:Y:S04]  /*2cf80*/  LDL.LU R3, [R1+0x21b0] ;  /* 0x0021b00001037983 */ /* 0x000ee80000300800 */
[----:B------:R-:W3:Y:S04]  /*2cf90*/  LDL.LU R26, [R1+0x38] ;  /* 0x00003800011a7983 */ /* 0x000ee80000300800 */
[----:B------:R-:W3:Y:S01]  /*2cfa0*/  LDL.LU R27, [R1+0x3c] ;  /* 0x00003c00011b7983 */ /* 0x000ee20000300800 */
[----:B--2---:R-:W-:Y:S03]  /*2cfb0*/  HMMA.16816.F32.BF16 R8, R8, R14, R16 ;  /* 0x0000000e0808723c */ /* 0x004fe60000041810 */
[----:B---3--:R-:W-:Y:S04]  /*2cfc0*/  STL.64 [R1+0x2180], R26 ;  /* 0x0021801a01007387 */ /* 0x008fe80000100a00 */
[----:B------:R0:W-:Y:S04]  /*2cfd0*/  STL.64 [R1+0x2178], R24 ;  /* 0x0021781801007387 */ /* 0x0001e80000100a00 */
[----:B0-----:R-:W2:Y:S04]  /*2cfe0*/  LDL.LU R24, [R1+0x70] ;  /* 0x0000700001187983 */ /* 0x001ea80000300800 */
[----:B------:R-:W2:Y:S04]  /*2cff0*/  LDL.LU R25, [R1+0x74] ;  /* 0x0000740001197983 */ /* 0x000ea80000300800 */
[----:B------:R-:W3:Y:S04]  /*2d000*/  LDL.LU.64 R18, [R1+0x21a8] ;  /* 0x0021a80001127983 */ /* 0x000ee80000300a00 */
[----:B------:R-:W3:Y:S04]  /*2d010*/  LDL.LU.64 R16, [R1+0x21a0] ;  /* 0x0021a00001107983 */ /* 0x000ee80000300a00 */
[----:B------:R-:W-:Y:S04]  /*2d020*/  STL.64 [R1+0x150], R8 ;  /* 0x0001500801007387 */ /* 0x000fe80000100a00 */
[----:B------:R-:W-:Y:S01]  /*2d030*/  STL.64 [R1+0x158], R10 ;  /* 0x0001580a01007387 */ /* 0x000fe20000100a00 */
[----:B------:R-:W-:Y:S01]  /*2d040*/  MOV R26, R3 ;  /* 0x00000003001a7202 */ /* 0x000fe20000000f00 */
[----:B------:R-:W-:-:S02]  /*2d050*/  IMAD.MOV.U32 R27, RZ, RZ, R2 ;  /* 0x000000ffff1b7224 */ /* 0x000fc400078e0002 */
[----:B------:R-:W-:Y:S01]  /*2d060*/  LDSM.16.MT88.4 R8, [R23+UR7+0x38080] ;  /* 0x038080071708783b */ /* 0x000fe20008004200 */
[----:B---3--:R-:W-:Y:S03]  /*2d070*/  HMMA.16816.F32.BF16 R16, R16, R14, R4 ;  /* 0x0000000e1010723c */ /* 0x008fe60000041804 */
[----:B------:R-:W2:-:S15]  /*2d080*/  LDL.LU.64 R4, [R1+0x2198] ;  /* 0x0021980001047983 */ /* 0x000e9e0000300a00 */
[----:B------:R-:W-:Y:S01]  /*2d090*/  NOP ;  /* 0x0000000000007918 */ /* 0x000fe20000000000 */
[----:B------:R-:W-:Y:S01]  /*2d0a0*/  IMAD.MOV.U32 R3, RZ, RZ, R18 ;  /* 0x000000ffff037224 */ /* 0x000fe200078e0012 */
[----:B------:R0:W-:Y:S01]  /*2d0b0*/  STL.64 [R1+0x140], R16 ;  /* 0x0001401001007387 */ /* 0x0001e20000100a00 */
[----:B------:R-:W-:-:S03]  /*2d0c0*/  MOV R2, R19 ;  /* 0x0000001300027202 */ /* 0x000fc60000000f00 */
[----:B------:R-:W2:Y:S04]  /*2d0d0*/  LDL.LU.64 R18, [R1+0x2190] ;  /* 0x0021900001127983 */ /* 0x000ea80000300a00 */
[----:B0-----:R-:W2:Y:S04]  /*2d0e0*/  LDL.LU.64 R16, [R1+0x2188] ;  /* 0x0021880001107983 */ /* 0x001ea80000300a00 */
[----:B------:R-:W5:Y:S04]  /*2d0f0*/  LDL.LU R14, [R1+0x48] ;  /* 0x00004800010e7983 */ /* 0x000f680000300800 */
[----:B------:R-:W-:Y:S04]  /*2d100*/  STL [R1+0x20f8], R2 ;  /* 0x0020f80201007387 */ /* 0x000fe80000100800 */
[----:B------:R-:W-:Y:S01]  /*2d110*/  STL [R1+0x20f4], R3 ;  /* 0x0020f40301007387 */ /* 0x000fe20000100800 */
[----:B--2---:R-:W-:Y:S03]  /*2d120*/  HMMA.16816.F32.BF16 R16, R16, R4, R24 ;  /* 0x000000041010723c */ /* 0x004fe60000041818 */
[----:B------:R-:W2:Y:S04]  /*2d130*/  LDL.LU.64 R26, [R1+0x2180] ;  /* 0x00218000011a7983 */ /* 0x000ea80000300a00 */
[----:B------:R-:W2:-:S12]  /*2d140*/  LDL.LU.64 R24, [R1+0x2178] ;  /* 0x0021780001187983 */ /* 0x000e980000300a00 */
[----:B------:R-:W-:Y:S04]  /*2d150*/  STL.64 [R1+0x130], R16 ;  /* 0x0001301001007387 */ /* 0x000fe80000100a00 */
[----:B------:R0:W-:Y:S04]  /*2d160*/  STL.64 [R1+0x138], R18 ;  /* 0x0001381201007387 */ /* 0x0001e80000100a00 */
[----:B0-----:R-:W5:Y:S04]  /*2d170*/  LDL.LU.64 R18, [R1+0x2170] ;  /* 0x0021700001127983 */ /* 0x001f680000300a00 */
[----:B------:R-:W5:Y:S01]  /*2d180*/  LDL.LU.64 R16, [R1+0x2168] ;  /* 0x0021680001107983 */ /* 0x000f620000300a00 */
[----:B----4-:R-:W-:-:S07]  /*2d190*/  IMAD.MOV.U32 R15, RZ, RZ, R28 ;  /* 0x000000ffff0f7224 */ /* 0x010fce00078e001c */
[----:B-----5:R-:W-:Y:S01]  /*2d1a0*/  HMMA.16816.F32.BF16 R12, R16, R4, R12 ;  /* 0x00000004100c723c */ /* 0x020fe2000004180c */
[----:B------:R-:W0:Y:S04]  /*2d1b0*/  LDSM.16.MT88.4 R16, [R23+UR7+0x38100] ;  /* 0x038100071710783b */ /* 0x000e280008004200 */
[----:B------:R-:W1:-:S14]  /*2d1c0*/  LDSM.16.MT88.4 R20, [R23+UR7+0x38180] ;  /* 0x038180071714783b */ /* 0x000e5c0008004200 */
[----:B------:R-:W-:Y:S01]  /*2d1d0*/  IMAD.MOV.U32 R28, RZ, RZ, R15 ;  /* 0x000000ffff1c7224 */ /* 0x000fe200078e000f */
[----:B------:R0:W-:Y:S04]  /*2d1e0*/  STL.64 [R1+0xd0], R12 ;  /* 0x0000d00c01007387 */ /* 0x0001e80000100a00 */
[----:B------:R3:W-:Y:S04]  /*2d1f0*/  STL [R1+0xd8], R14 ;  /* 0x0000d80e01007387 */ /* 0x0007e80000100800 */
[----:B------:R4:W-:Y:S01]  /*2d200*/  STL [R1+0x202c], R28 ;  /* 0x00202c1c01007387 */ /* 0x0009e20000100800 */
[----:B0-----:R-:W-:Y:S01]  /*2d210*/  IMAD.MOV.U32 R13, RZ, RZ, R18 ;  /* 0x000000ffff0d7224 */ /* 0x001fe200078e0012 */
[----:B------:R-:W-:-:S02]  /*2d220*/  MOV R12, R19 ;  /* 0x00000013000c7202 */ /* 0x000fc40000000f00 */
[----:B------:R-:W-:Y:S01]  /*2d230*/  MOV R15, R16 ;  /* 0x00000010000f7202 */ /* 0x000fe20000000f00 */
[----:B---3--:R-:W-:Y:S01]  /*2d240*/  IMAD.MOV.U32 R14, RZ, RZ, R17 ;  /* 0x000000ffff0e7224 */ /* 0x008fe200078e0011 */
[----:B------:R-:W2:Y:S04]  /*2d250*/  LDL.LU.64 R18, [R1+0x2160] ;  /* 0x0021600001127983 */ /* 0x000ea80000300a00 */
[----:B------:R-:W2:Y:S01]  /*2d260*/  LDL.LU.64 R16, [R1+0x2158] ;  /* 0x0021580001107983 */ /* 0x000ea20000300a00 */
[----:B-1----:R-:W-:Y:S01]  /*2d270*/  MOV R0, R22 ;  /* 0x0000001600007202 */ /* 0x002fe20000000f00 */
[----:B----4-:R-:W-:Y:S02]  /*2d280*/  IMAD.MOV.U32 R28, RZ, RZ, R23 ;  /* 0x000000ffff1c7224 */ /* 0x010fe400078e0017 */
[----:B------:R-:W-:-:S02]  /*2d290*/  IMAD.MOV.U32 R6, RZ, RZ, R20 ;  /* 0x000000ffff067224 */ /* 0x000fc400078e0014 */
[----:B------:R-:W-:Y:S01]  /*2d2a0*/  IMAD.MOV.U32 R7, RZ, RZ, R21 ;  /* 0x000000ffff077224 */ /* 0x000fe200078e0015 */
[----:B--2---:R-:W-:Y:S01]  /*2d2b0*/  HMMA.16816.F32.BF16 R16, R16, R4, R24 ;  /* 0x000000041010723c */ /* 0x004fe20000041818 */
[----:B------:R-:W2:Y:S04]  /*2d2c0*/  LDL.LU.64 R26, [R1+0x2150] ;  /* 0x00215000011a7983 */ /* 0x000ea80000300a00 */
[----:B------:R-:W2:-:S14]  /*2d2d0*/  LDL.LU.64 R24, [R1+0x2148] ;  /* 0x0021480001187983 */ /* 0x000e9c0000300a00 */
[----:B------:R0:W-:Y:S04]  /*2d2e0*/  STL.64 [R1+0xb0], R16 ;  /* 0x0000b01001007387 */ /* 0x0001e80000100a00 */
[----:B------:R1:W-:Y:S04]  /*2d2f0*/  STL.64 [R1+0xb8], R18 ;  /* 0x0000b81201007387 */ /* 0x0003e80000100a00 */
[----:B0-----:R-:W3:Y:S04]  /*2d300*/  LDL.LU R16, [R1+0xe0] ;  /* 0x0000e00001107983 */ /* 0x001ee80000300800 */
[----:B------:R-:W3:Y:S04]  /*2d310*/  LDL.LU R17, [R1+0xe4] ;  /* 0x0000e40001117983 */ /* 0x000ee80000300800 */
[----:B-1----:R-:W3:Y:S04]  /*2d320*/  LDL.LU R18, [R1+0xe8] ;  /* 0x0000e80001127983 */ /* 0x002ee80000300800 */
[----:B------:R-:W3:Y:S04]  /*2d330*/  LDL.LU R19, [R1+0xec] ;  /* 0x0000ec0001137983 */ /* 0x000ee80000300800 */
[----:B------:R-:W2:Y:S04]  /*2d340*/  LDL.LU.64 R22, [R1+0x2140] ;  /* 0x0021400001167983 */ /* 0x000ea80000300a00 */
[----:B------:R-:W2:Y:S04]  /*2d350*/  LDL.LU.64 R20, [R1+0x2138] ;  /* 0x0021380001147983 */ /* 0x000ea80000300a00 */
[----:B------:R-:W-:Y:S04]  /*2d360*/  STL [R1+0x2108], R28 ;  /* 0x0021081c01007387 */ /* 0x000fe80000100800 */
[----:B------:R-:W-:Y:S04]  /*2d370*/  STL [R1+0x2104], R6 ;  /* 0x0021040601007387 */ /* 0x000fe80000100800 */
[----:B------:R-:W-:Y:S04]  /*2d380*/  STL [R1+0x2100], R7 ;  /* 0x0021000701007387 */ /* 0x000fe80000100800 */
[----:B------:R-:W-:Y:S01]  /*2d390*/  STL [R1+0x20fc], R0 ;  /* 0x0020fc0001007387 */ /* 0x000fe20000100800 */
[----:B--2---:R-:W-:Y:S03]  /*2d3a0*/  HMMA.16816.F32.BF16 R24, R20, R4, R24 ;  /* 0x000000041418723c */ /* 0x004fe60000041818 */
[----:B------:R-:W2:-:S15]  /*2d3b0*/  LDL.LU R20, [R1+0x60] ;  /* 0x0000600001147983 */ /* 0x000e9e0000300800 */
[----:B------:R-:W-:Y:S01]  /*2d3c0*/  NOP ;  /* 0x0000000000007918 */ /* 0x000fe20000000000 */
[----:B------:R-:W-:Y:S04]  /*2d3d0*/  STL.64 [R1+0x160], R24 ;  /* 0x0001601801007387 */ /* 0x000fe80000100a00 */
[----:B------:R-:W-:Y:S04]  /*2d3e0*/  STL.64 [R1+0x168], R26 ;  /* 0x0001681a01007387 */ /* 0x000fe80000100a00 */
[----:B------:R-:W0:Y:S04]  /*2d3f0*/  LDSM.16.MT88.4 R24, [R29+UR7+0x38000] ;  /* 0x038000071d18783b */ /* 0x000e280008004200 */
[----:B------:R-:W2:Y:S04]  /*2d400*/  LDL.LU R21, [R1+0x64] ;  /* 0x0000640001157983 */ /* 0x000ea80000300800 */
[----:B------:R-:W2:Y:S04]  /*2d410*/  LDL.LU R22, [R1+0x68] ;  /* 0x0000680001167983 */ /* 0x000ea80000300800 */
[----:B------:R-:W2:Y:S01]  /*2d420*/  LDL.LU R23, [R1+0x6c] ;  /* 0x00006c0001177983 */ /* 0x000ea20000300800 */
[----:B0-----:R-:W-:-:S02]  /*2d430*/  IMAD.MOV.U32 R2, RZ, RZ, R26 ;  /* 0x000000ffff027224 */ /* 0x001fc400078e001a */
[----:B------:R-:W-:Y:S02]  /*2d440*/  IMAD.MOV.U32 R3, RZ, RZ, R27 ;  /* 0x000000ffff037224 */ /* 0x000fe400078e001b */
[----:B------:R-:W-:Y:S01]  /*2d450*/  IMAD.MOV.U32 R7, RZ, RZ, R24 ;  /* 0x000000ffff077224 */ /* 0x000fe200078e0018 */
[----:B------:R-:W-:Y:S01]  /*2d460*/  MOV R0, R25 ;  /* 0x0000001900007202 */ /* 0x000fe20000000f00 */
[----:B------:R-:W2:Y:S04]  /*2d470*/  LDL.LU.64 R26, [R1+0x2130] ;  /* 0x00213000011a7983 */ /* 0x000ea80000300a00 */
[----:B------:R-:W2:Y:S04]  /*2d480*/  LDL.LU.64 R24, [R1+0x2128] ;  /* 0x0021280001187983 */ /* 0x000ea80000300a00 */
[----:B------:R-:W-:Y:S04]  /*2d490*/  STL [R1+0x2118], R3 ;  /* 0x0021180301007387 */ /* 0x000fe80000100800 */
[----:B------:R-:W-:Y:S04]  /*2d4a0*/  STL [R1+0x2114], R7 ;  /* 0x0021140701007387 */ /* 0x000fe80000100800 */
[----:B------:R-:W-:Y:S04]  /*2d4b0*/  STL [R1+0x2110], R0 ;  /* 0x0021100001007387 */ /* 0x000fe80000100800 */
[----:B------:R-:W-:Y:S01]  /*2d4c0*/  STL [R1+0x210c], R2 ;  /* 0x00210c0201007387 */ /* 0x000fe20000100800 */
[-C--:B---3--:R-:W-:Y:S03]  /*2d4d0*/  HMMA.16816.F32.BF16 R8, R8, R4.reuse, R16 ;  /* 0x000000040808723c */ /* 0x088fe60000041810 */
[----:B------:R-:W-:Y:S05]  /*2d4e0*/  LDSM.16.MT88.4 R16, [R29+UR7+0x38100] ;  /* 0x038100071d10783b */ /* 0x000fea0008004200 */
[----:B--2---:R-:W-:Y:S01]  /*2d4f0*/  HMMA.16816.F32.BF16 R20, R24, R4, R20 ;  /* 0x000000041814723c */ /* 0x004fe20000041814 */
[----:B------:R-:W2:-:S15]  /*2d500*/  LDL R27, [R1+0x1f0] ;  /* 0x0001f000011b7983 */ /* 0x000e9e0000100800 */
[----:B------:R-:W-:-:S03]  /*2d510*/  NOP ;  /* 0x0000000000007918 */ /* 0x000fc60000000000 */
[----:B------:R-:W-:Y:S04]  /*2d520*/  STL.64 [R1+0x120], R20 ;  /* 0x0001201401007387 */ /* 0x000fe80000100a00 */
[----:B------:R-:W-:Y:S04]  /*2d530*/  STL.64 [R1+0x128], R22 ;  /* 0x0001281601007387 */ /* 0x000fe80000100a00 */
[----:B------:R-:W0:Y:S02]  /*2d540*/  LDSM.16.MT88.4 R20, [R29+UR7+0x38080] ;  /* 0x038080071d14783b */ /* 0x000e240008004200 */
[----:B0-----:R-:W-:-:S02]  /*2d550*/  IMAD.MOV.U32 R2, RZ, RZ, R21 ;  /* 0x000000ffff027224 */ /* 0x001fc400078e0015 */
[----:B------:R-:W-:-:S03]  /*2d560*/  IMAD.MOV.U32 R28, RZ, RZ, R22 ;  /* 0x000000ffff1c7224 */ /* 0x000fc600078e0016 */
[----:B------:R-:W-:Y:S04]  /*2d570*/  STL [R1+0x2120], R2 ;  /* 0x0021200201007387 */ /* 0x000fe80000100800 */
[----:B------:R-:W-:Y:S04]  /*2d580*/  STL [R1+0x211c], R28 ;  /* 0x00211c1c01007387 */ /* 0x000fe80000100800 */
[----:B------:R-:W-:Y:S04]  /*2d590*/  STL.64 [R1+0x110], R8 ;  /* 0x0001100801007387 */ /* 0x000fe80000100a00 */
[----:B------:R-:W-:Y:S04]  /*2d5a0*/  STL.64 [R1+0x118], R10 ;  /* 0x0001180a01007387 */ /* 0x000fe80000100a00 */
[----:B------:R-:W0:Y:S04]  /*2d5b0*/  LDSM.16.MT88.4 R8, [R29+UR7+0x38180] ;  /* 0x038180071d08783b */ /* 0x000e280008004200 */
[----:B0-----:R0:W-:Y:S04]  /*2d5c0*/  STL.64 [R1+0x2080], R10 ;  /* 0x0020800a01007387 */ /* 0x0011e80000100a00 */
[----:B------:R1:W-:Y:S01]  /*2d5d0*/  STL.64 [R1+0x2078], R8 ;  /* 0x0020780801007387 */ /* 0x0003e20000100a00 */
[----:B0-----:R-:W-:-:S02]  /*2d5e0*/  IMAD.MOV.U32 R10, RZ, RZ, R13 ;  /* 0x000000ffff0a7224 */ /* 0x001fc400078e000d */
[----:B-1----:R-:W-:Y:S01]  /*2d5f0*/  IMAD.MOV.U32 R8, RZ, RZ, R15 ;  /* 0x000000ffff087224 */ /* 0x002fe200078e000f */
[----:B------:R-:W-:Y:S01]  /*2d600*/  MOV R9, R14 ;  /* 0x0000000e00097202 */ /* 0x000fe20000000f00 */
[----:B------:R-:W-:Y:S01]  /*2d610*/  IMAD.MOV.U32 R11, RZ, RZ, R12 ;  /* 0x000000ffff0b7224 */ /* 0x000fe200078e000c */
[----:B------:R-:W-:Y:S04]  /*2d620*/  STL [R1+0x2028], R29 ;  /* 0x0020281d01007387 */ /* 0x000fe80000100800 */
[----:B--2---:R-:W0:Y:S04]  /*2d630*/  LDSM.16.MT88.4 R12, [R27+UR7+0x38000] ;  /* 0x038000071b0c783b */ /* 0x004e280008004200 */
[----:B0-----:R-:W-:Y:S04]  /*2d640*/  STL.64 [R1+0x2070], R14 ;  /* 0x0020700e01007387 */ /* 0x001fe80000100a00 */
[----:B------:R0:W-:Y:S04]  /*2d650*/  STL.64 [R1+0x2068], R12 ;  /* 0x0020680c01007387 */ /* 0x0001e80000100a00 */
[----:B0-----:R-:W2:Y:S04]  /*2d660*/  LDL.LU R12, [R1+0xf0] ;  /* 0x0000f000010c7983 */ /* 0x001ea80000300800 */
[----:B------:R-:W2:Y:S04]  /*2d670*/  LDL.LU R13, [R1+0xf4] ;  /* 0x0000f400010d7983 */ /* 0x000ea80000300800 */
[----:B------:R-:W2:Y:S04]  /*2d680*/  LDL.LU R14, [R1+0xf8] ;  /* 0x0000f800010e7983 */ /* 0x000ea80000300800 */
[----:B------:R-:W2:Y:S01]  /*2d690*/  LDL.LU R15, [R1+0xfc] ;  /* 0x0000fc00010f7983 */ /* 0x000ea20000300800 */
[----:B------:R-:W-:-:S02]  /*2d6a0*/  IMAD.MOV.U32 R2, RZ, RZ, R16 ;  /* 0x000000ffff027224 */ /* 0x000fc400078e0010 */
[----:B------:R-:W-:Y:S01]  /*2d6b0*/  IMAD.MOV.U32 R28, RZ, RZ, R17 ;  /* 0x000000ffff1c7224 */ /* 0x000fe200078e0011 */
[----:B------:R-:W-:Y:S01]  /*2d6c0*/  MOV R3, R18 ;  /* 0x0000001200037202 */ /* 0x000fe20000000f00 */
[----:B------:R-:W-:Y:S01]  /*2d6d0*/  IMAD.MOV.U32 R7, RZ, RZ, R19 ;  /* 0x000000ffff077224 */ /* 0x000fe200078e0013 */
[----:B------:R-:W-:Y:S01]  /*2d6e0*/  MOV R0, R20 ;  /* 0x0000001400007202 */ /* 0x000fe20000000f00 */
[----:B------:R-:W0:Y:S01]  /*2d6f0*/  LDSM.16.MT88.4 R16, [R27+UR7+0x38080] ;  /* 0x038080071b10783b */ /* 0x000e220008004200 */
[----:B------:R-:W-:-:S03]  /*2d700*/  MOV R6, R23 ;  /* 0x0000001700067202 */ /* 0x000fc60000000f00 */
[----:B------:R-:W1:Y:S04]  /*2d710*/  LDSM.16.MT88.4 R20, [R27+UR7+0x38100] ;  /* 0x038100071b14783b */ /* 0x000e680008004200 */
[----:B------:R-:W3:Y:S04]  /*2d720*/  LDSM.16.MT88.4 R24, [R27+UR7+0x38180] ;  /* 0x038180071b18783b */ /* 0x000ee80008004200 */
[----:B0-----:R-:W-:Y:S04]  /*2d730*/  STL.64 [R1+0x2060], R18 ;  /* 0x0020601201007387 */ /* 0x001fe80000100a00 */
[----:B------:R-:W-:Y:S04]  /*2d740*/  STL.64 [R1+0x2058], R16 ;  /* 0x0020581001007387 */ /* 0x000fe80000100a00 */
[----:B-1----:R-:W-:Y:S04]  /*2d750*/  STL.64 [R1+0x2050], R22 ;  /* 0x0020501601007387 */ /* 0x002fe80000100a00 */
[----:B------:R-:W-:Y:S01]  /*2d760*/  STL.64 [R1+0x2048], R20 ;  /* 0x0020481401007387 */ /* 0x000fe20000100a00 */
[----:B--2---:R-:W-:Y:S03]  /*2d770*/  HMMA.16816.F32.BF16 R8, R8, R4, R12 ;  /* 0x000000040808723c */ /* 0x004fe6000004180c */
[----:B------:R-:W2:-:S15]  /*2d780*/  LDL.LU R12, [R1+0x190] ;  /* 0x00019000010c7983 */ /* 0x000e9e0000300800 */
[----:B------:R-:W-:Y:S01]  /*2d790*/  NOP ;  /* 0x0000000000007918 */ /* 0x000fe20000000000 */
[----:B------:R0:W-:Y:S04]  /*2d7a0*/  STL.64 [R1+0x100], R8 ;  /* 0x0001000801007387 */ /* 0x0001e80000100a00 */
[----:B------:R1:W-:Y:S04]  /*2d7b0*/  STL.64 [R1+0x108], R10 ;  /* 0x0001080a01007387 */ /* 0x0003e80000100a00 */
[----:B------:R-:W2:Y:S04]  /*2d7c0*/  LDL.LU R13, [R1+0x194] ;  /* 0x00019400010d7983 */ /* 0x000ea80000300800 */
[----:B------:R-:W4:Y:S04]  /*2d7d0*/  LDL.LU R14, [R1+0x198] ;  /* 0x00019800010e7983 */ /* 0x000f280000300800 */
[----:B------:R-:W4:Y:S01]  /*2d7e0*/  LDL.LU R15, [R1+0x19c] ;  /* 0x00019c00010f7983 */ /* 0x000f220000300800 */
[----:B0-----:R-:W-:Y:S01]  /*2d7f0*/  MOV R8, R2 ;  /* 0x0000000200087202 */ /* 0x001fe20000000f00 */
[----:B------:R-:W-:-:S02]  /*2d800*/  IMAD.MOV.U32 R9, RZ, RZ, R28 ;  /* 0x000000ffff097224 */ /* 0x000fc400078e001c */
[----:B-1----:R-:W-:Y:S01]  /*2d810*/  IMAD.MOV.U32 R10, RZ, RZ, R3 ;  /* 0x000000ffff0a7224 */ /* 0x002fe200078e0003 */
[----:B------:R-:W-:Y:S01]  /*2d820*/  MOV R11, R7 ;  /* 0x00000007000b7202 */ /* 0x000fe20000000f00 */
[----:B----4-:R-:W-:Y:S04]  /*2d830*/  STL.64 [R1+0x2090], R14 ;  /* 0x0020900e01007387 */ /* 0x010fe80000100a00 */
[----:B--2---:R-:W-:Y:S04]  /*2d840*/  STL.64 [R1+0x2088], R12 ;  /* 0x0020880c01007387 */ /* 0x004fe80000100a00 */
[----:B------:R-:W2:Y:S04]  /*2d850*/  LDL.LU R2, [R1+0x2120] ;  /* 0x0021200001027983 */ /* 0x000ea80000300800 */
[----:B------:R-:W4:Y:S04]  /*2d860*/  LDL.LU R28, [R1+0x211c] ;  /* 0x00211c00011c7983 */ /* 0x000f280000300800 */
[----:B------:R-:W5:Y:S04]  /*2d870*/  LDL.LU R3, [R1+0x2118] ;  /* 0x0021180001037983 */ /* 0x000f680000300800 */
[----:B------:R-:W3:Y:S04]  /*2d880*/  LDL.LU R7, [R1+0x2114] ;  /* 0x0021140001077983 */ /* 0x000ee80000300800 */
[----:B------:R-:W-:Y:S04]  /*2d890*/  STL.64 [R1+0x20a0], R10 ;  /* 0x0020a00a01007387 */ /* 0x000fe80000100a00 */
[----:B------:R0:W-:Y:S02]  /*2d8a0*/  STL.64 [R1+0x2098], R8 ;  /* 0x0020980801007387 */ /* 0x0001e40000100a00 */
[----:B0-----:R-:W-:-:S02]  /*2d8b0*/  IMAD.MOV.U32 R8, RZ, RZ, R0 ;  /* 0x000000ffff087224 */ /* 0x001fc400078e0000 */
[----:B------:R-:W5:Y:S01]  /*2d8c0*/  LDL.LU R0, [R1+0x2110] ;  /* 0x0021100001007983 */ /* 0x000f620000300800 */
[----:B------:R-:W-:Y:S02]  /*2d8d0*/  IMAD.MOV.U32 R11, RZ, RZ, R6 ;  /* 0x000000ffff0b7224 */ /* 0x000fe400078e0006 */
[----:B--2---:R-:W-:Y:S01]  /*2d8e0*/  IMAD.MOV.U32 R9, RZ, RZ, R2 ;  /* 0x000000ffff097224 */ /* 0x004fe200078e0002 */
[----:B----4-:R-:W-:Y:S01]  /*2d8f0*/  MOV R10, R28 ;  /* 0x0000001c000a7202 */ /* 0x010fe20000000f00 */
[----:B------:R-:W2:Y:S04]  /*2d900*/  LDL.LU R2, [R1+0x210c] ;  /* 0x00210c0001027983 */ /* 0x000ea80000300800 */
[----:B------:R-:W4:Y:S04]  /*2d910*/  LDL.LU R28, [R1+0x2108] ;  /* 0x00210800011c7983 */ /* 0x000f280000300800 */
[----:B------:R-:W4:Y:S04]  /*2d920*/  LDL.LU R6, [R1+0x2104] ;  /* 0x0021040001067983 */ /* 0x000f280000300800 */
[----:B------:R-:W-:Y:S04]  /*2d930*/  STL.64 [R1+0x20c0], R10 ;  /* 0x0020c00a01007387 */ /* 0x000fe80000100a00 */
[----:B------:R3:W-:Y:S02]  /*2d940*/  STL.64 [R1+0x20b8], R8 ;  /* 0x0020b80801007387 */ /* 0x0007e40000100a00 */
[----:B---3--:R-:W-:Y:S01]  /*2d950*/  IMAD.MOV.U32 R8, RZ, RZ, R7 ;  /* 0x000000ffff087224 */ /* 0x008fe200078e0007 */
[----:B-----5:R-:W-:Y:S01]  /*2d960*/  MOV R9, R0 ;  /* 0x0000000000097202 */ /* 0x020fe20000000f00 */
[----:B------:R-:W3:Y:S04]  /*2d970*/  LDL.LU R7, [R1+0x2100] ;  /* 0x0021000001077983 */ /* 0x000ee80000300800 */
[----:B------:R-:W5:Y:S01]  /*2d980*/  LDL.LU R0, [R1+0x20fc] ;  /* 0x0020fc0001007983 */ /* 0x000f620000300800 */
[----:B------:R-:W-:-:S02]  /*2d990*/  IMAD.MOV.U32 R11, RZ, RZ, R3 ;  /* 0x000000ffff0b7224 */ /* 0x000fc400078e0003 */
[----:B--2---:R-:W-:Y:S02]  /*2d9a0*/  IMAD.MOV.U32 R10, RZ, RZ, R2 ;  /* 0x000000ffff0a7224 */ /* 0x004fe400078e0002 */
[----:B------:R-:W2:Y:S04]  /*2d9b0*/  LDL.LU R2, [R1+0x20f8] ;  /* 0x0020f80001027983 */ /* 0x000ea80000300800 */
[----:B------:R-:W2:Y:S04]  /*2d9c0*/  LDL.LU R3, [R1+0x20f4] ;  /* 0x0020f40001037983 */ /* 0x000ea80000300800 */
[----:B------:R-:W-:Y:S04]  /*2d9d0*/  STL.64 [R1+0x20e0], R10 ;  /* 0x0020e00a01007387 */ /* 0x000fe80000100a00 */
[----:B------:R4:W-:Y:S02]  /*2d9e0*/  STL.64 [R1+0x20d8], R8 ;  /* 0x0020d80801007387 */ /* 0x0009e40000100a00 */
[----:B----4-:R-:W-:-:S02]  /*2d9f0*/  MOV R8, R6 ;  /* 0x0000000600087202 */ /* 0x010fc40000000f00 */
[----:B------:R-:W4:Y:S01]  /*2da00*/  LDL.LU R6, [R1+0x20f0] ;  /* 0x0020f00001067983 */ /* 0x000f220000300800 */
[----:B---3--:R-:W-:-:S03]  /*2da10*/  IMAD.MOV.U32 R9, RZ, RZ, R7 ;  /* 0x000000ffff097224 */ /* 0x008fc600078e0007 */
[----:B------:R-:W3:Y:S01]  /*2da20*/  LDL.LU R7, [R1+0x20ec] ;  /* 0x0020ec0001077983 */ /* 0x000ee20000300800 */
[----:B-----5:R-:W-:-:S03]  /*2da30*/  IMAD.MOV.U32 R10, RZ, RZ, R0 ;  /* 0x000000ffff0a7224 */ /* 0x020fc600078e0000 */
[----:B------:R-:W5:Y:S04]  /*2da40*/  LDL.LU R0, [R1+0x20e8] ;  /* 0x0020e80001007983 */ /* 0x000f680000300800 */
[----:B------:R-:W2:Y:S04]  /*2da50*/  LDL.LU R12, [R1+0x1a0] ;  /* 0x0001a000010c7983 */ /* 0x000ea80000300800 */
[----:B------:R-:W2:Y:S04]  /*2da60*/  LDL.LU R13, [R1+0x1a4] ;  /* 0x0001a400010d7983 */ /* 0x000ea80000300800 */
[----:B------:R-:W2:Y:S04]  /*2da70*/  LDL.LU R14, [R1+0x1a8] ;  /* 0x0001a800010e7983 */ /* 0x000ea80000300800 */
[----:B------:R-:W2:Y:S04]  /*2da80*/  LDL.LU R15, [R1+0x1ac] ;  /* 0x0001ac00010f7983 */ /* 0x000ea80000300800 */
[----:B--2---:R-:W-:Y:S04]  /*2da90*/  STL.64 [R1+0x20b0], R14 ;  /* 0x0020b00e01007387 */ /* 0x004fe80000100a00 */
[----:B------:R0:W-:Y:S04]  /*2daa0*/  STL.64 [R1+0x20a8], R12 ;  /* 0x0020a80c01007387 */ /* 0x0001e80000100a00 */
[----:B0-----:R-:W2:Y:S04]  /*2dab0*/  LDL.LU R12, [R1+0x1b0] ;  /* 0x0001b000010c7983 */ /* 0x001ea80000300800 */
        /* <DEDUP_REMOVED lines=15> */
[----:B------:R0:W-:Y:S04]  /*2dbb0*/  STL [R1+0x203c], R24 ;  /* 0x00203c1801007387 */ /* 0x0001e80000100800 */
[----:B------:R1:W-:Y:S04]  /*2dbc0*/  STL [R1+0x2038], R25 ;  /* 0x0020381901007387 */ /* 0x0003e80000100800 */
[----:B------:R1:W-:Y:S04]  /*2dbd0*/  STL [R1+0x2034], R26 ;  /* 0x0020341a01007387 */ /* 0x0003e80000100800 */
[----:B------:R3:W-:Y:S04]  /*2dbe0*/  STL [R1+0x2030], R27 ;  /* 0x0020301b01007387 */ /* 0x0007e80000100800 */
[----:B0-----:R-:W2:Y:S04]  /*2dbf0*/  LDL.LU R24, [R1+0xc0] ;  /* 0x0000c00001187983 */ /* 0x001ea80000300800 */
[----:B-1----:R-:W2:Y:S04]  /*2dc00*/  LDL.LU R25, [R1+0xc4] ;  /* 0x0000c40001197983 */ /* 0x002ea80000300800 */
[----:B------:R-:W2:Y:S04]  /*2dc10*/  LDL.LU R26, [R1+0xc8] ;  /* 0x0000c800011a7983 */ /* 0x000ea80000300800 */
[----:B---3--:R-:W2:Y:S01]  /*2dc20*/  LDL.LU R27, [R1+0xcc] ;  /* 0x0000cc00011b7983 */ /* 0x008ea20000300800 */
[----:B------:R-:W-:-:S07]  /*2dc30*/  MOV R11, R28 ;  /* 0x0000001c000b7202 */ /* 0x000fce0000000f00 */
[----:B--2---:R-:W-:Y:S01]  /*2dc40*/  HMMA.16816.F32.BF16 R24, R8, R4, R24 ;  /* 0x000000040818723c */ /* 0x004fe20000041818 */
[----:B-----5:R-:W0:-:S15]  /*2dc50*/  LDSM.16.MT88.4 R8, [R0+UR7+0x3a000] ;  /* 0x03a000070008783b */ /* 0x020e1e0008004200 */
[----:B------:R-:W-:-:S03]  /*2dc60*/  NOP ;  /* 0x0000000000007918 */ /* 0x000fc60000000000 */
[----:B------:R-:W-:Y:S04]  /*2dc70*/  STL.64 [R1+0xf0], R24 ;  /* 0x0000f01801007387 */ /* 0x000fe80000100a00 */
[----:B------:R0:W-:Y:S02]  /*2dc80*/  STL.64 [R1+0xf8], R26 ;  /* 0x0000f81a01007387 */ /* 0x0001e40000100a00 */
[----:B0-----:R-:W-:Y:S01]  /*2dc90*/  IMAD.MOV.U32 R27, RZ, RZ, R10 ;  /* 0x000000ffff1b7224 */ /* 0x001fe200078e000a */
[----:B------:R-:W-:Y:S02]  /*2dca0*/  MOV R28, R11 ;  /* 0x0000000b001c7202 */ /* 0x000fe40000000f00 */
[----:B------:R-:W-:Y:S01]  /*2dcb0*/  MOV R25, R8 ;  /* 0x0000000800197202 */ /* 0x000fe20000000f00 */
[----:B------:R-:W-:Y:S01]  /*2dcc0*/  IMAD.MOV.U32 R26, RZ, RZ, R9 ;  /* 0x000000ffff1a7224 */ /* 0x000fe200078e0009 */
[----:B------:R-:W2:Y:S04]  /*2dcd0*/  LDL.LU.64 R10, [R1+0x20e0] ;  /* 0x0020e000010a7983 */ /* 0x000ea80000300a00 */
[----:B------:R-:W2:Y:S04]  /*2dce0*/  LDL.LU.64 R8, [R1+0x20d8] ;  /* 0x0020d80001087983 */ /* 0x000ea80000300a00 */
[----:B------:R-:W-:Y:S04]  /*2dcf0*/  STL [R1+0x2044], R27 ;  /* 0x0020441b01007387 */ /* 0x000fe80000100800 */
[----:B------:R-:W-:Y:S01]  /*2dd00*/  STL [R1+0x2040], R28 ;  /* 0x0020401c01007387 */ /* 0x000fe20000100800 */
[----:B--2---:R-:W-:Y:S03]  /*2dd10*/  HMMA.16816.F32.BF16 R8, R8, R4, R12 ;  /* 0x000000040808723c */ /* 0x004fe6000004180c */
[----:B------:R-:W2:Y:S04]  /*2dd20*/  LDL.LU.64 R14, [R1+0x20d0] ;  /* 0x0020d000010e7983 */ /* 0x000ea80000300a00 */
[----:B------:R-:W2:-:S12]  /*2dd30*/  LDL.LU.64 R12, [R1+0x20c8] ;  /* 0x0020c800010c7983 */ /* 0x000e980000300a00 */
[----:B------:R-:W-:Y:S04]  /*2dd40*/  STL.64 [R1+0xe0], R8 ;  /* 0x0000e00801007387 */ /* 0x000fe80000100a00 */
[----:B------:R-:W-:Y:S04]  /*2dd50*/  STL.64 [R1+0xe8], R10 ;  /* 0x0000e80a01007387 */ /* 0x000fe80000100a00 */
[----:B------:R-:W0:Y:S04]  /*2dd60*/  LDSM.16.MT88.4 R8, [R0+UR7+0x3a080] ;  /* 0x03a080070008783b */ /* 0x000e280008004200 */
[----:B0-----:R0:W-:Y:S01]  /*2dd70*/  STL [R1+0x28], R10 ;  /* 0x0000280a01007387 */ /* 0x0011e20000100800 */
[----:B------:R-:W-:Y:S01]  /*2dd80*/  MOV R24, R11 ;  /* 0x0000000b00187202 */ /* 0x000fe20000000f00 */
[----:B------:R-:W-:-:S02]  /*2dd90*/  IMAD.MOV.U32 R27, RZ, RZ, R8 ;  /* 0x000000ffff1b7224 */ /* 0x000fc400078e0008 */
[----:B------:R-:W-:Y:S01]  /*2dda0*/  IMAD.MOV.U32 R28, RZ, RZ, R9 ;  /* 0x000000ffff1c7224 */ /* 0x000fe200078e0009 */
[----:B0-----:R-:W2:Y:S04]  /*2ddb0*/  LDL.LU.64 R10, [R1+0x20c0] ;  /* 0x0020c000010a7983 */ /* 0x001ea80000300a00 */
[----:B------:R-:W2:Y:S01]  /*2ddc0*/  LDL.LU.64 R8, [R1+0x20b8] ;  /* 0x0020b80001087983 */ /* 0x000ea20000300a00 */
[----:B------:R-:W-:Y:S02]  /*2ddd0*/  IMAD.MOV.U32 R22, RZ, RZ, R7 ;  /* 0x000000ffff167224 */ /* 0x000fe400078e0007 */
[----:B----4-:R-:W-:Y:S01]  /*2dde0*/  IMAD.MOV.U32 R23, RZ, RZ, R6 ;  /* 0x000000ffff177224 */ /* 0x010fe200078e0006 */
[----:B--2---:R-:W-:Y:S01]  /*2ddf0*/  HMMA.16816.F32.BF16 R8, R8, R4, R12 ;  /* 0x000000040808723c */ /* 0x004fe2000004180c */
[----:B------:R-:W2:Y:S04]  /*2de00*/  LDL.LU.64 R14, [R1+0x20b0] ;  /* 0x0020b000010e7983 */ /* 0x000ea80000300a00 */
[----:B------:R-:W2:-:S14]  /*2de10*/  LDL.LU.64 R12, [R1+0x20a8] ;  /* 0x0020a800010c7983 */ /* 0x000e9c0000300a00 */
[----:B------:R-:W-:Y:S04]  /*2de20*/  STL.64 [R1+0xc0], R8 ;  /* 0x0000c00801007387 */ /* 0x000fe80000100a00 */
[----:B------:R-:W-:Y:S04]  /*2de30*/  STL.64 [R1+0xc8], R10 ;  /* 0x0000c80a01007387 */ /* 0x000fe80000100a00 */
[----:B------:R-:W0:Y:S02]  /*2de40*/  LDSM.16.MT88.4 R8, [R0+UR7+0x3a100] ;  /* 0x03a100070008783b */ /* 0x000e240008004200 */
[----:B0-----:R-:W-:-:S02]  /*2de50*/  IMAD.MOV.U32 R6, RZ, RZ, R10 ;  /* 0x000000ffff067224 */ /* 0x001fc400078e000a */
[----:B------:R0:W-:Y:S01]  /*2de60*/  STL [R1+0x10], R8 ;  /* 0x0000100801007387 */ /* 0x0001e20000100800 */
[----:B------:R-:W-:Y:S01]  /*2de70*/  MOV R7, R11 ;  /* 0x0000000b00077202 */ /* 0x000fe20000000f00 */
[----:B------:R-:W-:Y:S02]  /*2de80*/  IMAD.MOV.U32 R29, RZ, RZ, R9 ;  /* 0x000000ffff1d7224 */ /* 0x000fe400078e0009 */
[----:B------:R-:W2:Y:S04]  /*2de90*/  LDL.LU.64 R10, [R1+0x20a0] ;  /* 0x0020a000010a7983 */ /* 0x000ea80000300a00 */
[----:B0-----:R-:W2:Y:S02]  /*2dea0*/  LDL.LU.64 R8, [R1+0x2098] ;  /* 0x0020980001087983 */ /* 0x001ea40000300a00 */
[----:B--2---:R-:W-:Y:S02]  /*2deb0*/  HMMA.16816.F32.BF16 R8, R8, R4, R12 ;  /* 0x000000040808723c */ /* 0x004fe4000004180c */
[----:B------:R-:W2:Y:S04]  /*2dec0*/  LDL.LU.64 R14, [R1+0x2090] ;  /* 0x00209000010e7983 */ /* 0x000ea80000300a00 */
[----:B------:R-:W2:-:S13]  /*2ded0*/  LDL.LU.64 R12, [R1+0x2088] ;  /* 0x00208800010c7983 */ /* 0x000e9a0000300a00 */
[----:B------:R-:W-:Y:S04]  /*2dee0*/  STL.64 [R1+0x80], R8 ;  /* 0x0000800801007387 */ /* 0x000fe80000100a00 */
[----:B------:R0:W-:Y:S04]  /*2def0*/  STL.64 [R1+0x88], R10 ;  /* 0x0000880a01007387 */ /* 0x0001e80000100a00 */
[----:B0-----:R-:W2:Y:S04]  /*2df00*/  LDL.LU.64 R10, [R1+0x2080] ;  /* 0x00208000010a7983 */ /* 0x001ea80000300a00 */
[----:B------:R-:W2:Y:S02]  /*2df10*/  LDL.LU.64 R8, [R1+0x2078] ;  /* 0x0020780001087983 */ /* 0x000ea40000300a00 */
[----:B--2---:R-:W-:Y:S02]  /*2df20*/  HMMA.16816.F32.BF16 R8, R8, R4, R12 ;  /* 0x000000040808723c */ /* 0x004fe4000004180c */
[----:B------:R-:W2:Y:S04]  /*2df30*/  LDL.LU.64 R14, [R1+0x2070] ;  /* 0x00207000010e7983 */ /* 0x000ea80000300a00 */
[----:B------:R-:W2:-:S13]  /*2df40*/  LDL.LU.64 R12, [R1+0x2068] ;  /* 0x00206800010c7983 */ /* 0x000e9a0000300a00 */
[----:B------:R0:W-:Y:S04]  /*2df50*/  STL.64 [R1+0x60], R8 ;  /* 0x0000600801007387 */ /* 0x0001e80000100a00 */
[----:B------:R1:W-:Y:S04]  /*2df60*/  STL.64 [R1+0x68], R10 ;  /* 0x0000680a01007387 */ /* 0x0003e80000100a00 */
[----:B0-----:R-:W3:Y:S04]  /*2df70*/  LDL.LU R8, [R1+0x150] ;  /* 0x0001500001087983 */ /* 0x001ee80000300800 */
[----:B------:R-:W3:Y:S04]  /*2df80*/  LDL.LU R9, [R1+0x154] ;  /* 0x0001540001097983 */ /* 0x000ee80000300800 */
[----:B-1----:R-:W3:Y:S04]  /*2df90*/  LDL.LU R10, [R1+0x158] ;  /* 0x00015800010a7983 */ /* 0x002ee80000300800 */
[----:B------:R-:W3:Y:S01]  /*2dfa0*/  LDL.LU R11, [R1+0x15c] ;  /* 0x00015c00010b7983 */ /* 0x000ee20000300800 */
[----:B--2---:R-:W-:Y:S03]  /*2dfb0*/  HMMA.16816.F32.BF16 R12, R12, R4, R16 ;  /* 0x000000040c0c723c */ /* 0x004fe60000041810 */
[----:B------:R-:W2:Y:S04]  /*2dfc0*/  LDL.LU.64 R18, [R1+0x2060] ;  /* 0x0020600001127983 */ /* 0x000ea80000300a00 */
[----:B------:R-:W2:-:S12]  /*2dfd0*/  LDL.LU.64 R16, [R1+0x2058] ;  /* 0x0020580001107983 */ /* 0x000e980000300a00 */
[----:B------:R0:W-:Y:S04]  /*2dfe0*/  STL.64 [R1+0xa0], R12 ;  /* 0x0000a00c01007387 */ /* 0x0001e80000100a00 */
[----:B------:R1:W-:Y:S04]  /*2dff0*/  STL.64 [R1+0xa8], R14 ;  /* 0x0000a80e01007387 */ /* 0x0003e80000100a00 */
[----:B0-----:R-:W4:Y:S04]  /*2e000*/  LDL.LU R12, [R1+0x140] ;  /* 0x00014000010c7983 */ /* 0x001f280000300800 */
[----:B------:R-:W4:Y:S01]  /*2e010*/  LDL.LU R13, [R1+0x144] ;  /* 0x00014400010d7983 */ /* 0x000f220000300800 */
[----:B--2---:R-:W-:Y:S03]  /*2e020*/  HMMA.16816.F32.BF16 R16, R16, R4, R20 ;  /* 0x000000041010723c */ /* 0x004fe60000041814 */
[----:B------:R-:W3:Y:S04]  /*2e030*/  LDL.LU.64 R22, [R1+0x2050] ;  /* 0x0020500001167983 */ /* 0x000ee80000300a00 */
[----:B------:R-:W3:-:S12]  /*2e040*/  LDL.LU.64 R20, [R1+0x2048] ;  /* 0x0020480001147983 */ /* 0x000ed80000300a00 */
[----:B------:R-:W-:Y:S04]  /*2e050*/  STL.64 [R1+0x90], R16 ;  /* 0x0000901001007387 */ /* 0x000fe80000100a00 */
[----:B------:R-:W-:Y:S01]  /*2e060*/  STL.64 [R1+0x98], R18 ;  /* 0x0000981201007387 */ /* 0x000fe20000100a00 */
[----:B-1----:R-:W-:-:S03]  /*2e070*/  IMAD.MOV.U32 R15, RZ, RZ, R2 ;  /* 0x000000ffff0f7224 */ /* 0x002fc600078e0002 */
[----:B------:R-:W0:Y:S01]  /*2e080*/  LDSM.16.MT88.4 R16, [R0+UR7+0x3a180] ;  /* 0x03a180070010783b */ /* 0x000e220008004200 */
[----:B---3--:R-:W-:Y:S01]  /*2e090*/  HMMA.16816.F32.BF16 R8, R20, R4, R8 ;  /* 0x000000041408723c */ /* 0x008fe20000041808 */
[----:B------:R-:W-:-:S15]  /*2e0a0*/  IMAD.MOV.U32 R20, RZ, RZ, R27 ;  /* 0x000000ffff147224 */ /* 0x000fde00078e001b */
[----:B------:R-:W-:-:S03]  /*2e0b0*/  NOP ;  /* 0x0000000000007918 */ /* 0x000fc60000000000 */
[----:B------:R1:W-:Y:S04]  /*2e0c0*/  STL.64 [R1+0x70], R8 ;  /* 0x0000700801007387 */ /* 0x0003e80000100a00 */
[----:B------:R-:W2:Y:S01]  /*2e0d0*/  LDL.LU R27, [R1+0x2044] ;  /* 0x00204400011b7983 */ /* 0x000ea20000300800 */
[----:B------:R-:W-:Y:S01]  /*2e0e0*/  MOV R21, R28 ;  /* 0x0000001c00157202 */ /* 0x000fe20000000f00 */
[----:B------:R-:W-:Y:S02]  /*2e0f0*/  IMAD.MOV.U32 R23, RZ, RZ, R24 ;  /* 0x000000ffff177224 */ /* 0x000fe400078e0018 */
[----:B------:R-:W3:Y:S04]  /*2e100*/  LDL.LU R28, [R1+0x2040] ;  /* 0x00204000011c7983 */ /* 0x000ee80000300800 */
[----:B------:R-:W5:Y:S04]  /*2e110*/  LDL.LU R22, [R1+0x28] ;  /* 0x0000280001167983 */ /* 0x000f680000300800 */
[----:B------:R-:W4:Y:S01]  /*2e120*/  LDL.LU R24, [R1+0x203c] ;  /* 0x00203c0001187983 */ /* 0x000f220000300800 */
[----:B------:R-:W-:Y:S01]  /*2e130*/  MOV R2, R10 ;  /* 0x0000000a00027202 */ /* 0x000fe20000000f00 */
[----:B-1----:R-:W-:Y:S01]  /*2e140*/  IMAD.MOV.U32 R8, RZ, RZ, R25 ;  /* 0x000000ffff087224 */ /* 0x002fe200078e0019 */
[----:B------:R-:W-:Y:S01]  /*2e150*/  MOV R9, R26 ;  /* 0x0000001a00097202 */ /* 0x000fe20000000f00 */
[----:B------:R-:W4:Y:S04]  /*2e160*/  LDL.LU R25, [R1+0x2038] ;  /* 0x0020380001197983 */ /* 0x000f280000300800 */
[----:B------:R-:W4:Y:S01]  /*2e170*/  LDL.LU R26, [R1+0x2034] ;  /* 0x00203400011a7983 */ /* 0x000f220000300800 */
[----:B--2---:R-:W-:-:S03]  /*2e180*/  IMAD.MOV.U32 R10, RZ, RZ, R27 ;  /* 0x000000ffff0a7224 */ /* 0x004fc600078e001b */
[----:B------:R-:W4:Y:S01]  /*2e190*/  LDL.LU R27, [R1+0x2030] ;  /* 0x00203000011b7983 */ /* 0x000f220000300800 */
[----:B------:R-:W-:Y:S02]  /*2e1a0*/  IMAD.MOV.U32 R14, RZ, RZ, R3 ;  /* 0x000000ffff0e7224 */ /* 0x000fe400078e0003 */
[----:B------:R-:W-:Y:S02]  /*2e1b0*/  IMAD.MOV.U32 R3, RZ, RZ, R11 ;  /* 0x000000ffff037224 */ /* 0x000fe400078e000b */
[----:B---3--:R-:W-:Y:S02]  /*2e1c0*/  IMAD.MOV.U32 R11, RZ, RZ, R28 ;  /* 0x000000ffff0b7224 */ /* 0x008fe400078e001c */
[----:B------:R-:W2:Y:S04]  /*2e1d0*/  LDL.LU R28, [R1+0x202c] ;  /* 0x00202c00011c7983 */ /* 0x000ea80000300800 */
[----:B-----5:R-:W-:Y:S04]  /*2e1e0*/  STL.64 [R1+0x2018], R22 ;  /* 0x0020181601007387 */ /* 0x020fe80000100a00 */
[----:B------:R1:W-:Y:S04]  /*2e1f0*/  STL.64 [R1+0x2010], R20 ;  /* 0x0020101401007387 */ /* 0x0003e80000100a00 */
[----:B-1----:R-:W3:Y:S04]  /*2e200*/  LDL.LU R20, [R1+0x130] ;  /* 0x0001300001147983 */ /* 0x002ee80000300800 */
[----:B------:R-:W3:Y:S04]  /*2e210*/  LDL.LU R21, [R1+0x134] ;  /* 0x0001340001157983 */ /* 0x000ee80000300800 */
[----:B------:R-:W3:Y:S04]  /*2e220*/  LDL.LU R22, [R1+0x138] ;  /* 0x0001380001167983 */ /* 0x000ee80000300800 */
[----:B------:R-:W3:Y:S04]  /*2e230*/  LDL.LU R23, [R1+0x13c] ;  /* 0x00013c0001177983 */ /* 0x000ee80000300800 */
[----:B------:R1:W-:Y:S04]  /*2e240*/  STL [R1+0x1f9c], R2 ;  /* 0x001f9c0201007387 */ /* 0x0003e80000100800 */
[----:B-1----:R-:W5:Y:S04]  /*2e250*/  LDL R2, [R1+0x1f4] ;  /* 0x0001f40001027983 */ /* 0x002f680000100800 */
[----:B------:R-:W-:Y:S04]  /*2e260*/  STL [R1+0x1f98], R3 ;  /* 0x001f980301007387 */ /* 0x000fe80000100800 */
[----:B0-----:R-:W-:Y:S04]  /*2e270*/  STL.64 [R1+0x2008], R18 ;  /* 0x0020081201007387 */ /* 0x001fe80000100a00 */
[----:B------:R0:W-:Y:S04]  /*2e280*/  STL.64 [R1+0x2000], R16 ;  /* 0x0020001001007387 */ /* 0x0001e80000100a00 */
[----:B0-----:R-:W3:Y:S04]  /*2e290*/  LDL.LU R16, [R1+0xd0] ;  /* 0x0000d00001107983 */ /* 0x001ee80000300800 */
[----:B------:R-:W3:Y:S04]  /*2e2a0*/  LDL.LU R17, [R1+0xd4] ;  /* 0x0000d40001117983 */ /* 0x000ee80000300800 */
[----:B------:R-:W3:Y:S04]  /*2e2b0*/  LDL.LU R18, [R1+0xd8] ;  /* 0x0000d80001127983 */ /* 0x000ee80000300800 */
[----:B------:R-:W-:Y:S01]  /*2e2c0*/  STL [R1+0x1fa0], R0 ;  /* 0x001fa00001007387 */ /* 0x000fe20000100800 */
[----:B----4-:R-:W-:Y:S01]  /*2e2d0*/  HMMA.16816.F32.BF16 R12, R24, R4, R12 ;  /* 0x00000004180c723c */ /* 0x010fe2000004180c */
[----:B------:R-:W-:-:S02]  /*2e2e0*/  IMAD.MOV.U32 R25, RZ, RZ, R29 ;  /* 0x000000ffff197224 */ /* 0x000fc400078e001d */
[----:B------:R-:W-:Y:S01]  /*2e2f0*/  IMAD.MOV.U32 R26, RZ, RZ, R6 ;  /* 0x000000ffff1a7224 */ /* 0x000fe200078e0006 */
[----:B------:R-:W-:-:S15]  /*2e300*/  MOV R27, R7 ;  /* 0x00000007001b7202 */ /* 0x000fde0000000f00 */
[----:B------:R-:W-:Y:S04]  /*2e310*/  STL [R1+0x50], R12 ;  /* 0x0000500c01007387 */ /* 0x000fe80000100800 */
[----:B------:R-:W4:Y:S04]  /*2e320*/  LDL.LU R24, [R1+0x10] ;  /* 0x0000100001187983 */ /* 0x000f280000300800 */
[----:B------:R-:W3:Y:S04]  /*2e330*/  LDL.LU R29, [R1+0x2028] ;  /* 0x00202800011d7983 */ /* 0x000ee80000300800 */
[----:B------:R-:W3:Y:S04]  /*2e340*/  LDL.LU R6, [R1+0x2024] ;  /* 0x0020240001067983 */ /* 0x000ee80000300800 */
[----:B------:R-:W3:Y:S01]  /*2e350*/  LDL.LU R7, [R1+0x2020] ;  /* 0x0020200001077983 */ /* 0x000ee20000300800 */
[----:B--2---:R-:W-:Y:S01]  /*2e360*/  MOV R19, R28 ;  /* 0x0000001c00137202 */ /* 0x004fe20000000f00 */
[----:B------:R-:W-:-:S02]  /*2e370*/  IMAD.MOV.U32 R28, RZ, RZ, R13 ;  /* 0x000000ffff1c7224 */ /* 0x000fc400078e000d */
[----:B------:R-:W-:Y:S01]  /*2e380*/  IMAD.MOV.U32 R5, RZ, RZ, R14 ;  /* 0x000000ffff057224 */ /* 0x000fe200078e000e */
[----:B------:R-:W-:Y:S02]  /*2e390*/  MOV R4, R15 ;  /* 0x0000000f00047202 */ /* 0x000fe40000000f00 */
[----:B-----5:R-:W0:Y:S04]  /*2e3a0*/  LDSM.16.MT88.4 R12, [R2+UR7+0x3a000] ;  /* 0x03a00007020c783b */ /* 0x020e280008004200 */
[----:B------:R-:W-:Y:S04]  /*2e3b0*/  STL [R1+0x1fc0], R4 ;  /* 0x001fc00401007387 */ /* 0x000fe80000100800 */
[----:B------:R1:W-:Y:S04]  /*2e3c0*/  STL [R1+0x1fa8], R5 ;  /* 0x001fa80501007387 */ /* 0x0003e80000100800 */
[----:B-1----:R-:W2:Y:S04]  /*2e3d0*/  LDL R5, [R1+0x1f0] ;  /* 0x0001f00001057983 */ /* 0x002ea80000100800 */
        /* <DEDUP_REMOVED lines=8> */
[----:B------:R-:W0:-:S15]  /*2e460*/  LDSM.16.MT88.4 R20, [R2+UR7+0x3a080] ;  /* 0x03a080070214783b */ /* 0x000e1e0008004200 */
[----:B------:R-:W-:Y:S01]  /*2e470*/  NOP ;  /* 0x0000000000007918 */ /* 0x000fe20000000000 */
[----:B------:R0:W-:Y:S04]  /*2e480*/  STL.64 [R1+0x1e0], R8 ;  /* 0x0001e00801007387 */ /* 0x0001e80000100a00 */
[----:B------:R1:W-:Y:S01]  /*2e490*/  STL.64 [R1+0x1e8], R10 ;  /* 0x0001e80a01007387 */ /* 0x0003e20000100a00 */
[----:B0-----:R-:W-:Y:S01]  /*2e4a0*/  MOV R9, R22 ;  /* 0x0000001600097202 */ /* 0x001fe20000000f00 */
[----:B------:R-:W-:Y:S02]  /*2e4b0*/  IMAD.MOV.U32 R8, RZ, RZ, R23 ;  /* 0x000000ffff087224 */ /* 0x000fe400078e0017 */
[----:B-1----:R-:W-:Y:S02]  /*2e4c0*/  IMAD.MOV.U32 R11, RZ, RZ, R20 ;  /* 0x000000ffff0b7224 */ /* 0x002fe400078e0014 */
[----:B------:R-:W-:Y:S01]  /*2e4d0*/  IMAD.MOV.U32 R10, RZ, RZ, R21 ;  /* 0x000000ffff0a7224 */ /* 0x000fe200078e0015 */
[----:B------:R-:W3:Y:S04]  /*2e4e0*/  LDL.LU.64 R22, [R1+0x2018] ;  /* 0x0020180001167983 */ /* 0x000ee80000300a00 */
[----:B------:R-:W3:Y:S02]  /*2e4f0*/  LDL.LU.64 R20, [R1+0x2010] ;  /* 0x0020100001147983 */ /* 0x000ee40000300a00 */
[----:B---3--:R-:W-:Y:S02]  /*2e500*/  HMMA.16816.F32.BF16 R20, R20, R6, R16 ;  /* 0x000000061414723c */ /* 0x008fe40000041810 */
[----:B------:R-:W3:Y:S04]  /*2e510*/  LDL.LU.64 R18, [R1+0x2008] ;  /* 0x0020080001127983 */ /* 0x000ee80000300a00 */
[----:B------:R-:W3:-:S13]  /*2e520*/  LDL.LU.64 R16, [R1+0x2000] ;  /* 0x0020000001107983 */ /* 0x000eda0000300a00 */
[----:B------:R-:W-:Y:S04]  /*2e530*/  STL.64 [R1+0x1d0], R20 ;  /* 0x0001d01401007387 */ /* 0x000fe80000100a00 */
[----:B------:R-:W-:Y:S04]  /*2e540*/  STL.64 [R1+0x1d8], R22 ;  /* 0x0001d81601007387 */ /* 0x000fe80000100a00 */
[----:B------:R-:W0:Y:S04]  /*2e550*/  LDSM.16.MT88.4 R20, [R2+UR7+0x3a100] ;  /* 0x03a100070214783b */ /* 0x000e280008004200 */
[----:B0-----:R-:W-:Y:S04]  /*2e560*/  STL [R1+0x1fd0], R20 ;  /* 0x001fd01401007387 */ /* 0x001fe80000100800 */
[----:B------:R-:W-:Y:S04]  /*2e570*/  STL [R1+0x1fcc], R21 ;  /* 0x001fcc1501007387 */ /* 0x000fe80000100800 */
[----:B------:R-:W-:Y:S04]  /*2e580*/  STL [R1+0x1fc8], R22 ;  /* 0x001fc81601007387 */ /* 0x000fe80000100800 */
[----:B------:R4:W-:Y:S02]  /*2e590*/  STL [R1+0x1fc4], R23 ;  /* 0x001fc41701007387 */ /* 0x0009e40000100800 */
[----:B----4-:R-:W-:Y:S02]  /*2e5a0*/  HMMA.16816.F32.BF16 R20, R24, R6, R12 ;  /* 0x000000061814723c */ /* 0x010fe4000004180c */
[----:B------:R-:W3:Y:S04]  /*2e5b0*/  LDL.LU R12, [R1+0x160] ;  /* 0x00016000010c7983 */ /* 0x000ee80000300800 */
[----:B------:R-:W0:-:S13]  /*2e5c0*/  LDSM.16.MT88.4 R24, [R29+UR7+0x3a000] ;  /* 0x03a000071d18783b */ /* 0x000e1a0008004200 */
[----:B------:R-:W-:Y:S04]  /*2e5d0*/  STL.64 [R1+0x1c0], R20 ;  /* 0x0001c01401007387 */ /* 0x000fe80000100a00 */
[----:B------:R-:W-:Y:S04]  /*2e5e0*/  STL.64 [R1+0x1c8], R22 ;  /* 0x0001c81601007387 */ /* 0x000fe80000100a00 */
[----:B------:R-:W3:Y:S04]  /*2e5f0*/  LDL.LU R13, [R1+0x164] ;  /* 0x00016400010d7983 */ /* 0x000ee80000300800 */
[----:B------:R-:W3:Y:S04]  /*2e600*/  LDL.LU R14, [R1+0x168] ;  /* 0x00016800010e7983 */ /* 0x000ee80000300800 */
[----:B------:R-:W3:Y:S04]  /*2e610*/  LDL.LU R15, [R1+0x16c] ;  /* 0x00016c00010f7983 */ /* 0x000ee80000300800 */
[----:B------:R-:W1:Y:S01]  /*2e620*/  LDSM.16.MT88.4 R20, [R2+UR7+0x3a180] ;  /* 0x03a180070214783b */ /* 0x000e620008004200 */
[----:B0-----:R-:W-:-:S02]  /*2e630*/  MOV R4, R27 ;  /* 0x0000001b00047202 */ /* 0x001fc40000000f00 */
[----:B-1----:R-:W-:Y:S01]  /*2e640*/  MOV R0, R21 ;  /* 0x0000001500007202 */ /* 0x002fe20000000f00 */
[----:B------:R-:W-:Y:S02]  /*2e650*/  IMAD.MOV.U32 R2, RZ, RZ, R22 ;  /* 0x000000ffff027224 */ /* 0x000fe400078e0016 */
[----:B------:R-:W-:Y:S01]  /*2e660*/  IMAD.MOV.U32 R3, RZ, RZ, R23 ;  /* 0x000000ffff037224 */ /* 0x000fe200078e0017 */
[----:B------:R-:W-:Y:S01]  /*2e670*/  MOV R21, R24 ;  /* 0x0000001800157202 */ /* 0x000fe20000000f00 */
[----:B------:R-:W-:Y:S02]  /*2e680*/  IMAD.MOV.U32 R22, RZ, RZ, R25 ;  /* 0x000000ffff167224 */ /* 0x000fe400078e0019 */
[----:B------:R-:W-:Y:S02]  /*2e690*/  IMAD.MOV.U32 R23, RZ, RZ, R26 ;  /* 0x000000ffff177224 */ /* 0x000fe400078e001a */
[----:B------:R-:W0:Y:S01]  /*2e6a0*/  LDSM.16.MT88.4 R24, [R29+UR7+0x3a080] ;  /* 0x03a080071d18783b */ /* 0x000e220008004200 */
[----:B------:R-:W-:-:S03]  /*2e6b0*/  IMAD.MOV.U32 R28, RZ, RZ, R20 ;  /* 0x000000ffff1c7224 */ /* 0x000fc600078e0014 */
[----:B------:R0:W-:Y:S04]  /*2e6c0*/  STL [R1+0x1fdc], R2 ;  /* 0x001fdc0201007387 */ /* 0x0001e80000100800 */
[----:B------:R1:W-:Y:S04]  /*2e6d0*/  STL [R1+0x1fd8], R0 ;  /* 0x001fd80001007387 */ /* 0x0003e80000100800 */
[----:B------:R4:W-:Y:S01]  /*2e6e0*/  STL [R1+0x1fd4], R28 ;  /* 0x001fd41c01007387 */ /* 0x0009e20000100800 */
[----:B0-----:R-:W-:Y:S02]  /*2e6f0*/  IMAD.MOV.U32 R2, RZ, RZ, R24 ;  /* 0x000000ffff027224 */ /* 0x001fe400078e0018 */
[----:B-1----:R-:W-:Y:S01]  /*2e700*/  IMAD.MOV.U32 R0, RZ, RZ, R25 ;  /* 0x000000ffff007224 */ /* 0x002fe200078e0019 */
[----:B----4-:R-:W-:Y:S01]  /*2e710*/  MOV R28, R26 ;  /* 0x0000001a001c7202 */ /* 0x010fe20000000f00 */
[----:B------:R-:W-:-:S02]  /*2e720*/  IMAD.MOV.U32 R20, RZ, RZ, R27 ;  /* 0x000000ffff147224 */ /* 0x000fc400078e001b */
[----:B------:R-:W0:Y:S04]  /*2e730*/  LDSM.16.MT88.4 R24, [R29+UR7+0x3a100] ;  /* 0x03a100071d18783b */ /* 0x000e280008004200 */
[----:B------:R-:W-:Y:S04]  /*2e740*/  STL.64 [R1+0x1fe8], R22 ;  /* 0x001fe81601007387 */ /* 0x000fe80000100a00 */
[----:B------:R1:W-:Y:S04]  /*2e750*/  STL.64 [R1+0x1fe0], R20 ;  /* 0x001fe01401007387 */ /* 0x0003e80000100a00 */
[----:B-1----:R-:W4:Y:S04]  /*2e760*/  LDL.LU R20, [R1+0x120] ;  /* 0x0001200001147983 */ /* 0x002f280000300800 */
[----:B------:R-:W4:Y:S04]  /*2e770*/  LDL.LU R21, [R1+0x124] ;  /* 0x0001240001157983 */ /* 0x000f280000300800 */
[----:B------:R-:W4:Y:S04]  /*2e780*/  LDL.LU R22, [R1+0x128] ;  /* 0x0001280001167983 */ /* 0x000f280000300800 */
[----:B------:R-:W4:Y:S04]  /*2e790*/  LDL.LU R23, [R1+0x12c] ;  /* 0x00012c0001177983 */ /* 0x000f280000300800 */
[----:B0-----:R0:W-:Y:S04]  /*2e7a0*/  STL.64 [R1+0x1f48], R26 ;  /* 0x001f481a01007387 */ /* 0x0011e80000100a00 */
[----:B------:R1:W-:Y:S01]  /*2e7b0*/  STL.64 [R1+0x1f40], R24 ;  /* 0x001f401801007387 */ /* 0x0003e20000100a00 */
[----:B0-----:R-:W-:-:S02]  /*2e7c0*/  IMAD.MOV.U32 R26, RZ, RZ, R9 ;  /* 0x000000ffff1a7224 */ /* 0x001fc400078e0009 */
[----:B-1----:R-:W-:Y:S01]  /*2e7d0*/  IMAD.MOV.U32 R24, RZ, RZ, R11 ;  /* 0x000000ffff187224 */ /* 0x002fe200078e000b */
[----:B------:R-:W-:Y:S01]  /*2e7e0*/  MOV R25, R10 ;  /* 0x0000000a00197202 */ /* 0x000fe20000000f00 */
[----:B------:R-:W-:Y:S02]  /*2e7f0*/  IMAD.MOV.U32 R27, RZ, RZ, R8 ;  /* 0x000000ffff1b7224 */ /* 0x000fe400078e0008 */
[----:B------:R-:W0:Y:S04]  /*2e800*/  LDSM.16.MT88.4 R8, [R29+UR7+0x3a180] ;  /* 0x03a180071d08783b */ /* 0x000e280008004200 */
[----:B0-----:R-:W-:Y:S04]  /*2e810*/  STL.64 [R1+0x1f38], R10 ;  /* 0x001f380a01007387 */ /* 0x001fe80000100a00 */
[----:B------:R3:W-:Y:S02]  /*2e820*/  STL.64 [R1+0x1f30], R8 ;  /* 0x001f300801007387 */ /* 0x0007e40000100a00 */
[----:B---3--:R-:W-:Y:S02]  /*2e830*/  HMMA.16816.F32.BF16 R8, R16, R6, R12 ;  /* 0x000000061008723c */ /* 0x008fe4000004180c */
[----:B--2---:R-:W0:Y:S04]  /*2e840*/  LDSM.16.MT88.4 R12, [R5+UR7+0x3a000] ;  /* 0x03a00007050c783b */ /* 0x004e280008004200 */
[----:B------:R-:W2:-:S13]  /*2e850*/  LDL.LU R16, [R1+0x110] ;  /* 0x0001100001107983 */ /* 0x000e9a0000300800 */
[----:B------:R0:W-:Y:S04]  /*2e860*/  STL.64 [R1+0x1b0], R8 ;  /* 0x0001b00801007387 */ /* 0x0001e80000100a00 */
[----:B------:R1:W-:Y:S04]  /*2e870*/  STL.64 [R1+0x1b8], R10 ;  /* 0x0001b80a01007387 */ /* 0x0003e80000100a00 */
[----:B------:R-:W2:Y:S04]  /*2e880*/  LDL.LU R17, [R1+0x114] ;  /* 0x0001140001117983 */ /* 0x000ea80000300800 */
[----:B------:R-:W2:Y:S04]  /*2e890*/  LDL.LU R18, [R1+0x118] ;  /* 0x0001180001127983 */ /* 0x000ea80000300800 */
[----:B------:R-:W2:Y:S01]  /*2e8a0*/  LDL.LU R19, [R1+0x11c] ;  /* 0x00011c0001137983 */ /* 0x000ea20000300800 */
[----:B0-----:R-:W-:Y:S01]  /*2e8b0*/  IMAD.MOV.U32 R9, RZ, RZ, R14 ;  /* 0x000000ffff097224 */ /* 0x001fe200078e000e */
[----:B------:R-:W-:-:S02]  /*2e8c0*/  MOV R8, R15 ;  /* 0x0000000f00087202 */ /* 0x000fc40000000f00 */
[----:B-1----:R-:W-:Y:S01]  /*2e8d0*/  MOV R11, R12 ;  /* 0x0000000c000b7202 */ /* 0x002fe20000000f00 */
[----:B------:R-:W-:Y:S01]  /*2e8e0*/  IMAD.MOV.U32 R10, RZ, RZ, R13 ;  /* 0x000000ffff0a7224 */ /* 0x000fe200078e000d */
[----:B------:R-:W4:Y:S04]  /*2e8f0*/  LDL.LU.64 R14, [R1+0x1ff8] ;  /* 0x001ff800010e7983 */ /* 0x000f280000300a00 */
[----:B------:R-:W4:Y:S02]  /*2e900*/  LDL.LU.64 R12, [R1+0x1ff0] ;  /* 0x001ff000010c7983 */ /* 0x000f240000300a00 */
[----:B----4-:R-:W-:Y:S02]  /*2e910*/  HMMA.16816.F32.BF16 R12, R12, R6, R20 ;  /* 0x000000060c0c723c */ /* 0x010fe40000041814 */
[----:B------:R-:W3:Y:S04]  /*2e920*/  LDL.LU.64 R22, [R1+0x1fe8] ;  /* 0x001fe80001167983 */ /* 0x000ee80000300a00 */
[----:B------:R-:W4:-:S13]  /*2e930*/  LDL.LU.64 R20, [R1+0x1fe0] ;  /* 0x001fe00001147983 */ /* 0x000f1a0000300a00 */
[----:B------:R-:W-:Y:S04]  /*2e940*/  STL.64 [R1+0x1a0], R12 ;  /* 0x0001a00c01007387 */ /* 0x000fe80000100a00 */
[----:B------:R-:W-:Y:S04]  /*2e950*/  STL.64 [R1+0x1a8], R14 ;  /* 0x0001a80e01007387 */ /* 0x000fe80000100a00 */
[----:B------:R-:W0:Y:S01]  /*2e960*/  LDSM.16.MT88.4 R12, [R5+UR7+0x3a080] ;  /* 0x03a08007050c783b */ /* 0x000e220008004200 */
[----:B--2---:R-:W-:Y:S01]  /*2e970*/  HMMA.16816.F32.BF16 R16, R24, R6, R16 ;  /* 0x000000061810723c */ /* 0x004fe20000041810 */
[----:B------:R-:W-:-:S02]  /*2e980*/  IMAD.MOV.U32 R24, RZ, RZ, R2 ;  /* 0x000000ffff187224 */ /* 0x000fc400078e0002 */
[----:B------:R-:W-:Y:S01]  /*2e990*/  IMAD.MOV.U32 R26, RZ, RZ, R28 ;  /* 0x000000ffff1a7224 */ /* 0x000fe200078e001c */
[----:B------:R-:W-:Y:S01]  /*2e9a0*/  MOV R25, R0 ;  /* 0x0000000000197202 */ /* 0x000fe20000000f00 */
[----:B0-----:R0:W-:Y:S04]  /*2e9b0*/  STL.64 [R1+0x1f08], R14 ;  /* 0x001f080e01007387 */ /* 0x0011e80000100a00 */
[----:B------:R1:W-:Y:S10]  /*2e9c0*/  STL.64 [R1+0x1f00], R12 ;  /* 0x001f000c01007387 */ /* 0x0003f40000100a00 */
[----:B------:R-:W-:Y:S04]  /*2e9d0*/  STL.64 [R1+0x190], R16 ;  /* 0x0001901001007387 */ /* 0x000fe80000100a00 */
[----:B------:R-:W-:Y:S04]  /*2e9e0*/  STL.64 [R1+0x198], R18 ;  /* 0x0001981201007387 */ /* 0x000fe80000100a00 */
[----:B------:R-:W2:Y:S04]  /*2e9f0*/  LDL.LU R2, [R1+0x1fdc] ;  /* 0x001fdc0001027983 */ /* 0x000ea80000300800 */
[----:B------:R-:W5:Y:S04]  /*2ea00*/  LDL.LU R0, [R1+0x1fd8] ;  /* 0x001fd80001007983 */ /* 0x000f680000300800 */
[----:B------:R-:W2:Y:S04]  /*2ea10*/  LDL.LU R28, [R1+0x1fd4] ;  /* 0x001fd400011c7983 */ /* 0x000ea80000300800 */
[----:B------:R-:W2:Y:S01]  /*2ea20*/  LDSM.16.MT88.4 R16, [R5+UR7+0x3a100] ;  /* 0x03a100070510783b */ /* 0x000ea20008004200 */
[----:B0-----:R-:W-:Y:S01]  /*2ea30*/  IMAD.MOV.U32 R15, RZ, RZ, R8 ;  /* 0x000000ffff0f7224 */ /* 0x001fe200078e0008 */
[----:B------:R-:W-:Y:S01]  /*2ea40*/  MOV R14, R9 ;  /* 0x00000009000e7202 */ /* 0x000fe20000000f00 */
[----:B-1----:R-:W-:-:S02]  /*2ea50*/  IMAD.MOV.U32 R13, RZ, RZ, R10 ;  /* 0x000000ffff0d7224 */ /* 0x002fc400078e000a */
[----:B------:R-:W-:Y:S02]  /*2ea60*/  IMAD.MOV.U32 R12, RZ, RZ, R11 ;  /* 0x000000ffff0c7224 */ /* 0x000fe400078e000b */
[----:B----4-:R-:W-:Y:S02]  /*2ea70*/  IMAD.MOV.U32 R27, RZ, RZ, R20 ;  /* 0x000000ffff1b7224 */ /* 0x010fe400078e0014 */
[----:B------:R-:W4:Y:S04]  /*2ea80*/  LDL.LU R20, [R1+0x1fd0] ;  /* 0x001fd00001147983 */ /* 0x000f280000300800 */
[----:B------:R3:W-:Y:S04]  /*2ea90*/  STL.64 [R1+0x1f68], R26 ;  /* 0x001f681a01007387 */ /* 0x0007e80000100a00 */
[----:B------:R0:W-:Y:S04]  /*2eaa0*/  STL.64 [R1+0x1f60], R24 ;  /* 0x001f601801007387 */ /* 0x0001e80000100a00 */
[----:B------:R-:W2:Y:S04]  /*2eab0*/  LDL.LU R8, [R1+0x80] ;  /* 0x0000800001087983 */ /* 0x000ea80000300800 */
[----:B------:R-:W2:Y:S04]  /*2eac0*/  LDL.LU R9, [R1+0x84] ;  /* 0x0000840001097983 */ /* 0x000ea80000300800 */
[----:B------:R-:W2:Y:S04]  /*2ead0*/  LDL.LU R10, [R1+0x88] ;  /* 0x00008800010a7983 */ /* 0x000ea80000300800 */
[----:B------:R-:W2:Y:S01]  /*2eae0*/  LDL.LU R11, [R1+0x8c] ;  /* 0x00008c00010b7983 */ /* 0x000ea20000300800 */
[----:B---3--:R-:W-:Y:S01]  /*2eaf0*/  IMAD.MOV.U32 R26, RZ, RZ, R23 ;  /* 0x000000ffff1a7224 */ /* 0x008fe200078e0017 */
[----:B0-----:R-:W-:-:S02]  /*2eb00*/  MOV R24, R21 ;  /* 0x0000001500187202 */ /* 0x001fc40000000f00 */
[----:B------:R-:W-:Y:S01]  /*2eb10*/  MOV R27, R4 ;  /* 0x00000004001b7202 */ /* 0x000fe20000000f00 */
[----:B------:R-:W4:Y:S01]  /*2eb20*/  LDL.LU R21, [R1+0x1fcc] ;  /* 0x001fcc0001157983 */ /* 0x000f220000300800 */
[----:B------:R-:W-:-:S03]  /*2eb30*/  IMAD.MOV.U32 R25, RZ, RZ, R22 ;  /* 0x000000ffff197224 */ /* 0x000fc600078e0016 */
[----:B------:R-:W4:Y:S04]  /*2eb40*/  LDL.LU R22, [R1+0x1fc8] ;  /* 0x001fc80001167983 */ /* 0x000f280000300800 */
[----:B------:R-:W4:Y:S04]  /*2eb50*/  LDL.LU R23, [R1+0x1fc4] ;  /* 0x001fc40001177983 */ /* 0x000f280000300800 */
[----:B------:R-:W3:Y:S04]  /*2eb60*/  LDL.LU R4, [R1+0x1fc0] ;  /* 0x001fc00001047983 */ /* 0x000ee80000300800 */
[----:B------:R-:W-:Y:S04]  /*2eb70*/  STL.64 [R1+0x1f90], R26 ;  /* 0x001f901a01007387 */ /* 0x000fe80000100a00 */
[----:B------:R-:W-:Y:S04]  /*2eb80*/  STL.64 [R1+0x1f88], R24 ;  /* 0x001f881801007387 */ /* 0x000fe80000100a00 */
        /* <DEDUP_REMOVED lines=10> */
[----:B--2---:R-:W-:Y:S04]  /*2ec30*/  STL.64 [R1+0x1fb8], R26 ;  /* 0x001fb81a01007387 */ /* 0x004fe80000100a00 */
[----:B------:R0:W-:Y:S04]  /*2ec40*/  STL.64 [R1+0x1fb0], R24 ;  /* 0x001fb01801007387 */ /* 0x0001e80000100a00 */
[----:B0-----:R-:W4:Y:S04]  /*2ec50*/  LDL.LU R24, [R1+0x100] ;  /* 0x0001000001187983 */ /* 0x001f280000300800 */
[----:B------:R-:W4:Y:S04]  /*2ec60*/  LDL.LU R25, [R1+0x104] ;  /* 0x0001040001197983 */ /* 0x000f280000300800 */
[----:B------:R-:W4:Y:S04]  /*2ec70*/  LDL.LU R26, [R1+0x108] ;  /* 0x00010800011a7983 */ /* 0x000f280000300800 */
[----:B------:R-:W4:Y:S04]  /*2ec80*/  LDL.LU R27, [R1+0x10c] ;  /* 0x00010c00011b7983 */ /* 0x000f280000300800 */
[----:B------:R-:W-:Y:S04]  /*2ec90*/  STL.64 [R1+0x1f78], R10 ;  /* 0x001f780a01007387 */ /* 0x000fe80000100a00 */
[----:B------:R0:W-:Y:S04]  /*2eca0*/  STL.64 [R1+0x1f70], R8 ;  /* 0x001f700801007387 */ /* 0x0001e80000100a00 */
[----:B0-----:R-:W2:Y:S04]  /*2ecb0*/  LDL.LU R8, [R1+0xe0] ;  /* 0x0000e00001087983 */ /* 0x001ea80000300800 */
[----:B------:R-:W2:Y:S04]  /*2ecc0*/  LDL.LU R9, [R1+0xe4] ;  /* 0x0000e40001097983 */ /* 0x000ea80000300800 */
[----:B------:R-:W2:Y:S04]  /*2ecd0*/  LDL.LU R10, [R1+0xe8] ;  /* 0x0000e800010a7983 */ /* 0x000ea80000300800 */
[----:B------:R-:W2:Y:S04]  /*2ece0*/  LDL.LU R11, [R1+0xec] ;  /* 0x0000ec00010b7983 */ /* 0x000ea80000300800 */
        /* <DEDUP_REMOVED lines=11> */
[----:B------:R-:W2:Y:S01]  /*2eda0*/  LDL.LU R19, [R1+0x9c] ;  /* 0x00009c0001137983 */ /* 0x000ea20000300800 */
[----:B----4-:R-:W-:Y:S03]  /*2edb0*/  HMMA.16816.F32.BF16 R20, R20, R6, R24 ;  /* 0x000000061414723c */ /* 0x010fe60000041818 */
[----:B--2---:R-:W-:Y:S04]  /*2edc0*/  STL.64 [R1+0x1f18], R18 ;  /* 0x001f181201007387 */ /* 0x004fe80000100a00 */
[----:B------:R0:W-:Y:S04]  /*2edd0*/  STL.64 [R1+0x1f10], R16 ;  /* 0x001f101001007387 */ /* 0x0001e80000100a00 */
        /* <DEDUP_REMOVED lines=8> */
[----:B------:R0:W1:Y:S04]  /*2ee60*/  LDSM.16.MT88.4 R20, [R5+UR7+0x3a180] ;  /* 0x03a180070514783b */ /* 0x0000680008004200 */
[----:B0-----:R-:W2:Y:S04]  /*2ee70*/  LDL.LU R5, [R1+0x1fa8] ;  /* 0x001fa80001057983 */ /* 0x001ea80000300800 */
[----:B-1----:R0:W-:Y:S04]  /*2ee80*/  STL.64 [R1+0x1ee8], R22 ;  /* 0x001ee81601007387 */ /* 0x0021e80000100a00 */
[----:B------:R1:W-:Y:S01]  /*2ee90*/  STL.64 [R1+0x1ee0], R20 ;  /* 0x001ee01401007387 */ /* 0x0003e20000100a00 */
[----:B0-----:R-:W-:Y:S01]  /*2eea0*/  MOV R22, R2 ;  /* 0x0000000200167202 */ /* 0x001fe20000000f00 */
[----:B-1----:R-:W-:-:S02]  /*2eeb0*/  IMAD.MOV.U32 R20, RZ, RZ, R28 ;  /* 0x000000ffff147224 */ /* 0x002fc400078e001c */
[----:B-----5:R-:W-:Y:S02]  /*2eec0*/  IMAD.MOV.U32 R21, RZ, RZ, R0 ;  /* 0x000000ffff157224 */ /* 0x020fe400078e0000 */
[----:B------:R-:W-:Y:S01]  /*2eed0*/  IMAD.MOV.U32 R23, RZ, RZ, R3 ;  /* 0x000000ffff177224 */ /* 0x000fe200078e0003 */
[----:B------:R-:W5:Y:S04]  /*2eee0*/  LDL.LU R28, [R1+0x1fa4] ;  /* 0x001fa400011c7983 */ /* 0x000f680000300800 */
[----:B------:R-:W2:Y:S04]  /*2eef0*/  LDL.LU R0, [R1+0x1fa0] ;  /* 0x001fa00001007983 */ /* 0x000ea80000300800 */
[----:B------:R-:W2:Y:S04]  /*2ef00*/  LDL.LU R2, [R1+0x1f9c] ;  /* 0x001f9c0001027983 */ /* 0x000ea80000300800 */
[----:B------:R-:W3:Y:S01]  /*2ef10*/  LDL.LU R3, [R1+0x1f98] ;  /* 0x001f980001037983 */ /* 0x000ee20000300800 */
[----:B----4-:R-:W-:Y:S03]  /*2ef20*/  HMMA.16816.F32.BF16 R20, R20, R6, R24 ;  /* 0x000000061414723c */ /* 0x010fe60000041818 */
[----:B------:R-:W4:Y:S04]  /*2ef30*/  LDL.LU.64 R26, [R1+0x1f90] ;  /* 0x001f9000011a7983 */ /* 0x000f280000300a00 */
[----:B------:R-:W4:-:S12]  /*2ef40*/  LDL.LU.64 R24, [R1+0x1f88] ;  /* 0x001f880001187983 */ /* 0x000f180000300a00 */
[----:B------:R0:W-:Y:S04]  /*2ef50*/  STL.64 [R1+0x170], R20 ;  /* 0x0001701401007387 */ /* 0x0001e80000100a00 */
[----:B------:R2:W-:Y:S04]  /*2ef60*/  STL.64 [R1+0x178], R22 ;  /* 0x0001781601007387 */ /* 0x0005e80000100a00 */
[----:B0-----:R-:W3:Y:S04]  /*2ef70*/  LDL.LU R20, [R1+0x70] ;  /* 0x0000700001147983 */ /* 0x001ee80000300800 */
[----:B------:R-:W3:Y:S01]  /*2ef80*/  LDL.LU R21, [R1+0x74] ;  /* 0x0000740001157983 */ /* 0x000ee20000300800 */
[----:B--2---:R-:W-:-:S03]  /*2ef90*/  IMAD.MOV.U32 R22, RZ, RZ, R2 ;  /* 0x000000ffff167224 */ /* 0x004fc600078e0002 */
[----:B------:R-:W2:Y:S01]  /*2efa0*/  LDL.LU R2, [R1+0x1f80] ;  /* 0x001f800001027983 */ /* 0x000ea20000300800 */
[----:B----4-:R-:W-:Y:S03]  /*2efb0*/  HMMA.16816.F32.BF16 R24, R24, R6, R8 ;  /* 0x000000061818723c */ /* 0x010fe60000041808 */
[----:B------:R-:W4:Y:S04]  /*2efc0*/  LDL.LU.64 R10, [R1+0x1f78] ;  /* 0x001f7800010a7983 */ /* 0x000f280000300a00 */
[----:B------:R-:W4:-:S12]  /*2efd0*/  LDL.LU.64 R8, [R1+0x1f70] ;  /* 0x001f700001087983 */ /* 0x000f180000300a00 */
[----:B------:R-:W-:Y:S04]  /*2efe0*/  STL.64 [R1+0x160], R24 ;  /* 0x0001601801007387 */ /* 0x000fe80000100a00 */
[----:B------:R0:W-:Y:S04]  /*2eff0*/  STL.64 [R1+0x168], R26 ;  /* 0x0001681a01007387 */ /* 0x0001e80000100a00 */
[----:B0-----:R-:W4:Y:S04]  /*2f000*/  LDL.LU.64 R26, [R1+0x1f68] ;  /* 0x001f6800011a7983 */ /* 0x001f280000300a00 */
[----:B------:R-:W4:Y:S02]  /*2f010*/  LDL.LU.64 R24, [R1+0x1f60] ;  /* 0x001f600001187983 */ /* 0x000f240000300a00 */
[----:B----4-:R-:W-:Y:S02]  /*2f020*/  HMMA.16816.F32.BF16 R24, R24, R6, R8 ;  /* 0x000000061818723c */ /* 0x010fe40000041808 */
[----:B------:R-:W4:Y:S04]  /*2f030*/  LDL.LU.64 R10, [R1+0x1f58] ;  /* 0x001f5800010a7983 */ /* 0x000f280000300a00 */
[----:B------:R-:W4:-:S13]  /*2f040*/  LDL.LU.64 R8, [R1+0x1f50] ;  /* 0x001f500001087983 */ /* 0x000f1a0000300a00 */
        /* <DEDUP_REMOVED lines=8> */
[----:B------:R-:W-:Y:S01]  /*2f0d0*/  STL.64 [R1+0x158], R26 ;  /* 0x0001581a01007387 */ /* 0x000fe20000100a00 */
[----:B----4-:R-:W-:Y:S03]  /*2f0e0*/  HMMA.16816.F32.BF16 R12, R8, R6, R12 ;  /* 0x00000006080c723c */ /* 0x010fe6000004180c */
[----:B--2---:R-:W0:Y:S04]  /*2f0f0*/  LDSM.16.M88.4 R8, [R2+UR7+0x40380] ;  /* 0x040380070208783b */ /* 0x004e280008000200 */
[----:B0-----:R-:W-:-:S12]  /*2f100*/  STL [R1+0x1edc], R8 ;  /* 0x001edc0801007387 */ /* 0x001fd80000100800 */
[----:B------:R-:W-:Y:S04]  /*2f110*/  STL.64 [R1+0x140], R12 ;  /* 0x0001400c01007387 */ /* 0x000fe80000100a00 */
[----:B------:R-:W-:Y:S04]  /*2f120*/  STL.64 [R1+0x148], R14 ;  /* 0x0001480e01007387 */ /* 0x000fe80000100a00 */
[----:B------:R-:W0:Y:S04]  /*2f130*/  LDSM.16.MT88.4 R12, [R0+UR7+0x3c000] ;  /* 0x03c00007000c783b */ /* 0x000e280008004200 */
[----:B------:R-:W-:Y:S04]  /*2f140*/  STL [R1+0x1ed8], R9 ;  /* 0x001ed80901007387 */ /* 0x000fe80000100800 */
[----:B------:R-:W-:Y:S04]  /*2f150*/  STL [R1+0x1d14], R10 ;  /* 0x001d140a01007387 */ /* 0x000fe80000100800 */
[----:B------:R0:W-:Y:S02]  /*2f160*/  STL [R1+0x1d10], R11 ;  /* 0x001d100b01007387 */ /* 0x0001e40000100800 */
[----:B0-----:R-:W-:Y:S01]  /*2f170*/  MOV R11, R14 ;  /* 0x0000000e000b7202 */ /* 0x001fe20000000f00 */
[----:B------:R-:W-:-:S02]  /*2f180*/  IMAD.MOV.U32 R10, RZ, RZ, R15 ;  /* 0x000000ffff0a7224 */ /* 0x000fc400078e000f */
[----:B------:R-:W-:Y:S02]  /*2f190*/  IMAD.MOV.U32 R25, RZ, RZ, R12 ;  /* 0x000000ffff197224 */ /* 0x000fe400078e000c */
        /* <DEDUP_REMOVED lines=8> */
[----:B------:R-:W0:Y:S02]  /*2f220*/  LDSM.16.MT88.4 R12, [R0+UR7+0x3c080] ;  /* 0x03c08007000c783b */ /* 0x000e240008004200 */
[----:B0-----:R-:W-:-:S02]  /*2f230*/  IMAD.MOV.U32 R27, RZ, RZ, R14 ;  /* 0x000000ffff1b7224 */ /* 0x001fc400078e000e */
[----:B------:R-:W-:Y:S02]  /*2f240*/  IMAD.MOV.U32 R26, RZ, RZ, R15 ;  /* 0x000000ffff1a7224 */ /* 0x000fe400078e000f */
[----:B------:R-:W-:Y:S01]  /*2f250*/  IMAD.MOV.U32 R8, RZ, RZ, R12 ;  /* 0x000000ffff087224 */ /* 0x000fe200078e000c */
[----:B------:R-:W-:Y:S01]  /*2f260*/  MOV R9, R13 ;  /* 0x0000000d00097202 */ /* 0x000fe20000000f00 */
[----:B------:R-:W2:Y:S04]  /*2f270*/  LDL.LU.64 R14, [R1+0x1f08] ;  /* 0x001f0800010e7983 */ /* 0x000ea80000300a00 */
[----:B------:R-:W2:Y:S01]  /*2f280*/  LDL.LU.64 R12, [R1+0x1f00] ;  /* 0x001f0000010c7983 */ /* 0x000ea20000300a00 */
[----:B---3--:R-:W-:Y:S01]  /*2f290*/  MOV R23, R3 ;  /* 0x0000000300177202 */ /* 0x008fe20000000f00 */
[----:B--2---:R-:W-:Y:S02]  /*2f2a0*/  HMMA.16816.F32.BF16 R12, R12, R6, R16 ;  /* 0x000000060c0c723c */ /* 0x004fe40000041810 */
[----:B------:R-:W0:-:S15]  /*2f2b0*/  LDSM.16.MT88.4 R16, [R0+UR7+0x3c100] ;  /* 0x03c100070010783b */ /* 0x000e1e0008004200 */
[----:B------:R-:W-:Y:S02]  /*2f2c0*/  NOP ;  /* 0x0000000000007918 */ /* 0x000fe40000000000 */
[----:B------:R-:W-:Y:S01]  /*2f2d0*/  IMAD.MOV.U32 R2, RZ, RZ, R15 ;  /* 0x000000ffff027224 */ /* 0x000fe200078e000f */
[----:B------:R-:W-:Y:S01]  /*2f2e0*/  MOV R3, R14 ;  /* 0x0000000e00037202 */ /* 0x000fe20000000f00 */
[----:B------:R1:W-:Y:S04]  /*2f2f0*/  STL.64 [R1+0x110], R12 ;  /* 0x0001100c01007387 */ /* 0x0003e80000100a00 */
[----:B-1----:R-:W2:Y:S04]  /*2f300*/  LDL.LU R12, [R1+0x50] ;  /* 0x00005000010c7983 */ /* 0x002ea80000300800 */
[----:B------:R-:W-:Y:S04]  /*2f310*/  STL [R1+0x1ea4], R2 ;  /* 0x001ea40201007387 */ /* 0x000fe80000100800 */
[----:B------:R-:W-:Y:S04]  /*2f320*/  STL [R1+0x1ea0], R3 ;  /* 0x001ea00301007387 */ /* 0x000fe80000100800 */
[----:B0-----:R-:W-:Y:S04]  /*2f330*/  STL.64 [R1+0x90], R16 ;  /* 0x0000901001007387 */ /* 0x001fe80000100a00 */
[----:B------:R0:W-:Y:S04]  /*2f340*/  STL.64 [R1+0x98], R18 ;  /* 0x0000981201007387 */ /* 0x0001e80000100a00 */
[----:B0-----:R-:W3:Y:S04]  /*2f350*/  LDL.LU.64 R18, [R1+0x1ef8] ;  /* 0x001ef80001127983 */ /* 0x001ee80000300a00 */
[----:B------:R-:W3:Y:S01]  /*2f360*/  LDL.LU.64 R16, [R1+0x1ef0] ;  /* 0x001ef00001107983 */ /* 0x000ee20000300a00 */
[----:B-----5:R-:W-:Y:S01]  /*2f370*/  IMAD.MOV.U32 R13, RZ, RZ, R28 ;  /* 0x000000ffff0d7224 */ /* 0x020fe200078e001c */
[----:B------:R-:W-:Y:S01]  /*2f380*/  MOV R14, R5 ;  /* 0x00000005000e7202 */ /* 0x000fe20000000f00 */
[----:B------:R-:W-:Y:S01]  /*2f390*/  IMAD.MOV.U32 R15, RZ, RZ, R4 ;  /* 0x000000ffff0f7224 */ /* 0x000fe200078e0004 */
[----:B---3--:R-:W-:Y:S01]  /*2f3a0*/  HMMA.16816.F32.BF16 R16, R16, R6, R20 ;  /* 0x000000061010723c */ /* 0x008fe20000041814 */
[----:B------:R-:W2:Y:S04]  /*2f3b0*/  LDL.LU.64 R22, [R1+0x1ee8] ;  /* 0x001ee80001167983 */ /* 0x000ea80000300a00 */
[----:B------:R-:W2:-:S14]  /*2f3c0*/  LDL.LU.64 R20, [R1+0x1ee0] ;  /* 0x001ee00001147983 */ /* 0x000e9c0000300a00 */
[----:B------:R-:W-:Y:S04]  /*2f3d0*/  STL.64 [R1+0x100], R16 ;  /* 0x0001001001007387 */ /* 0x000fe80000100a00 */
[----:B------:R-:W-:Y:S01]  /*2f3e0*/  STL [R1+0x108], R18 ;  /* 0x0001081201007387 */ /* 0x000fe20000100800 */
[----:B------:R-:W-:-:S03]  /*2f3f0*/  IMAD.MOV.U32 R28, RZ, RZ, R19 ;  /* 0x000000ffff1c7224 */ /* 0x000fc600078e0013 */
[----:B------:R-:W0:Y:S04]  /*2f400*/  LDSM.16.MT88.4 R16, [R0+UR7+0x3c180] ;  /* 0x03c180070010783b */ /* 0x000e280008004200 */
[----:B------:R-:W-:Y:S01]  /*2f410*/  STL [R1+0x1ea8], R28 ;  /* 0x001ea81c01007387 */ /* 0x000fe20000100800 */
[----:B0-----:R-:W-:Y:S01]  /*2f420*/  IMAD.MOV.U32 R3, RZ, RZ, R19 ;  /* 0x000000ffff037224 */ /* 0x001fe200078e0013 */
[----:B------:R-:W-:Y:S02]  /*2f430*/  MOV R2, R18 ;  /* 0x0000001200027202 */ /* 0x000fe40000000f00 */
[----:B------:R-:W-:Y:S04]  /*2f440*/  STL.64 [R1+0x80], R16 ;  /* 0x0000801001007387 */ /* 0x000fe80000100a00 */
[----:B------:R-:W-:Y:S04]  /*2f450*/  STL [R1+0x1eb0], R3 ;  /* 0x001eb00301007387 */ /* 0x000fe80000100800 */
[----:B------:R-:W-:Y:S01]  /*2f460*/  STL [R1+0x1eac], R2 ;  /* 0x001eac0201007387 */ /* 0x000fe20000100800 */
[----:B--2---:R-:W-:Y:S01]  /*2f470*/  HMMA.16816.F32.BF16 R4, R20, R6, R12 ;  /* 0x000000061404723c */ /* 0x004fe2000004180c */
[----:B------:R-:W-:-:S05]  /*2f480*/  LOP3.LUT R15, R0, 0x20, RZ, 0x3c, !PT ;  /* 0x00000020000f7812 */ /* 0x000fca00078e3cff */
[----:B------:R-:W0:-:S13]  /*2f490*/  LDSM.16.MT88.4 R16, [R15+UR7+0x3c000] ;  /* 0x03c000070f10783b */ /* 0x000e1a0008004200 */
[----:B------:R-:W-:Y:S04]  /*2f4a0*/  STL [R1+0x1d28], R4 ;  /* 0x001d280401007387 */ /* 0x000fe80000100800 */
[----:B------:R-:W-:Y:S04]  /*2f4b0*/  STL [R1+0x1d24], R5 ;  /* 0x001d240501007387 */ /* 0x000fe80000100800 */
[----:B------:R-:W-:Y:S04]  /*2f4c0*/  STL [R1+0x1d20], R6 ;  /* 0x001d200601007387 */ /* 0x000fe80000100800 */
[----:B------:R-:W-:Y:S04]  /*2f4d0*/  STL [R1+0x1d1c], R7 ;  /* 0x001d1c0701007387 */ /* 0x000fe80000100800 */
[----:B------:R-:W1:Y:S01]  /*2f4e0*/  LDSM.16.MT88.4 R4, [R15+UR7+0x3c080] ;  /* 0x03c080070f04783b */ /* 0x000e620008004200 */
[----:B0-----:R-:W-:-:S03]  /*2f4f0*/  IMAD.MOV.U32 R28, RZ, RZ, R19 ;  /* 0x000000ffff1c7224 */ /* 0x001fc600078e0013 */
[----:B------:R-:W-:Y:S04]  /*2f500*/  STL.64 [R1+0x70], R16 ;  /* 0x0000701001007387 */ /* 0x000fe80000100a00 */
[----:B------:R-:W-:Y:S04]  /*2f510*/  STL [R1+0x78], R18 ;  /* 0x0000781201007387 */ /* 0x000fe80000100800 */
[----:B------:R-:W-:Y:S01]  /*2f520*/  STL [R1+0x1eb4], R28 ;  /* 0x001eb41c01007387 */ /* 0x000fe20000100800 */
[----:B-1----:R-:W-:-:S03]  /*2f530*/  MOV R3, R6 ;  /* 0x0000000600037202 */ /* 0x002fc60000000f00 */
[----:B------:R-:W-:Y:S01]  /*2f540*/  STL.64 [R1+0x60], R4 ;  /* 0x0000600401007387 */ /* 0x000fe20000100a00 */
[----:B------:R-:W-:-:S03]  /*2f550*/  IMAD.MOV.U32 R2, RZ, RZ, R7 ;  /* 0x000000ffff027224 */ /* 0x000fc600078e0007 */
[----:B------:R-:W0:Y:S04]  /*2f560*/  LDSM.16.MT88.4 R4, [R15+UR7+0x3c100] ;  /* 0x03c100070f04783b */ /* 0x000e280008004200 */
[----:B------:R-:W-:Y:S04]  /*2f570*/  STL [R1+0x1ebc], R2 ;  /* 0x001ebc0201007387 */ /* 0x000fe80000100800 */
[----:B------:R-:W-:Y:S04]  /*2f580*/  STL [R1+0x1eb8], R3 ;  /* 0x001eb80301007387 */ /* 0x000fe80000100800 */
[----:B0-----:R-:W-:Y:S04]  /*2f590*/  STL.64 [R1+0x50], R4 ;  /* 0x0000500401007387 */ /* 0x001fe80000100a00 */
[----:B------:R-:W-:Y:S01]  /*2f5a0*/  STL [R1+0x58], R6 ;  /* 0x0000580601007387 */ /* 0x000fe20000100800 */
[----:B------:R-:W-:-:S03]  /*2f5b0*/  IMAD.MOV.U32 R28, RZ, RZ, R7 ;  /* 0x000000ffff1c7224 */ /* 0x000fc600078e0007 */
[----:B------:R-:W0:Y:S04]  /*2f5c0*/  LDSM.16.MT88.4 R4, [R15+UR7+0x3c180] ;  /* 0x03c180070f04783b */ /* 0x000e280008004200 */
[----:B------:R-:W-:Y:S04]  /*2f5d0*/  STL [R1+0x1ec0], R28 ;  /* 0x001ec01c01007387 */ /* 0x000fe80000100800 */
[----:B------:R-:W1:Y:S01]  /*2f5e0*/  LDSM.16.MT88.4 R12, [R29+UR7+0x3c080] ;  /* 0x03c080071d0c783b */ /* 0x000e620008004200 */
[----:B0-----:R-:W-:-:S03]  /*2f5f0*/  MOV R2, R6 ;  /* 0x0000000600027202 */ /* 0x001fc60000000f00 */
[----:B------:R-:W-:Y:S01]  /*2f600*/  STL.64 [R1+0x40], R4 ;  /* 0x0000400401007387 */ /* 0x000fe20000100a00 */
[----:B------:R-:W-:-:S03]  /*2f610*/  IMAD.MOV.U32 R3, RZ, RZ, R7 ;  /* 0x000000ffff037224 */ /* 0x000fc600078e0007 */
[----:B------:R-:W0:Y:S04]  /*2f620*/  LDSM.16.MT88.4 R4, [R29+UR7+0x3c000] ;  /* 0x03c000071d04783b */ /* 0x000e280008004200 */
[----:B------:R1:W-:Y:S04]  /*2f630*/  STL [R1+0x1ec8], R3 ;  /* 0x001ec80301007387 */ /* 0x0003e80000100800 */
[----:B------:R2:W-:Y:S01]  /*2f640*/  STL [R1+0x1ec4], R2 ;  /* 0x001ec40201007387 */ /* 0x0005e20000100800 */
[----:B-1----:R-:W-:Y:S02]  /*2f650*/  IMAD.MOV.U32 R3, RZ, RZ, R14 ;  /* 0x000000ffff037224 */ /* 0x002fe400078e000e */
[----:B--2---:R-:W-:-:S02]  /*2f660*/  IMAD.MOV.U32 R2, RZ, RZ, R15 ;  /* 0x000000ffff027224 */ /* 0x004fc400078e000f */
[----:B0-----:R-:W-:Y:S01]  /*2f670*/  IMAD.MOV.U32 R28, RZ, RZ, R7 ;  /* 0x000000ffff1c7224 */ /* 0x001fe200078e0007 */
[----:B------:R0:W-:Y:S04]  /*2f680*/  STL.64 [R1+0x30], R4 ;  /* 0x0000300401007387 */ /* 0x0001e80000100a00 */
[----:B------:R1:W-:Y:S01]  /*2f690*/  STL [R1+0x38], R6 ;  /* 0x0000380601007387 */ /* 0x0003e20000100800 */
[----:B0-----:R-:W-:Y:S01]  /*2f6a0*/  MOV R4, R8 ;  /* 0x0000000800047202 */ /* 0x001fe20000000f00 */
[----:B------:R-:W-:Y:S02]  /*2f6b0*/  IMAD.MOV.U32 R5, RZ, RZ, R9 ;  /* 0x000000ffff057224 */ /* 0x000fe400078e0009 */
[----:B------:R-:W2:Y:S04]  /*2f6c0*/  LDL.LU R8, [R1+0x1edc] ;  /* 0x001edc0001087983 */ /* 0x000ea80000300800 */
[----:B------:R-:W2:Y:S04]  /*2f6d0*/  LDL.LU R9, [R1+0x1ed8] ;  /* 0x001ed80001097983 */ /* 0x000ea80000300800 */
[----:B------:R-:W-:Y:S04]  /*2f6e0*/  STL [R1+0x1ecc], R28 ;  /* 0x001ecc1c01007387 */ /* 0x000fe80000100800 */
[----:B------:R-:W-:Y:S04]  /*2f6f0*/  STL.64 [R1+0x20], R12 ;  /* 0x0000200c01007387 */ /* 0x000fe80000100a00 */
[----:B------:R-:W0:Y:S04]  /*2f700*/  LDSM.16.MT88.4 R12, [R29+UR7+0x3c100] ;  /* 0x03c100071d0c783b */ /* 0x000e280008004200 */
[----:B------:R-:W-:Y:S04]  /*2f710*/  STL [R1+0x1ed4], R2 ;  /* 0x001ed40201007387 */ /* 0x000fe80000100800 */
[----:B------:R-:W-:Y:S01]  /*2f720*/  STL [R1+0x1ed0], R3 ;  /* 0x001ed00301007387 */ /* 0x000fe20000100800 */
[----:B-1----:R-:W-:-:S03]  /*2f730*/  IMAD.MOV.U32 R6, RZ, RZ, R27 ;  /* 0x000000ffff067224 */ /* 0x002fc600078e001b */
[----:B0-----:R-:W-:Y:S04]  /*2f740*/  STL.64 [R1+0x10], R12 ;  /* 0x0000100c01007387 */ /* 0x001fe80000100a00 */
[----:B------:R-:W-:Y:S01]  /*2f750*/  STL [R1+0x18], R14 ;  /* 0x0000180e01007387 */ /* 0x000fe20000100800 */
[----:B------:R-:W-:-:S03]  /*2f760*/  MOV R28, R15 ;  /* 0x0000000f001c7202 */ /* 0x000fc60000000f00 */
[----:B------:R-:W0:Y:S01]  /*2f770*/  LDSM.16.MT88.4 R12, [R29+UR7+0x3c180] ;  /* 0x03c180071d0c783b */ /* 0x000e220008004200 */
[----:B------:R-:W-:-:S05]  /*2f780*/  LOP3.LUT R27, R0, 0x60, RZ, 0x3c, !PT ;  /* 0x00000060001b7812 */ /* 0x000fca00078e3cff */
[----:B------:R-:W-:Y:S04]  /*2f790*/  LDSM.16.MT88.4 R16, [R27+UR7+0x3c080] ;  /* 0x03c080071b10783b */ /* 0x000fe80008004200 */
[----:B------:R-:W-:Y:S01]  /*2f7a0*/  LDSM.16.MT88.4 R20, [R27+UR7+0x3c100] ;  /* 0x03c100071b14783b */ /* 0x000fe20008004200 */
[----:B0-----:R-:W-:-:S03]  /*2f7b0*/  IMAD.MOV.U32 R2, RZ, RZ, R14 ;  /* 0x000000ffff027224 */ /* 0x001fc600078e000e */
[----:B------:R-:W-:Y:S01]  /*2f7c0*/  STL.64 [R1], R12 ;  /* 0x0000000c01007387 */ /* 0x000fe20000100a00 */
        /* <DEDUP_REMOVED lines=9> */
[----:B------:R-:W-:Y:S04]  /*2f860*/  STL.64 [R1+0x1d60], R18 ;  /* 0x001d601201007387 */ /* 0x000fe80000100a00 */
[----:B------:R-:W-:Y:S04]  /*2f870*/  STL.64 [R1+0x1d58], R16 ;  /* 0x001d581001007387 */ /* 0x000fe80000100a00 */
[----:B------:R-:W-:Y:S04]  /*2f880*/  STL.64 [R1+0x1d50], R22 ;  /* 0x001d501601007387 */ /* 0x000fe80000100a00 */
[----:B------:R0:W-:Y:S04]  /*2f890*/  STL.64 [R1+0x1d48], R20 ;  /* 0x001d481401007387 */ /* 0x0001e80000100a00 */
[----:B0-----:R-:W2:Y:S04]  /*2f8a0*/  LDL.LU R20, [R1+0x1e0] ;  /* 0x0001e00001147983 */ /* 0x001ea80000300800 */
[----:B------:R-:W2:Y:S04]  /*2f8b0*/  LDL.LU R21, [R1+0x1e4] ;  /* 0x0001e40001157983 */ /* 0x000ea80000300800 */
[----:B------:R-:W2:Y:S04]  /*2f8c0*/  LDL.LU R22, [R1+0x1e8] ;  /* 0x0001e80001167983 */ /* 0x000ea80000300800 */
[----:B------:R-:W2:Y:S01]  /*2f8d0*/  LDL.LU R23, [R1+0x1ec] ;  /* 0x0001ec0001177983 */ /* 0x000ea20000300800 */
[----:B------:R-:W-:-:S02]  /*2f8e0*/  MOV R7, R26 ;  /* 0x0000001a00077202 */ /* 0x000fc40000000f00 */
[----:B------:R-:W-:Y:S01]  /*2f8f0*/  MOV R16, R25 ;  /* 0x0000001900107202 */ /* 0x000fe20000000f00 */
[----:B------:R-:W-:Y:S02]  /*2f900*/  IMAD.MOV.U32 R17, RZ, RZ, R24 ;  /* 0x000000ffff117224 */ /* 0x000fe400078e0018 */
[----:B------:R-:W0:Y:S01]  /*2f910*/  LDSM.16.MT88.4 R24, [R27+UR7+0x3c180] ;  /* 0x03c180071b18783b */ /* 0x000e220008004200 */
[----:B------:R-:W-:Y:S01]  /*2f920*/  IMAD.MOV.U32 R18, RZ, RZ, R11 ;  /* 0x000000ffff127224 */ /* 0x000fe200078e000b */
[----:B------:R-:W-:Y:S02]  /*2f930*/  MOV R19, R10 ;  /* 0x0000000a00137202 */ /* 0x000fe40000000f00 */
[----:B0-----:R-:W-:Y:S04]  /*2f940*/  STL [R1+0x1d38], R24 ;  /* 0x001d381801007387 */ /* 0x001fe80000100800 */
[----:B------:R-:W-:Y:S04]  /*2f950*/  STL [R1+0x1d34], R25 ;  /* 0x001d341901007387 */ /* 0x000fe80000100800 */
[----:B------:R-:W-:Y:S04]  /*2f960*/  STL [R1+0x1d30], R26 ;  /* 0x001d301a01007387 */ /* 0x000fe80000100800 */
[----:B------:R-:W-:Y:S04]  /*2f970*/  STL [R1+0x1d2c], R27 ;  /* 0x001d2c1b01007387 */ /* 0x000fe80000100800 */
[----:B------:R-:W0:Y:S04]  /*2f980*/  LDSM.16.MT88.4 R24, [R0+UR7+0x3e180] ;  /* 0x03e180070018783b */ /* 0x000e280008004200 */
[----:B0-----:R-:W-:Y:S04]  /*2f990*/  STL.64 [R1+0xd0], R24 ;  /* 0x0000d01801007387 */ /* 0x001fe80000100a00 */
[----:B------:R-:W-:Y:S01]  /*2f9a0*/  STL.64 [R1+0xd8], R26 ;  /* 0x0000d81a01007387 */ /* 0x000fe20000100a00 */
[----:B--2---:R-:W-:-:S15]  /*2f9b0*/  HMMA.16816.F32.BF16 R16, R16, R8, R20 ;  /* 0x000000081010723c */ /* 0x004fde0000041814 */
[----:B------:R-:W-:-:S04]  /*2f9c0*/  NOP ;  /* 0x0000000000007918 */ /* 0x000fc80000000000 */
[----:B------:R-:W-:Y:S01]  /*2f9d0*/  IMAD.MOV.U32 R10, RZ, RZ, R16 ;  /* 0x000000ffff0a7224 */ /* 0x000fe200078e0010 */
[----:B------:R-:W-:Y:S01]  /*2f9e0*/  STL.64 [R1+0xc8], R18 ;  /* 0x0000c81201007387 */ /* 0x000fe20000100a00 */
[----:B------:R-:W-:-:S03]  /*2f9f0*/  IMAD.MOV.U32 R11, RZ, RZ, R17 ;  /* 0x000000ffff0b7224 */ /* 0x000fc600078e0011 */
[----:B------:R-:W0:Y:S01]  /*2fa00*/  LDSM.16.MT88.4 R16, [R0+UR7+0x3e000] ;  /* 0x03e000070010783b */ /* 0x000e220008004200 */
[----:B---3--:R-:W-:Y:S03]  /*2fa10*/  HMMA.16816.F32.BF16 R12, R4, R8, R12 ;  /* 0x00000008040c723c */ /* 0x008fe6000004180c */
[----:B------:R-:W-:Y:S04]  /*2fa20*/  STL [R1+0x1d3c], R10 ;  /* 0x001d3c0a01007387 */ /* 0x000fe80000100800 */
[----:B------:R-:W-:-:S12]  /*2fa30*/  STL [R1+0x1d18], R11 ;  /* 0x001d180b01007387 */ /* 0x000fd80000100800 */
[----:B------:R-:W-:Y:S01]  /*2fa40*/  MOV R4, R12 ;  /* 0x0000000c00047202 */ /* 0x000fe20000000f00 */
[----:B------:R-:W-:Y:S01]  /*2fa50*/  IMAD.MOV.U32 R5, RZ, RZ, R13 ;  /* 0x000000ffff057224 */ /* 0x000fe200078e000d */
[----:B0-----:R0:W-:Y:S04]  /*2fa60*/  STL.64 [R1+0xf0], R16 ;  /* 0x0000f01001007387 */ /* 0x0011e80000100a00 */
[----:B------:R1:W-:Y:S04]  /*2fa70*/  STL.64 [R1+0xf8], R18 ;  /* 0x0000f81201007387 */ /* 0x0003e80000100a00 */
[----:B------:R-:W-:Y:S04]  /*2fa80*/  STL.64 [R1+0x1e98], R8 ;  /* 0x001e980801007387 */ /* 0x000fe80000100a00 */
[----:B------:R-:W2:Y:S04]  /*2fa90*/  LDL.LU R12, [R1] ;  /* 0x00000000010c7983 */ /* 0x000ea80000300800 */
[----:B------:R-:W2:Y:S01]  /*2faa0*/  LDL.LU R13, [R1+0x4] ;  /* 0x00000400010d7983 */ /* 0x000ea20000300800 */
[----:B------:R-:W-:Y:S01]  /*2fab0*/  IMAD.MOV.U32 R6, RZ, RZ, R14 ;  /* 0x000000ffff067224 */ /* 0x000fe200078e000e */
[----:B------:R-:W-:Y:S01]  /*2fac0*/  MOV R7, R15 ;  /* 0x0000000f00077202 */ /* 0x000fe20000000f00 */
[----:B------:R-:W-:-:S02]  /*2fad0*/  IMAD.MOV.U32 R14, RZ, RZ, R2 ;  /* 0x000000ffff0e7224 */ /* 0x000fc400078e0002 */
[----:B------:R-:W-:Y:S01]  /*2fae0*/  IMAD.MOV.U32 R15, RZ, RZ, R3 ;  /* 0x000000ffff0f7224 */ /* 0x000fe200078e0003 */
[----:B------:R-:W3:Y:S04]  /*2faf0*/  LDL.LU R2, [R1+0x1ed4] ;  /* 0x001ed40001027983 */ /* 0x000ee80000300800 */
[----:B------:R-:W4:Y:S04]  /*2fb00*/  LDL.LU R3, [R1+0x1ed0] ;  /* 0x001ed00001037983 */ /* 0x000f280000300800 */
[----:B------:R-:W5:Y:S04]  /*2fb10*/  LDSM.16.MT88.4 R8, [R0+UR7+0x3e080] ;  /* 0x03e080070008783b */ /* 0x000f680008004200 */
[----:B------:R-:W-:Y:S04]  /*2fb20*/  STL.64 [R1+0x1d90], R14 ;  /* 0x001d900e01007387 */ /* 0x000fe80000100a00 */
[----:B--2---:R2:W-:Y:S04]  /*2fb30*/  STL.64 [R1+0x1d88], R12 ;  /* 0x001d880c01007387 */ /* 0x0045e80000100a00 */
[----:B0-----:R-:W3:Y:S04]  /*2fb40*/  LDL.LU R16, [R1+0x130] ;  /* 0x0001300001107983 */ /* 0x001ee80000300800 */
[----:B------:R-:W3:Y:S04]  /*2fb50*/  LDL.LU R17, [R1+0x134] ;  /* 0x0001340001117983 */ /* 0x000ee80000300800 */
[----:B-1----:R-:W3:Y:S04]  /*2fb60*/  LDL.LU R18, [R1+0x138] ;  /* 0x0001380001127983 */ /* 0x002ee80000300800 */
[----:B------:R-:W3:Y:S04]  /*2fb70*/  LDL.LU R19, [R1+0x13c] ;  /* 0x00013c0001137983 */ /* 0x000ee80000300800 */
[----:B--2---:R-:W2:Y:S04]  /*2fb80*/  LDL.LU R12, [R1+0x10] ;  /* 0x00001000010c7983 */ /* 0x004ea80000300800 */
[----:B------:R-:W2:Y:S04]  /*2fb90*/  LDL.LU R13, [R1+0x14] ;  /* 0x00001400010d7983 */ /* 0x000ea80000300800 */
[----:B------:R-:W2:Y:S01]  /*2fba0*/  LDL.LU R14, [R1+0x18] ;  /* 0x00001800010e7983 */ /* 0x000ea20000300800 */
[----:B------:R-:W-:-:S03]  /*2fbb0*/  MOV R15, R28 ;  /* 0x0000001c000f7202 */ /* 0x000fc60000000f00 */
[----:B------:R-:W3:Y:S04]  /*2fbc0*/  LDL.LU R28, [R1+0x1ecc] ;  /* 0x001ecc00011c7983 */ /* 0x000ee80000300800 */
[----:B--2---:R-:W-:Y:S04]  /*2fbd0*/  STL.64 [R1+0x1db0], R14 ;  /* 0x001db00e01007387 */ /* 0x004fe80000100a00 */
[----:B------:R-:W-:Y:S04]  /*2fbe0*/  STL.64 [R1+0x1da8], R12 ;  /* 0x001da80c01007387 */ /* 0x000fe80000100a00 */
[----:B---3--:R-:W-:Y:S04]  /*2fbf0*/  STL.64 [R1+0x1d80], R18 ;  /* 0x001d801201007387 */ /* 0x008fe80000100a00 */
[----:B------:R0:W-:Y:S04]  /*2fc00*/  STL.64 [R1+0x1d78], R16 ;  /* 0x001d781001007387 */ /* 0x0001e80000100a00 */
[----:B0-----:R-:W2:Y:S04]  /*2fc10*/  LDL.LU R16, [R1+0x140] ;  /* 0x0001400001107983 */ /* 0x001ea80000300800 */
[----:B------:R-:W2:Y:S04]  /*2fc20*/  LDL.LU R17, [R1+0x144] ;  /* 0x0001440001117983 */ /* 0x000ea80000300800 */
[----:B------:R-:W3:Y:S04]  /*2fc30*/  LDL.LU R18, [R1+0x148] ;  /* 0x0001480001127983 */ /* 0x000ee80000300800 */
[----:B------:R-:W3:Y:S04]  /*2fc40*/  LDL.LU R19, [R1+0x14c] ;  /* 0x00014c0001137983 */ /* 0x000ee80000300800 */
[----:B------:R-:W2:Y:S04]  /*2fc50*/  LDL.LU R12, [R1+0x20] ;  /* 0x00002000010c7983 */ /* 0x000ea80000300800 */
[----:B------:R-:W2:Y:S01]  /*2fc60*/  LDL.LU R13, [R1+0x24] ;  /* 0x00002400010d7983 */ /* 0x000ea20000300800 */
[----:B----4-:R-:W-:-:S02]  /*2fc70*/  IMAD.MOV.U32 R14, RZ, RZ, R3 ;  /* 0x000000ffff0e7224 */ /* 0x010fc400078e0003 */
[----:B------:R-:W-:Y:S01]  /*2fc80*/  IMAD.MOV.U32 R15, RZ, RZ, R2 ;  /* 0x000000ffff0f7224 */ /* 0x000fe200078e0002 */
[----:B------:R-:W4:Y:S04]  /*2fc90*/  LDL.LU R3, [R1+0x1ec8] ;  /* 0x001ec80001037983 */ /* 0x000f280000300800 */
[----:B------:R-:W4:Y:S04]  /*2fca0*/  LDL.LU R2, [R1+0x1ec4] ;  /* 0x001ec40001027983 */ /* 0x000f280000300800 */
[----:B------:R-:W-:Y:S04]  /*2fcb0*/  STL.64 [R1+0x1dd0], R14 ;  /* 0x001dd00e01007387 */ /* 0x000fe80000100a00 */
[----:B--2---:R-:W-:Y:S04]  /*2fcc0*/  STL.64 [R1+0x1dc8], R12 ;  /* 0x001dc80c01007387 */ /* 0x004fe80000100a00 */
[----:B---3--:R-:W-:Y:S04]  /*2fcd0*/  STL.64 [R1+0x1da0], R18 ;  /* 0x001da01201007387 */ /* 0x008fe80000100a00 */
[----:B------:R0:W-:Y:S04]  /*2fce0*/  STL.64 [R1+0x1d98], R16 ;  /* 0x001d981001007387 */ /* 0x0001e80000100a00 */
[----:B0-----:R-:W2:Y:S04]  /*2fcf0*/  LDL.LU R16, [R1+0x150] ;  /* 0x0001500001107983 */ /* 0x001ea80000300800 */
[----:B------:R-:W2:Y:S04]  /*2fd00*/  LDL.LU R17, [R1+0x154] ;  /* 0x0001540001117983 */ /* 0x000ea80000300800 */
[----:B------:R-:W3:Y:S04]  /*2fd10*/  LDL.LU R18, [R1+0x158] ;  /* 0x0001580001127983 */ /* 0x000ee80000300800 */
[----:B------:R-:W3:Y:S04]  /*2fd20*/  LDL.LU R19, [R1+0x15c] ;  /* 0x00015c0001137983 */ /* 0x000ee80000300800 */
[----:B------:R-:W2:Y:S04]  /*2fd30*/  LDL.LU R12, [R1+0x30] ;  /* 0x00003000010c7983 */ /* 0x000ea80000300800 */
        /* <DEDUP_REMOVED lines=32> */
[----:B------:R0:W-:Y:S04]  /*2ff40*/  STL.64 [R1+0x1e28], R12 ;  /* 0x001e280c01007387 */ /* 0x0001e80000100a00 */
[----:B0-----:R-:W2:Y:S04]  /*2ff50*/  LDL.LU R12, [R1+0x60] ;  /* 0x00006000010c7983 */ /* 0x001ea80000300800 */
        /* <DEDUP_REMOVED lines=25> */
[----:B------:R-:W3:Y:S04]  /*300f0*/  LDL.LU R3, [R1+0x1ea0] ;  /* 0x001ea00001037983 */ /* 0x000ee80000300800 */
[----:B------:R-:W3:Y:S04]  /*30100*/  LDL.LU R24, [R1+0x90] ;  /* 0x0000900001187983 */ /* 0x000ee80000300800 */
[----:B------:R-:W3:Y:S04]  /*30110*/  LDL.LU R25, [R1+0x94] ;  /* 0x0000940001197983 */ /* 0x000ee80000300800 */
[----:B------:R-:W3:Y:S04]  /*30120*/  LDL.LU R26, [R1+0x98] ;  /* 0x00009800011a7983 */ /* 0x000ee80000300800 */
[----:B------:R-:W3:Y:S04]  /*30130*/  LDL.LU R27, [R1+0x9c] ;  /* 0x00009c00011b7983 */ /* 0x000ee80000300800 */
[----:B------:R-:W-:Y:S04]  /*30140*/  STL.64 [R1+0x1e90], R14 ;  /* 0x001e900e01007387 */ /* 0x000fe80000100a00 */
[----:B--2---:R0:W-:Y:S04]  /*30150*/  STL.64 [R1+0x1e88], R12 ;  /* 0x001e880c01007387 */ /* 0x0041e80000100a00 */
[----:B0-----:R-:W2:Y:S04]  /*30160*/  LDL.LU R12, [R1+0x1c0] ;  /* 0x0001c000010c7983 */ /* 0x001ea80000300800 */
[----:B------:R-:W2:Y:S04]  /*30170*/  LDL.LU R13, [R1+0x1c4] ;  /* 0x0001c400010d7983 */ /* 0x000ea80000300800 */
[----:B------:R-:W2:Y:S04]  /*30180*/  LDL.LU R14, [R1+0x1c8] ;  /* 0x0001c800010e7983 */ /* 0x000ea80000300800 */
[----:B------:R-:W2:Y:S04]  /*30190*/  LDL.LU R15, [R1+0x1cc] ;  /* 0x0001cc00010f7983 */ /* 0x000ea80000300800 */
[----:B---3--:R-:W-:Y:S04]  /*301a0*/  STL.64 [R1+0x1e20], R18 ;  /* 0x001e201201007387 */ /* 0x008fe80000100a00 */
[----:B------:R0:W-:Y:S04]  /*301b0*/  STL.64 [R1+0x1e18], R16 ;  /* 0x001e181001007387 */ /* 0x0001e80000100a00 */
[----:B0-----:R-:W3:Y:S04]  /*301c0*/  LDL.LU R16, [R1+0x180] ;  /* 0x0001800001107983 */ /* 0x001ee80000300800 */
[----:B------:R-:W3:Y:S04]  /*301d0*/  LDL.LU R17, [R1+0x184] ;  /* 0x0001840001117983 */ /* 0x000ee80000300800 */
[----:B------:R-:W2:Y:S04]  /*301e0*/  LDL.LU R18, [R1+0x188] ;  /* 0x0001880001127983 */ /* 0x000ea80000300800 */
[----:B------:R-:W2:Y:S04]  /*301f0*/  LDL.LU R19, [R1+0x18c] ;  /* 0x00018c0001137983 */ /* 0x000ea80000300800 */
[----:B--2---:R-:W-:Y:S04]  /*30200*/  STL.64 [R1+0x1e40], R18 ;  /* 0x001e401201007387 */ /* 0x004fe80000100a00 */
[----:B---3--:R0:W-:Y:S04]  /*30210*/  STL.64 [R1+0x1e38], R16 ;  /* 0x001e381001007387 */ /* 0x0081e80000100a00 */
[----:B0-----:R-:W2:Y:S04]  /*30220*/  LDL.LU R16, [R1+0x190] ;  /* 0x0001900001107983 */ /* 0x001ea80000300800 */
[----:B------:R-:W2:Y:S04]  /*30230*/  LDL.LU R17, [R1+0x194] ;  /* 0x0001940001117983 */ /* 0x000ea80000300800 */
[----:B------:R-:W3:Y:S04]  /*30240*/  LDL.LU R18, [R1+0x198] ;  /* 0x0001980001127983 */ /* 0x000ee80000300800 */
[----:B------:R-:W3:Y:S04]  /*30250*/  LDL.LU R19, [R1+0x19c] ;  /* 0x00019c0001137983 */ /* 0x000ee80000300800 */
[----:B---3--:R-:W-:Y:S04]  /*30260*/  STL.64 [R1+0x1e60], R18 ;  /* 0x001e601201007387 */ /* 0x008fe80000100a00 */
[----:B--2---:R0:W-:Y:S04]  /*30270*/  STL.64 [R1+0x1e58], R16 ;  /* 0x001e581001007387 */ /* 0x0041e80000100a00 */
        /* <DEDUP_REMOVED lines=8> */
[----:B------:R-:W2:Y:S04]  /*30300*/  LDL.LU R18, [R1+0x1b8] ;  /* 0x0001b80001127983 */ /* 0x000ea80000300800 */
[----:B------:R-:W2:Y:S04]  /*30310*/  LDL.LU R19, [R1+0x1bc] ;  /* 0x0001bc0001137983 */ /* 0x000ea80000300800 */
[----:B------:R-:W3:Y:S04]  /*30320*/  LDL.LU R20, [R1+0x110] ;  /* 0x0001100001147983 */ /* 0x000ee80000300800 */
[----:B------:R-:W3:Y:S04]  /*30330*/  LDL.LU R21, [R1+0x114] ;  /* 0x0001140001157983 */ /* 0x000ee80000300800 */
[----:B------:R-:W-:Y:S04]  /*30340*/  STL [R1+0x1d44], R5 ;  /* 0x001d440501007387 */ /* 0x000fe80000100800 */
[----:B------:R-:W-:Y:S04]  /*30350*/  STL [R1+0x1d40], R4 ;  /* 0x001d400401007387 */ /* 0x000fe80000100800 */
[----:B-----5:R-:W-:Y:S04]  /*30360*/  STL [R1+0xb4], R9 ;  /* 0x0000b40901007387 */ /* 0x020fe80000100800 */
[----:B------:R0:W-:Y:S02]  /*30370*/  STL.64 [R1+0xb8], R10 ;  /* 0x0000b80a01007387 */ /* 0x0001e40000100a00 */
[----:B0-----:R-:W-:-:S02]  /*30380*/  IMAD.MOV.U32 R11, RZ, RZ, R8 ;  /* 0x000000ffff0b7224 */ /* 0x001fc400078e0008 */
[----:B------:R-:W5:Y:S01]  /*30390*/  LDL.LU.64 R8, [R1+0x1e98] ;  /* 0x001e980001087983 */ /* 0x000f620000300a00 */
[----:B----4-:R-:W-:Y:S01]  /*303a0*/  IMAD.MOV.U32 R23, RZ, RZ, R2 ;  /* 0x000000ffff177224 */ /* 0x010fe200078e0002 */
[----:B-----5:R-:W-:-:S15]  /*303b0*/  HMMA.16816.F32.BF16 R12, R24, R8, R12 ;  /* 0x00000008180c723c */ /* 0x020fde000004180c */
[----:B------:R-:W-:-:S04]  /*303c0*/  NOP ;  /* 0x0000000000007918 */ /* 0x000fc80000000000 */
[----:B------:R-:W-:Y:S04]  /*303d0*/  STL.64 [R1+0x90], R12 ;  /* 0x0000900c01007387 */ /* 0x000fe80000100a00 */
[----:B------:R-:W-:Y:S01]  /*303e0*/  STL [R1+0x98], R14 ;  /* 0x0000980e01007387 */ /* 0x000fe20000100800 */
[----:B------:R-:W-:-:S03]  /*303f0*/  MOV R2, R15 ;  /* 0x0000000f00027202 */ /* 0x000fc60000000f00 */
[----:B------:R-:W0:Y:S02]  /*30400*/  LDSM.16.MT88.4 R12, [R0+UR7+0x3e100] ;  /* 0x03e10007000c783b */ /* 0x000e240008004200 */
[----:B0-----:R-:W-:Y:S01]  /*30410*/  MOV R27, R14 ;  /* 0x0000000e001b7202 */ /* 0x001fe20000000f00 */
[----:B------:R-:W-:Y:S02]  /*30420*/  IMAD.MOV.U32 R0, RZ, RZ, R15 ;  /* 0x000000ffff007224 */ /* 0x000fe400078e000f */
[----:B------:R-:W-:Y:S02]  /*30430*/  IMAD.MOV.U32 R25, RZ, RZ, R12 ;  /* 0x000000ffff197224 */ /* 0x000fe400078e000c */
[----:B------:R-:W-:Y:S01]  /*30440*/  IMAD.MOV.U32 R26, RZ, RZ, R13 ;  /* 0x000000ffff1a7224 */ /* 0x000fe200078e000d */
[----:B------:R-:W2:Y:S04]  /*30450*/  LDL.LU.64 R14, [R1+0x1e90] ;  /* 0x001e9000010e7983 */ /* 0x000ea80000300a00 */
[----:B------:R-:W2:Y:S02]  /*30460*/  LDL.LU.64 R12, [R1+0x1e88] ;  /* 0x001e8800010c7983 */ /* 0x000ea40000300a00 */
[----:B--2---:R-:W-:Y:S02]  /*30470*/  HMMA.16816.F32.BF16 R12, R12, R8, R16 ;  /* 0x000000080c0c723c */ /* 0x004fe40000041810 */
[----:B------:R-:W2:Y:S04]  /*30480*/  LDL.LU.64 R18, [R1+0x1e80] ;  /* 0x001e800001127983 */ /* 0x000ea80000300a00 */
[----:B------:R-:W2:-:S13]  /*30490*/  LDL.LU.64 R16, [R1+0x1e78] ;  /* 0x001e780001107983 */ /* 0x000e9a0000300a00 */
[----:B------:R-:W-:Y:S02]  /*304a0*/  IMAD.MOV.U32 R10, RZ, RZ, R14 ;  /* 0x000000ffff0a7224 */ /* 0x000fe400078e000e */
[----:B------:R-:W-:Y:S02]  /*304b0*/  IMAD.MOV.U32 R24, RZ, RZ, R15 ;  /* 0x000000ffff187224 */ /* 0x000fe400078e000f */
[----:B------:R-:W-:Y:S01]  /*304c0*/  IMAD.MOV.U32 R5, RZ, RZ, R12 ;  /* 0x000000ffff057224 */ /* 0x000fe200078e000c */
[----:B------:R-:W-:Y:S01]  /*304d0*/  MOV R4, R13 ;  /* 0x0000000d00047202 */ /* 0x000fe20000000f00 */
[----:B------:R-:W2:Y:S04]  /*304e0*/  LDL.LU.64 R14, [R1+0x1e70] ;  /* 0x001e7000010e7983 */ /* 0x000ea80000300a00 */
[----:B------:R-:W2:Y:S01]  /*304f0*/  LDL.LU.64 R12, [R1+0x1e68] ;  /* 0x001e6800010c7983 */ /* 0x000ea20000300a00 */
[----:B------:R-:W-:Y:S01]  /*30500*/  MOV R22, R3 ;  /* 0x0000000300167202 */ /* 0x000fe20000000f00 */
[----:B--2---:R-:W-:Y:S02]  /*30510*/  HMMA.16816.F32.BF16 R12, R12, R8, R16 ;  /* 0x000000080c0c723c */ /* 0x004fe40000041810 */
[----:B------:R-:W2:Y:S04]  /*30520*/  LDL.LU.64 R18, [R1+0x1e60] ;  /* 0x001e600001127983 */ /* 0x000ea80000300a00 */
[----:B------:R-:W2:-:S13]  /*30530*/  LDL.LU.64 R16, [R1+0x1e58] ;  /* 0x001e580001107983 */ /* 0x000e9a0000300a00 */
[----:B------:R-:W-:Y:S04]  /*30540*/  STL.64 [R1+0x70], R12 ;  /* 0x0000700c01007387 */ /* 0x000fe80000100a00 */
[----:B------:R0:W-:Y:S01]  /*30550*/  STL [R1+0x78], R14 ;  /* 0x0000780e01007387 */ /* 0x0001e20000100800 */
[----:B------:R-:W-:-:S03]  /*30560*/  MOV R3, R15 ;  /* 0x0000000f00037202 */ /* 0x000fc60000000f00 */
[----:B0-----:R-:W2:Y:S04]  /*30570*/  LDL.LU.64 R14, [R1+0x1e50] ;  /* 0x001e5000010e7983 */ /* 0x001ea80000300a00 */
[----:B------:R-:W2:Y:S02]  /*30580*/  LDL.LU.64 R12, [R1+0x1e48] ;  /* 0x001e4800010c7983 */ /* 0x000ea40000300a00 */
[----:B--2---:R-:W-:Y:S02]  /*30590*/  HMMA.16816.F32.BF16 R12, R12, R8, R16 ;  /* 0x000000080c0c723c */ /* 0x004fe40000041810 */
[----:B------:R-:W2:Y:S04]  /*305a0*/  LDL.LU.64 R18, [R1+0x1e40] ;  /* 0x001e400001127983 */ /* 0x000ea80000300a00 */
[----:B------:R-:W2:-:S13]  /*305b0*/  LDL.LU.64 R16, [R1+0x1e38] ;  /* 0x001e380001107983 */ /* 0x000e9a0000300a00 */
[----:B------:R-:W-:Y:S04]  /*305c0*/  STL.64 [R1+0x60], R12 ;  /* 0x0000600c01007387 */ /* 0x000fe80000100a00 */
[----:B------:R0:W-:Y:S01]  /*305d0*/  STL [R1+0x68], R14 ;  /* 0x0000680e01007387 */ /* 0x0001e20000100800 */
[----:B------:R-:W-:-:S03]  /*305e0*/  IMAD.MOV.U32 R29, RZ, RZ, R15 ;  /* 0x000000ffff1d7224 */ /* 0x000fc600078e000f */
[----:B0-----:R-:W2:Y:S04]  /*305f0*/  LDL.LU.64 R14, [R1+0x1e30] ;  /* 0x001e3000010e7983 */ /* 0x001ea80000300a00 */
[----:B------:R-:W2:Y:S02]  /*30600*/  LDL.LU.64 R12, [R1+0x1e28] ;  /* 0x001e2800010c7983 */ /* 0x000ea40000300a00 */
        /* <DEDUP_REMOVED lines=43> */
[----:B------:R-:W3:Y:S04]  /*308c0*/  LDL.LU.64 R18, [R1+0x1d60] ;  /* 0x001d600001127983 */ /* 0x000ee80000300a00 */
[----:B------:R-:W3:-:S13]  /*308d0*/  LDL.LU.64 R16, [R1+0x1d58] ;  /* 0x001d580001107983 */ /* 0x000eda0000300a00 */
[----:B------:R0:W-:Y:S04]  /*308e0*/  STL.64 [R1+0x40], R12 ;  /* 0x0000400c01007387 */ /* 0x0001e80000100a00 */
[----:B------:R1:W-:Y:S04]  /*308f0*/  STL.64 [R1+0x48], R14 ;  /* 0x0000480e01007387 */ /* 0x0003e80000100a00 */
[----:B0-----:R-:W2:Y:S04]  /*30900*/  LDL.LU R12, [R1+0x100] ;  /* 0x00010000010c7983 */ /* 0x001ea80000300800 */
[----:B------:R-:W2:Y:S04]  /*30910*/  LDL.LU R13, [R1+0x104] ;  /* 0x00010400010d7983 */ /* 0x000ea80000300800 */
[----:B-1----:R-:W2:Y:S01]  /*30920*/  LDL.LU R14, [R1+0x108] ;  /* 0x00010800010e7983 */ /* 0x002ea20000300800 */
[----:B---3--:R-:W-:Y:S03]  /*30930*/  HMMA.16816.F32.BF16 R16, R16, R8, R20 ;  /* 0x000000081010723c */ /* 0x008fe60000041814 */
[----:B------:R-:W2:Y:S04]  /*30940*/  LDL.LU.64 R22, [R1+0x1d50] ;  /* 0x001d500001167983 */ /* 0x000ea80000300a00 */
[----:B------:R-:W2:-:S12]  /*30950*/  LDL.LU.64 R20, [R1+0x1d48] ;  /* 0x001d480001147983 */ /* 0x000e980000300a00 */
[----:B------:R0:W-:Y:S04]  /*30960*/  STL.64 [R1+0x30], R16 ;  /* 0x0000301001007387 */ /* 0x0001e80000100a00 */
[----:B------:R1:W-:Y:S04]  /*30970*/  STL.64 [R1+0x38], R18 ;  /* 0x0000381201007387 */ /* 0x0003e80000100a00 */
[----:B0-----:R-:W3:Y:S04]  /*30980*/  LDL R17, [R1+0x13e0] ;  /* 0x0013e00001117983 */ /* 0x001ee80000100800 */
[----:B-1----:R-:W4:Y:S04]  /*30990*/  LDL R19, [R1+0x13d4] ;  /* 0x0013d40001137983 */ /* 0x002f280000100800 */
[----:B------:R-:W4:Y:S01]  /*309a0*/  LDL R18, [R1+0x1f4] ;  /* 0x0001f40001127983 */ /* 0x000f220000100800 */
[----:B------:R-:W-:-:S03]  /*309b0*/  IMAD.MOV.U32 R15, RZ, RZ, R28 ;  /* 0x000000ffff0f7224 */ /* 0x000fc600078e001c */
[----:B------:R-:W5:Y:S04]  /*309c0*/  LDL R28, [R1+0x13d0] ;  /* 0x0013d000011c7983 */ /* 0x000f680000100800 */
[----:B----4-:R-:W-:Y:S04]  /*309d0*/  STL.64 [R1+0x1d08], R18 ;  /* 0x001d081201007387 */ /* 0x010fe80000100a00 */
[----:B---3--:R2:W-:Y:S02]  /*309e0*/  STL [R1+0x1d00], R17 ;  /* 0x001d001101007387 */ /* 0x0085e40000100800 */
[----:B--2---:R-:W-:Y:S02]  /*309f0*/  HMMA.16816.F32.BF16 R16, R20, R8, R12 ;  /* 0x000000081410723c */ /* 0x004fe4000004180c */
[----:B------:R-:W2:-:S15]  /*30a00*/  LDL.LU R12, [R1+0xd0] ;  /* 0x0000d000010c7983 */ /* 0x000e9e0000300800 */
[----:B------:R-:W-:Y:S02]  /*30a10*/  NOP ;  /* 0x0000000000007918 */ /* 0x000fe40000000000 */
[----:B------:R0:W-:Y:S04]  /*30a20*/  STL.64 [R1+0x100], R16 ;  /* 0x0001001001007387 */ /* 0x0001e80000100a00 */
[----:B------:R1:W-:Y:S04]  /*30a30*/  STL.64 [R1+0x108], R18 ;  /* 0x0001081201007387 */ /* 0x0003e80000100a00 */
[----:B------:R-:W2:Y:S04]  /*30a40*/  LDL.LU R13, [R1+0xd4] ;  /* 0x0000d400010d7983 */ /* 0x000ea80000300800 */
[----:B------:R-:W2:Y:S04]  /*30a50*/  LDL.LU R14, [R1+0xd8] ;  /* 0x0000d800010e7983 */ /* 0x000ea80000300800 */
[----:B------:R-:W2:Y:S01]  /*30a60*/  LDL.LU R15, [R1+0xdc] ;  /* 0x0000dc00010f7983 */ /* 0x000ea20000300800 */
[----:B0-----:R-:W-:Y:S01]  /*30a70*/  MOV R16, R5 ;  /* 0x0000000500107202 */ /* 0x001fe20000000f00 */
[----:B------:R-:W-:-:S02]  /*30a80*/  IMAD.MOV.U32 R17, RZ, RZ, R4 ;  /* 0x000000ffff117224 */ /* 0x000fc400078e0004 */
[----:B------:R-:W3:Y:S04]  /*30a90*/  LDL.LU R5, [R1+0x1d44] ;  /* 0x001d440001057983 */ /* 0x000ee80000300800 */
[----:B------:R-:W4:Y:S01]  /*30aa0*/  LDL.LU R4, [R1+0x1d40] ;  /* 0x001d400001047983 */ /* 0x000f220000300800 */
[----:B-1----:R-:W-:Y:S01]  /*30ab0*/  IMAD.MOV.U32 R18, RZ, RZ, R10 ;  /* 0x000000ffff127224 */ /* 0x002fe200078e000a */
[----:B------:R-:W-:Y:S02]  /*30ac0*/  MOV R19, R24 ;  /* 0x0000001800137202 */ /* 0x000fe40000000f00 */
[----:B------:R-:W2:Y:S01]  /*30ad0*/  LDL.LU R10, [R1+0x1d3c] ;  /* 0x001d3c00010a7983 */ /* 0x000ea20000300800 */
[----:B------:R-:W-:Y:S01]  /*30ae0*/  MOV R22, R27 ;  /* 0x0000001b00167202 */ /* 0x000fe20000000f00 */
[----:B------:R-:W-:-:S02]  /*30af0*/  IMAD.MOV.U32 R23, RZ, RZ, R0 ;  /* 0x000000ffff177224 */ /* 0x000fc400078e0000 */
[----:B------:R-:W2:Y:S01]  /*30b00*/  LDL.LU R24, [R1+0x1d38] ;  /* 0x001d380001187983 */ /* 0x000ea20000300800 */
[----:B------:R-:W-:Y:S02]  /*30b10*/  IMAD.MOV.U32 R20, RZ, RZ, R25 ;  /* 0x000000ffff147224 */ /* 0x000fe400078e0019 */
[----:B------:R-:W-:Y:S01]  /*30b20*/  IMAD.MOV.U32 R21, RZ, RZ, R26 ;  /* 0x000000ffff157224 */ /* 0x000fe200078e001a */
[----:B------:R-:W2:Y:S04]  /*30b30*/  LDL.LU R25, [R1+0x1d34] ;  /* 0x001d340001197983 */ /* 0x000ea80000300800 */
[----:B------:R-:W2:Y:S04]  /*30b40*/  LDL.LU R26, [R1+0x1d30] ;  /* 0x001d3000011a7983 */ /* 0x000ea80000300800 */
[----:B------:R-:W2:Y:S04]  /*30b50*/  LDL.LU R27, [R1+0x1d2c] ;  /* 0x001d2c00011b7983 */ /* 0x000ea80000300800 */
[----:B------:R0:W-:Y:S04]  /*30b60*/  STL.64 [R1+0x1cd8], R22 ;  /* 0x001cd81601007387 */ /* 0x0001e80000100a00 */
[----:B------:R3:W-:Y:S01]  /*30b70*/  STL.64 [R1+0x1cd0], R20 ;  /* 0x001cd01401007387 */ /* 0x0007e20000100a00 */
[----:B0-----:R-:W-:-:S02]  /*30b80*/  IMAD.MOV.U32 R22, RZ, RZ, R6 ;  /* 0x000000ffff167224 */ /* 0x001fc400078e0006 */
[----:B------:R-:W-:Y:S01]  /*30b90*/  IMAD.MOV.U32 R23, RZ, RZ, R7 ;  /* 0x000000ffff177224 */ /* 0x000fe200078e0007 */
[----:B---3--:R-:W-:Y:S01]  /*30ba0*/  MOV R21, R5 ;  /* 0x0000000500157202 */ /* 0x008fe20000000f00 */
[----:B----4-:R-:W-:Y:S02]  /*30bb0*/  IMAD.MOV.U32 R20, RZ, RZ, R4 ;  /* 0x000000ffff147224 */ /* 0x010fe400078e0004 */
[----:B------:R-:W2:Y:S04]  /*30bc0*/  LDL.LU R4, [R1+0x1d28] ;  /* 0x001d280001047983 */ /* 0x000ea80000300800 */
        /* <DEDUP_REMOVED lines=8> */
[----:B------:R-:W3:Y:S01]  /*30c50*/  LDL.LU R23, [R1+0xfc] ;  /* 0x0000fc0001177983 */ /* 0x000ee20000300800 */
[----:B--2---:R-:W-:Y:S01]  /*30c60*/  HMMA.16816.F32.BF16 R4, R24, R8, R4 ;  /* 0x000000081804723c */ /* 0x004fe20000041804 */
[----:B------:R-:W-:-:S02]  /*30c70*/  MOV R24, R11 ;  /* 0x0000000b00187202 */ /* 0x000fc40000000f00 */
[----:B------:R-:W2:-:S15]  /*30c80*/  LDL.LU R11, [R1+0x1d18] ;  /* 0x001d1800010b7983 */ /* 0x000e9e0000300800 */
[----:B------:R-:W-:Y:S01]  /*30c90*/  NOP ;  /* 0x0000000000007918 */ /* 0x000fe20000000000 */
[----:B------:R-:W-:Y:S04]  /*30ca0*/  STL.64 [R1+0x20], R4 ;  /* 0x0000200401007387 */ /* 0x000fe80000100a00 */
[----:B------:R-:W-:Y:S04]  /*30cb0*/  STL.64 [R1+0x28], R6 ;  /* 0x0000280601007387 */ /* 0x000fe80000100a00 */
[----:B------:R-:W4:Y:S04]  /*30cc0*/  LDL.LU R25, [R1+0xb4] ;  /* 0x0000b40001197983 */ /* 0x000f280000300800 */
[----:B------:R-:W2:Y:S04]  /*30cd0*/  LDL.LU R26, [R1+0xb8] ;  /* 0x0000b800011a7983 */ /* 0x000ea80000300800 */
[----:B------:R-:W2:Y:S04]  /*30ce0*/  LDL.LU R27, [R1+0xbc] ;  /* 0x0000bc00011b7983 */ /* 0x000ea80000300800 */
[----:B--2---:R-:W-:Y:S04]  /*30cf0*/  STL.64 [R1+0x1cf8], R26 ;  /* 0x001cf81a01007387 */ /* 0x004fe80000100a00 */
[----:B----4-:R0:W-:Y:S02]  /*30d00*/  STL.64 [R1+0x1cf0], R24 ;  /* 0x001cf01801007387 */ /* 0x0101e40000100a00 */
[----:B0-----:R-:W-:-:S02]  /*30d10*/  IMAD.MOV.U32 R24, RZ, RZ, R10 ;  /* 0x000000ffff187224 */ /* 0x001fc400078e000a */
[----:B------:R-:W-:Y:S01]  /*30d20*/  IMAD.MOV.U32 R25, RZ, RZ, R11 ;  /* 0x000000ffff197224 */ /* 0x000fe200078e000b */
[----:B------:R-:W2:Y:S04]  /*30d30*/  LDL.LU R10, [R1+0x1d14] ;  /* 0x001d1400010a7983 */ /* 0x000ea80000300800 */
[----:B------:R-:W2:Y:S04]  /*30d40*/  LDL.LU R11, [R1+0x1d10] ;  /* 0x001d1000010b7983 */ /* 0x000ea80000300800 */
[----:B------:R-:W3:Y:S04]  /*30d50*/  LDL.LU R26, [R1+0xc8] ;  /* 0x0000c800011a7983 */ /* 0x000ee80000300800 */
[----:B------:R-:W3:Y:S04]  /*30d60*/  LDL.LU R27, [R1+0xcc] ;  /* 0x0000cc00011b7983 */ /* 0x000ee80000300800 */
[----:B------:R-:W4:Y:S04]  /*30d70*/  LDL.LU R4, [R1+0x90] ;  /* 0x0000900001047983 */ /* 0x000f280000300800 */
[----:B------:R-:W4:Y:S04]  /*30d80*/  LDL.LU R5, [R1+0x94] ;  /* 0x0000940001057983 */ /* 0x000f280000300800 */
[----:B------:R-:W4:Y:S01]  /*30d90*/  LDL.LU R6, [R1+0x98] ;  /* 0x0000980001067983 */ /* 0x000f220000300800 */
[-C--:B--2---:R-:W-:Y:S08]  /*30da0*/  HMMA.16816.F32.BF16 R12, R12, R10.reuse, R16 ;  /* 0x0000000a0c0c723c */ /* 0x084ff00000041810 */
[-C--:B---3--:R-:W-:Y:S01]  /*30db0*/  HMMA.16816.F32.BF16 R20, R20, R10.reuse, R24 ;  /* 0x0000000a1414723c */ /* 0x088fe20000041818 */
[----:B------:R-:W2:Y:S04]  /*30dc0*/  LDL.LU.64 R18, [R1+0x1d08] ;  /* 0x001d080001127983 */ /* 0x000ea80000300a00 */
[----:B------:R-:W3:Y:S06]  /*30dd0*/  LDL.LU R17, [R1+0x1d00] ;  /* 0x001d000001117983 */ /* 0x000eec0000300800 */
[----:B------:R-:W-:Y:S04]  /*30de0*/  STL.64 [R1+0xd0], R12 ;  /* 0x0000d00c01007387 */ /* 0x000fe80000100a00 */
[----:B------:R-:W-:Y:S04]  /*30df0*/  STL.64 [R1+0xd8], R14 ;  /* 0x0000d80e01007387 */ /* 0x000fe80000100a00 */
[----:B------:R-:W3:Y:S04]  /*30e00*/  LDL.LU.64 R26, [R1+0x1cf8] ;  /* 0x001cf800011a7983 */ /* 0x000ee80000300a00 */
[----:B------:R-:W3:Y:S04]  /*30e10*/  LDL.LU.64 R24, [R1+0x1cf0] ;  /* 0x001cf00001187983 */ /* 0x000ee80000300a00 */
[----:B------:R-:W-:Y:S04]  /*30e20*/  STL.64 [R1+0xc0], R20 ;  /* 0x0000c01401007387 */ /* 0x000fe80000100a00 */
[----:B------:R0:W-:Y:S04]  /*30e30*/  STL.64 [R1+0xc8], R22 ;  /* 0x0000c81601007387 */ /* 0x0001e80000100a00 */
[----:B0-----:R-:W3:Y:S04]  /*30e40*/  LDL.LU.64 R22, [R1+0x1ce8] ;  /* 0x001ce80001167983 */ /* 0x001ee80000300a00 */
[----:B------:R-:W3:Y:S01]  /*30e50*/  LDL.LU.64 R20, [R1+0x1ce0] ;  /* 0x001ce00001147983 */ /* 0x000ee20000300a00 */
[----:B------:R-:W-:Y:S01]  /*30e60*/  MOV R7, R2 ;  /* 0x0000000200077202 */ /* 0x000fe20000000f00 */
[----:B------:R-:W0:Y:S01]  /*30e70*/  S2R R0, SR_TID.X ;  /* 0x0000000000007919 */ /* 0x000e220000002100 */
[----:B------:R-:W1:Y:S01]  /*30e80*/  S2R R9, SR_TID.X ;  /* 0x0000000000097919 */ /* 0x000e620000002100 */
[----:B--2---:R-:W-:Y:S01]  /*30e90*/  LDSM.16.MT88.4 R12, [R18+UR7+0x3e000] ;  /* 0x03e00007120c783b */ /* 0x004fe20008004200 */
[----:B---3--:R-:W-:Y:S03]  /*30ea0*/  HMMA.16816.F32.BF16 R24, R24, R10, R20 ;  /* 0x0000000a1818723c */ /* 0x008fe60000041814 */
[----:B------:R-:W4:Y:S04]  /*30eb0*/  LDL.LU.64 R22, [R1+0x1cd8] ;  /* 0x001cd80001167983 */ /* 0x000f280000300a00 */
[----:B------:R-:W4:-:S12]  /*30ec0*/  LDL.LU.64 R20, [R1+0x1cd0] ;  /* 0x001cd00001147983 */ /* 0x000f180000300a00 */
[----:B------:R-:W-:Y:S04]  /*30ed0*/  STL.64 [R1+0x10], R24 ;  /* 0x0000101801007387 */ /* 0x000fe80000100a00 */
[----:B------:R-:W-:Y:S01]  /*30ee0*/  STL.64 [R1+0x18], R26 ;  /* 0x0000181a01007387 */ /* 0x000fe20000100a00 */
[----:B------:R-:W2:Y:S01]  /*30ef0*/  S2R R2, SR_TID.X ;  /* 0x0000000000027919 */ /* 0x000ea20000002100 */
[----:B0-----:R-:W-:Y:S01]  /*30f00*/  IMAD.SHL.U32 R0, R0, 0x2, RZ ;  /* 0x0000000200007824 */ /* 0x001fe200078e00ff */
[----:B----4-:R-:W-:-:S15]  /*30f10*/  HMMA.16816.F32.BF16 R4, R20, R10, R4 ;  /* 0x0000000a1404723c */ /* 0x010fde0000041804 */
[----:B------:R-:W-:-:S04]  /*30f20*/  NOP ;  /* 0x0000000000007918 */ /* 0x000fc80000000000 */
        /* <DEDUP_REMOVED lines=8> */
[----:B--2---:R-:W-:-:S02]  /*30fb0*/  LOP3.LUT R16, R2, 0x1c, RZ, 0xc0, !PT ;  /* 0x0000001c02107812 */ /* 0x004fc400078ec0ff */
[----:B------:R-:W0:Y:S01]  /*30fc0*/  S2R R2, SR_CTAID.X ;  /* 0x0000000000027919 */ /* 0x000e220000002500 */
[----:B------:R-:W-:Y:S02]  /*30fd0*/  LOP3.LUT R0, R0, 0x6, RZ, 0xc0, !PT ;  /* 0x0000000600007812 */ /* 0x000fe400078ec0ff */
[----:B-1----:R-:W-:-:S04]  /*30fe0*/  LOP3.LUT R9, R9, 0x1e0, RZ, 0xc0, !PT ;  /* 0x000001e009097812 */ /* 0x002fc800078ec0ff */
[----:B------:R-:W-:Y:S01]  /*30ff0*/  LEA.HI R0, R9, R0, RZ, 0x1e ;  /* 0x0000000009007211 */ /* 0x000fe200078ff0ff */
[----:B------:R-:W1:Y:S03]  /*31000*/  S2R R23, SR_TID.X ;  /* 0x0000000000177919 */ /* 0x000e660000002100 */
[----:B------:R-:W-:-:S04]  /*31010*/  IADD3 R0, P1, PT, R0, UR4, RZ ;  /* 0x0000000400007c10 */ /* 0x000fc8000ff3e0ff */
[----:B------:R-:W-:Y:S02]  /*31020*/  ISETP.GT.U32.AND P2, PT, R0, R19, PT ;  /* 0x000000130000720c */ /* 0x000fe40003f44070 */
[----:B------:R-:W2:Y:S01]  /*31030*/  S2R R19, SR_CTAID.X ;  /* 0x0000000000137919 */ /* 0x000ea20000002500 */
[----:B------:R-:W-:Y:S01]  /*31040*/  LEA.HI R16, R16, 0xb8, RZ, 0x1e ;  /* 0x000000b810107811 */ /* 0x000fe200078ff0ff */
[----:B0-----:R-:W-:-:S05]  /*31050*/  IMAD.SHL.U32 R2, R2, 0x100, RZ ;  /* 0x0000010002027824 */ /* 0x001fca00078e00ff */
[----:B------:R-:W-:-:S04]  /*31060*/  IADD3 R2, PT, PT, R2, R16, RZ ;  /* 0x0000001002027210 */ /* 0x000fc80007ffe0ff */
[C---:B------:R-:W-:Y:S01]  /*31070*/  ISETP.GT.U32.AND P0, PT, R0.reuse, R2, PT ;  /* 0x000000020000720c */ /* 0x040fe20003f04070 */
[----:B------:R-:W-:Y:S01]  /*31080*/  IMAD.X R2, RZ, RZ, UR5, P1 ;  /* 0x00000005ff027e24 */ /* 0x000fe200088e06ff */
[C---:B------:R-:W-:Y:S02]  /*31090*/  ISETP.GT.U32.AND P1, PT, R0.reuse, R17, PT ;  /* 0x000000110000720c */ /* 0x040fe40003f24070 */
[----:B-----5:R-:W-:Y:S02]  /*310a0*/  ISETP.GT.U32.AND P3, PT, R0, R28, PT ;  /* 0x0000001c0000720c */ /* 0x020fe40003f64070 */
[----:B-1----:R-:W-:Y:S02]  /*310b0*/  LOP3.LUT R26, R23, 0x1c, RZ, 0xc0, !PT ;  /* 0x0000001c171a7812 */ /* 0x002fe400078ec0ff */
[C---:B------:R-:W-:Y:S02]  /*310c0*/  ISETP.GT.U32.AND.EX P0, PT, R2.reuse, RZ, PT, P0 ;  /* 0x000000ff0200720c */ /* 0x040fe40003f04100 */
[----:B------:R-:W-:-:S02]  /*310d0*/  ISETP.GT.U32.AND.EX P1, PT, R2, RZ, PT, P1 ;  /* 0x000000ff0200720c */ /* 0x000fc40003f24110 */
[----:B------:R-:W-:Y:S01]  /*310e0*/  LOP3.LUT R28, R23, 0x1c, RZ, 0xc0, !PT ;  /* 0x0000001c171c7812 */ /* 0x000fe200078ec0ff */
[C---:B--2---:R-:W-:Y:S01]  /*310f0*/  IMAD.SHL.U32 R27, R19.reuse, 0x100, RZ ;  /* 0x00000100131b7824 */ /* 0x044fe200078e00ff */
[----:B------:R-:W-:Y:S02]  /*31100*/  SEL R18, RZ, 0x1, !P0 ;  /* 0x00000001ff127807 */ /* 0x000fe40004000000 */
[----:B------:R-:W-:Y:S02]  /*31110*/  SEL R17, RZ, 0x1fffe, !P1 ;  /* 0x0001fffeff117807 */ /* 0x000fe40004800000 */
[----:B------:R-:W-:Y:S02]  /*31120*/  LEA.HI R28, R28, 0xf8, RZ, 0x1e ;  /* 0x000000f81c1c7811 */ /* 0x000fe400078ff0ff */
[----:B------:R-:W-:Y:S01]  /*31130*/  LEA.HI R26, R26, 0xf0, RZ, 0x1e ;  /* 0x000000f01a1a7811 */ /* 0x000fe200078ff0ff */
[----:B------:R-:W-:Y:S01]  /*31140*/  IMAD.SHL.U32 R25, R19, 0x100, RZ ;  /* 0x0000010013197824 */ /* 0x000fe200078e00ff */
[----:B------:R-:W-:Y:S01]  /*31150*/  LOP3.LUT R24, R23, 0x1c, RZ, 0xc0, !PT ;  /* 0x0000001c17187812 */ /* 0x000fe200078ec0ff */
[----:B------:R-:W-:Y:S01]  /*31160*/  IMAD.IADD R20, R18, 0x1, R17 ;  /* 0x0000000112147824 */ /* 0x000fe200078e0211 */
[----:B------:R-:W-:Y:S01]  /*31170*/  IADD3 R27, PT, PT, R27, R28, RZ ;  /* 0x0000001c1b1b7210 */ /* 0x000fe20007ffe0ff */
[----:B------:R-:W-:Y:S01]  /*31180*/  IMAD.IADD R25, R25, 0x1, R26 ;  /* 0x0000000119197824 */ /* 0x000fe200078e021a */
[----:B------:R-:W-:-:S02]  /*31190*/  LOP3.LUT R21, R23, 0x1c, RZ, 0xc0, !PT ;  /* 0x0000001c17157812 */ /* 0x000fc400078ec0ff */
[----:B------:R-:W-:Y:S01]  /*311a0*/  LEA.HI R24, R24, 0xd8, RZ, 0x1e ;  /* 0x000000d818187811 */ /* 0x000fe200078ff0ff */
[----:B------:R-:W-:Y:S01]  /*311b0*/  IMAD.SHL.U32 R22, R19, 0x100, RZ ;  /* 0x0000010013167824 */ /* 0x000fe200078e00ff */
[----:B------:R-:W2:Y:S04]  /*311c0*/  LDL R28, [R1+0x13d0] ;  /* 0x0013d000011c7983 */ /* 0x000ea80000100800 */
[----:B------:R-:W4:Y:S04]  /*311d0*/  LDL R18, [R1+0x13e0] ;  /* 0x0013e00001127983 */ /* 0x000f280000100800 */
[----:B------:R-:W5:Y:S04]  /*311e0*/  LDL R17, [R1+0x13d4] ;  /* 0x0013d40001117983 */ /* 0x000f680000100800 */
[----:B------:R0:W-:Y:S01]  /*311f0*/  STL [R1+0x8], R20 ;  /* 0x0000081401007387 */ /* 0x0001e20000100800 */
[----:B------:R-:W-:-:S03]  /*31200*/  LEA.HI R21, R21, 0xd0, RZ, 0x1e ;  /* 0x000000d015157811 */ /* 0x000fc600078ff0ff */
[----:B------:R1:W-:Y:S01]  /*31210*/  STL [R1+0x1cb4], R27 ;  /* 0x001cb41b01007387 */ /* 0x0003e20000100800 */
[----:B------:R-:W-:-:S03]  /*31220*/  IADD3 R22, PT, PT, R22, R24, RZ ;  /* 0x0000001816167210 */ /* 0x000fc60007ffe0ff */
[----:B------:R1:W-:Y:S01]  /*31230*/  STL [R1+0x1cb0], R25 ;  /* 0x001cb01901007387 */ /* 0x0003e20000100800 */
[----:B------:R-:W-:-:S03]  /*31240*/  ISETP.GT.U32.AND P0, PT, R0, R25, PT ;  /* 0x000000190000720c */ /* 0x000fc60003f04070 */
[----:B------:R-:W2:Y:S01]  /*31250*/  LDL.LU R24, [R1+0x60] ;  /* 0x0000600001187983 */ /* 0x000ea20000300800 */
[----:B------:R-:W-:Y:S01]  /*31260*/  ISETP.GT.U32.AND P4, PT, R0, R27, PT ;  /* 0x0000001b0000720c */ /* 0x000fe20003f84070 */
[----:B0-----:R-:W-:Y:S02]  /*31270*/  IMAD.SHL.U32 R20, R19, 0x100, RZ ;  /* 0x0000010013147824 */ /* 0x001fe400078e00ff */
[----:B-1----:R-:W-:Y:S01]  /*31280*/  IMAD.MOV.U32 R27, RZ, RZ, R29 ;  /* 0x000000ffff1b7224 */ /* 0x002fe200078e001d */
[----:B------:R-:W2:Y:S04]  /*31290*/  LDL.LU R25, [R1+0x64] ;  /* 0x0000640001197983 */ /* 0x000ea80000300800 */
[----:B------:R-:W2:Y:S04]  /*312a0*/  LDL.LU R26, [R1+0x68] ;  /* 0x00006800011a7983 */ /* 0x000ea80000300800 */
[----:B------:R-:W2:Y:S01]  /*312b0*/  LDL.LU R29, [R1+0x1cc8] ;  /* 0x001cc800011d7983 */ /* 0x000ea20000300800 */
[----:B------:R-:W-:-:S03]  /*312c0*/  IADD3 R20, PT, PT, R20, R21, RZ ;  /* 0x0000001514147210 */ /* 0x000fc60007ffe0ff */
[----:B------:R-:W2:Y:S01]  /*312d0*/  LDL R21, [R1+0x13e4] ;  /* 0x0013e40001157983 */ /* 0x000ea20000100800 */
[C---:B------:R-:W-:Y:S02]  /*312e0*/  ISETP.GT.U32.AND.EX P2, PT, R2.reuse, RZ, PT, P2 ;  /* 0x000000ff0200720c */ /* 0x040fe40003f44120 */
[C---:B------:R-:W-:Y:S02]  /*312f0*/  ISETP.GT.U32.AND.EX P3, PT, R2.reuse, RZ, PT, P3 ;  /* 0x000000ff0200720c */ /* 0x040fe40003f64130 */
[C---:B------:R-:W-:Y:S02]  /*31300*/  ISETP.GT.U32.AND.EX P4, PT, R2.reuse, RZ, PT, P4 ;  /* 0x000000ff0200720c */ /* 0x040fe40003f84140 */
[----:B------:R-:W-:Y:S02]  /*31310*/  ISETP.GT.U32.AND.EX P0, PT, R2, RZ, PT, P0 ;  /* 0x000000ff0200720c */ /* 0x000fe40003f04100 */
[----:B------:R-:W-:Y:S02]  /*31320*/  MOV R7, R3 ;  /* 0x0000000300077202 */ /* 0x000fe40000000f00 */
[----:B------:R-:W-:-:S02]  /*31330*/  SEL R16, RZ, 0x1, !P2 ;  /* 0x00000001ff107807 */ /* 0x000fc40005000000 */
[----:B------:R-:W-:Y:S02]  /*31340*/  SEL R9, RZ, 0x1fffe, !P3 ;  /* 0x0001fffeff097807 */ /* 0x000fe40005800000 */
[----:B------:R-:W-:Y:S02]  /*31350*/  SEL R8, RZ, 0x1, !P4 ;  /* 0x00000001ff087807 */ /* 0x000fe40006000000 */
[----:B------:R-:W-:Y:S01]  /*31360*/  SEL R3, RZ, 0x1fffe, !P0 ;  /* 0x0001fffeff037807 */ /* 0x000fe20004000000 */
[----:B------:R-:W-:-:S04]  /*31370*/  IMAD.IADD R9, R16, 0x1, R9 ;  /* 0x0000000110097824 */ /* 0x000fc800078e0209 */
[----:B------:R-:W-:Y:S01]  /*31380*/  IMAD.IADD R3, R8, 0x1, R3 ;  /* 0x0000000108037824 */ /* 0x000fe200078e0203 */
[----:B------:R0:W-:Y:S04]  /*31390*/  STL [R1+0x4], R9 ;  /* 0x0000040901007387 */ /* 0x0001e80000100800 */
[----:B------:R1:W-:Y:S01]  /*313a0*/  STL [R1+0x9c], R3 ;  /* 0x00009c0301007387 */ /* 0x0003e20000100800 */
[----:B---3--:R-:W-:Y:S03]  /*313b0*/  HMMA.16816.F32.BF16 R12, R12, R10, R4 ;  /* 0x0000000a0c0c723c */ /* 0x008fe60000041804 */
[----:B------:R-:W3:Y:S04]  /*313c0*/  LDL.LU.64 R6, [R1+0x1cc0] ;  /* 0x001cc00001067983 */ /* 0x000ee80000300a00 */
[----:B------:R-:W3:Y:S01]  /*313d0*/  LDL.LU.64 R4, [R1+0x1cb8] ;  /* 0x001cb80001047983 */ /* 0x000ee20000300a00 */
[----:B------:R-:W-:-:S02]  /*313e0*/  ISETP.GT.U32.AND P1, PT, R0, R22, PT ;  /* 0x000000160000720c */ /* 0x000fc40003f24070 */
[----:B------:R-:W-:Y:S02]  /*313f0*/  ISETP.GT.U32.AND P2, PT, R0, R20, PT ;  /* 0x000000140000720c */ /* 0x000fe40003f44070 */
[C---:B------:R-:W-:Y:S02]  /*31400*/  ISETP.GT.U32.AND.EX P1, PT, R2.reuse, RZ, PT, P1 ;  /* 0x000000ff0200720c */ /* 0x040fe40003f24110 */
[----:B------:R-:W-:-:S05]  /*31410*/  ISETP.GT.U32.AND.EX P2, PT, R2, RZ, PT, P2 ;  /* 0x000000ff0200720c */ /* 0x000fca0003f44120 */
[----:B------:R-:W-:Y:S04]  /*31420*/  STL.64 [R1+0x70], R12 ;  /* 0x0000700c01007387 */ /* 0x000fe80000100a00 */
[----:B------:R-:W-:Y:S01]  /*31430*/  STL.64 [R1+0x78], R14 ;  /* 0x0000780e01007387 */ /* 0x000fe20000100a00 */
[C---:B----4-:R-:W-:Y:S02]  /*31440*/  ISETP.GE.U32.AND P0, PT, R0.reuse, R18, PT ;  /* 0x000000120000720c */ /* 0x050fe40003f06070 */
[----:B------:R-:W-:Y:S02]  /*31450*/  SEL R18, RZ, 0x1, !P1 ;  /* 0x00000001ff127807 */ /* 0x000fe40004800000 */
[----:B-----5:R-:W-:Y:S02]  /*31460*/  ISETP.GE.U32.AND P1, PT, R0, R17, PT ;  /* 0x000000110000720c */ /* 0x020fe40003f26070 */
[----:B------:R-:W-:-:S02]  /*31470*/  SEL R17, RZ, 0x1fffe, !P2 ;  /* 0x0001fffeff117807 */ /* 0x000fc40005000000 */
[C---:B--2---:R-:W-:Y:S02]  /*31480*/  ISETP.GE.U32.AND P2, PT, R0.reuse, R28, PT ;  /* 0x0000001c0000720c */ /* 0x044fe40003f46070 */
[----:B------:R-:W2:Y:S01]  /*31490*/  S2R R28, SR_TID.X ;  /* 0x00000000001c7919 */ /* 0x000ea20000002100 */
[----:B------:R-:W-:Y:S01]  /*314a0*/  ISETP.GE.U32.AND P3, PT, R0, R21, PT ;  /* 0x000000150000720c */ /* 0x000fe20003f66070 */
[----:B------:R-:W-:Y:S01]  /*314b0*/  LDSM.16.MT88.4 R12, [R29+UR7+0x3e000] ;  /* 0x03e000071d0c783b */ /* 0x000fe20008004200 */
[----:B------:R-:W4:Y:S01]  /*314c0*/  S2R R21, SR_CTAID.X ;  /* 0x0000000000157919 */ /* 0x000f220000002500 */
[C---:B------:R-:W-:Y:S02]  /*314d0*/  ISETP.GE.U32.AND.EX P0, PT, R2.reuse, RZ, PT, P0 ;  /* 0x000000ff0200720c */ /* 0x040fe40003f06100 */
[C---:B------:R-:W-:Y:S02]  /*314e0*/  ISETP.GE.U32.AND.EX P3, PT, R2.reuse, RZ, PT, P3 ;  /* 0x000000ff0200720c */ /* 0x040fe40003f66130 */
[----:B------:R-:W-:-:S02]  /*314f0*/  ISETP.GE.U32.AND.EX P1, PT, R2, RZ, PT, P1 ;  /* 0x000000ff0200720c */ /* 0x000fc40003f26110 */
[----:B------:R-:W-:Y:S02]  /*31500*/  ISETP.GE.U32.AND.EX P2, PT, R2, RZ, PT, P2 ;  /* 0x000000ff0200720c */ /* 0x000fe40003f46120 */
[----:B0-----:R-:W-:Y:S02]  /*31510*/  SEL R9, RZ, 0x1fffe, P0 ;  /* 0x0001fffeff097807 */ /* 0x001fe40000000000 */
[----:B------:R-:W-:Y:S02]  /*31520*/  SEL R16, RZ, 0x1, P3 ;  /* 0x00000001ff107807 */ /* 0x000fe40001800000 */
[----:B------:R-:W-:Y:S02]  /*31530*/  SEL R8, RZ, 0x1, P1 ;  /* 0x00000001ff087807 */ /* 0x000fe40000800000 */
[----:B-1----:R-:W-:Y:S01]  /*31540*/  SEL R3, RZ, 0x1fffe, P2 ;  /* 0x0001fffeff037807 */ /* 0x002fe20001000000 */
[----:B------:R-:W-:Y:S01]  /*31550*/  IMAD.IADD R17, R18, 0x1, R17 ;  /* 0x0000000112117824 */ /* 0x000fe200078e0211 */
[----:B--2---:R-:W-:-:S02]  /*31560*/  LOP3.LUT R28, R28, 0x1c, RZ, 0xc0, !PT ;  /* 0x0000001c1c1c7812 */ /* 0x004fc400078ec0ff */
[----:B------:R-:W-:Y:S02]  /*31570*/  IADD3 R9, PT, PT, R16, R9, RZ ;  /* 0x0000000910097210 */ /* 0x000fe40007ffe0ff */
[----:B------:R-:W-:Y:S01]  /*31580*/  LEA.HI R28, R28, 0xa8, RZ, 0x1e ;  /* 0x000000a81c1c7811 */ /* 0x000fe200078ff0ff */
[----:B------:R-:W-:Y:S01]  /*31590*/  IMAD.IADD R3, R8, 0x1, R3 ;  /* 0x0000000108037824 */ /* 0x000fe200078e0203 */
[----:B------:R-:W-:Y:S04]  /*315a0*/  STL [R1+0x94], R17 ;  /* 0x0000941101007387 */ /* 0x000fe80000100800 */
[----:B------:R-:W-:Y:S01]  /*315b0*/  STL [R1+0x90], R9 ;  /* 0x0000900901007387 */ /* 0x000fe20000100800 */
[----:B----4-:R-:W-:-:S05]  /*315c0*/  SHF.L.U32 R21, R21, 0x8, RZ ;  /* 0x0000000815157819 */ /* 0x010fca00000006ff */
[----:B------:R-:W-:-:S05]  /*315d0*/  IMAD.IADD R21, R21, 0x1, R28 ;  /* 0x0000000115157824 */ /* 0x000fca00078e021c */
[----:B------:R-:W-:Y:S02]  /*315e0*/  ISETP.GT.U32.AND P0, PT, R0, R21, PT ;  /* 0x000000150000720c */ /* 0x000fe40003f04070 */
[C---:B------:R-:W-:Y:S01]  /*315f0*/  LOP3.LUT R21, R23.reuse, 0x1c, RZ, 0xc0, !PT ;  /* 0x0000001c17157812 */ /* 0x040fe200078ec0ff */
[----:B---3--:R-:W-:Y:S01]  /*31600*/  HMMA.16816.F32.BF16 R4, R4, R10, R24 ;  /* 0x0000000a0404723c */ /* 0x008fe20000041818 */
[----:B------:R-:W2:Y:S01]  /*31610*/  LDL.LU R27, [R1+0x1cb4] ;  /* 0x001cb400011b7983 */ /* 0x000ea20000300800 */
[----:B------:R-:W-:-:S03]  /*31620*/  LOP3.LUT R24, R23, 0x1c, RZ, 0xc0, !PT ;  /* 0x0000001c17187812 */ /* 0x000fc600078ec0ff */
[----:B------:R-:W-:Y:S04]  /*31630*/  STL [R1+0x98], R3 ;  /* 0x0000980301007387 */ /* 0x000fe80000100800 */
[----:B------:R-:W3:Y:S01]  /*31640*/  LDL.LU R25, [R1+0x1cb0] ;  /* 0x001cb00001197983 */ /* 0x000ee20000300800 */
[----:B------:R-:W-:Y:S01]  /*31650*/  IMAD.SHL.U32 R23, R19, 0x100, RZ ;  /* 0x0000010013177824 */ /* 0x000fe200078e00ff */
[----:B------:R-:W-:-:S04]  /*31660*/  LEA.HI R24, R24, 0xa0, RZ, 0x1e ;  /* 0x000000a018187811 */ /* 0x000fc800078ff0ff */
[----:B------:R-:W-:-:S04]  /*31670*/  IADD3 R23, PT, PT, R23, R24, RZ ;  /* 0x0000001817177210 */ /* 0x000fc80007ffe0ff */
[----:B------:R0:W-:Y:S01]  /*31680*/  STL.64 [R1+0x1c60], R6 ;  /* 0x001c600601007387 */ /* 0x0001e20000100a00 */
[----:B------:R-:W-:-:S03]  /*31690*/  ISETP.GT.U32.AND P3, PT, R0, R23, PT ;  /* 0x000000170000720c */ /* 0x000fc60003f64070 */
[----:B0-----:R-:W4:Y:S04]  /*316a0*/  LDL R7, [R1+0x13c8] ;  /* 0x0013c80001077983 */ /* 0x001f280000100800 */
[----:B------:R0:W-:Y:S04]  /*316b0*/  STL.64 [R1+0x1c58], R4 ;  /* 0x001c580401007387 */ /* 0x0001e80000100a00 */
[----:B------:R-:W5:Y:S01]  /*316c0*/  LDL R23, [R1+0x1f0] ;  /* 0x0001f00001177983 */ /* 0x000f620000100800 */
[----:B------:R-:W-:Y:S01]  /*316d0*/  LEA.HI R21, R21, 0x88, RZ, 0x1e ;  /* 0x0000008815157811 */ /* 0x000fe200078ff0ff */
[----:B------:R-:W-:Y:S01]  /*316e0*/  IMAD.SHL.U32 R19, R19, 0x100, RZ ;  /* 0x0000010013137824 */ /* 0x000fe200078e00ff */
[----:B------:R-:W-:Y:S01]  /*316f0*/  ISETP.GT.U32.AND.EX P0, PT, R2, RZ, PT, P0 ;  /* 0x000000ff0200720c */ /* 0x000fe20003f04100 */
[----:B------:R-:W3:Y:S04]  /*31700*/  LDL.LU R8, [R1+0x8] ;  /* 0x0000080001087983 */ /* 0x000ee80000300800 */
[----:B------:R-:W3:Y:S01]  /*31710*/  LDL.LU R3, [R1+0x4] ;  /* 0x0000040001037983 */ /* 0x000ee20000300800 */
[----:B------:R-:W-:-:S05]  /*31720*/  IMAD.IADD R19, R19, 0x1, R21 ;  /* 0x0000000113137824 */ /* 0x000fca00078e0215 */
[----:B------:R-:W-:Y:S02]  /*31730*/  ISETP.GT.U32.AND P1, PT, R0, R19, PT ;  /* 0x000000130000720c */ /* 0x000fe40003f24070 */
[----:B------:R1:W2:Y:S02]  /*31740*/  LDSM.16.MT88.4 R16, [R29+UR7+0x3e080] ;  /* 0x03e080071d10783b */ /* 0x0002a40008004200 */
[----:B------:R-:W-:Y:S02]  /*31750*/  ISETP.GT.U32.AND.EX P1, PT, R2, RZ, PT, P1 ;  /* 0x000000ff0200720c */ /* 0x000fe40003f24110 */
[----:B0-----:R-:W-:Y:S02]  /*31760*/  SEL R4, RZ, 0x4, !P0 ;  /* 0x00000004ff047807 */ /* 0x001fe40004000000 */
[----:B------:R-:W-:Y:S02]  /*31770*/  SEL R28, RZ, 0x4, !P1 ;  /* 0x00000004ff1c7807 */ /* 0x000fe40004800000 */
[----:B------:R-:W-:-:S02]  /*31780*/  ISETP.GE.U32.AND P1, PT, R0, R22, PT ;  /* 0x000000160000720c */ /* 0x000fc40003f26070 */
[----:B------:R-:W-:-:S04]  /*31790*/  ISETP.GT.U32.AND.EX P3, PT, R2, RZ, PT, P3 ;  /* 0x000000ff0200720c */ /* 0x000fc80003f64130 */
[----:B-1----:R-:W-:Y:S02]  /*317a0*/  SEL R29, RZ, 0x7fff8, !P3 ;  /* 0x0007fff8ff1d7807 */ /* 0x002fe40005800000 */
[----:B------:R-:W-:-:S04]  /*317b0*/  ISETP.GE.U32.AND.EX P1, PT, R2, RZ, PT, P1 ;  /* 0x000000ff0200720c */ /* 0x000fc80003f26110 */
[----:B------:R-:W-:Y:S02]  /*317c0*/  SEL R24, RZ, 0x1, P1 ;  /* 0x00000001ff187807 */ /* 0x000fe40000800000 */
[C---:B--2---:R-:W-:Y:S02]  /*317d0*/  ISETP.GE.U32.AND P0, PT, R0.reuse, R27, PT ;  /* 0x0000001b0000720c */ /* 0x044fe40003f06070 */
[----:B----4-:R-:W-:-:S04]  /*317e0*/  ISETP.GT.U32.AND P2, PT, R0, R7, PT ;  /* 0x000000070000720c */ /* 0x010fc80003f44070 */
[----:B------:R-:W-:-:S04]  /*317f0*/  ISETP.GT.U32.AND.EX P2, PT, R2, RZ, PT, P2 ;  /* 0x000000ff0200720c */ /* 0x000fc80003f44120 */
[----:B------:R-:W-:Y:S02]  /*31800*/  SEL R27, RZ, 0x7fff8, !P2 ;  /* 0x0007fff8ff1b7807 */ /* 0x000fe40005000000 */
[C---:B------:R-:W-:Y:S02]  /*31810*/  ISETP.GE.U32.AND P2, PT, R0.reuse, R20, PT ;  /* 0x000000140000720c */ /* 0x040fe40003f46070 */
[----:B-----5:R-:W0:Y:S04]  /*31820*/  LDSM.16.MT88.4 R20, [R23+UR7+0x3e000] ;  /* 0x03e000071714783b */ /* 0x020e280008004200 */
[----:B------:R1:W-:Y:S04]  /*31830*/  STL [R1+0x1c98], R7 ;  /* 0x001c980701007387 */ /* 0x0003e80000100800 */
[----:B------:R-:W-:Y:S04]  /*31840*/  STL.64 [R1+0x1ca8], R18 ;  /* 0x001ca81201007387 */ /* 0x000fe80000100a00 */
[----:B------:R-:W-:Y:S04]  /*31850*/  STL [R1], R4 ;  /* 0x0000000401007387 */ /* 0x000fe80000100800 */
[----:B------:R2:W-:Y:S01]  /*31860*/  STL.64 [R1+0x1ca0], R16 ;  /* 0x001ca01001007387 */ /* 0x0005e20000100a00 */
[----:B-1----:R-:W1:Y:S03]  /*31870*/  S2R R7, SR_TID.X ;  /* 0x0000000000077919 */ /* 0x002e660000002100 */
[----:B--2---:R-:W2:Y:S04]  /*31880*/  LDL.LU R16, [R1+0x50] ;  /* 0x0000500001107983 */ /* 0x004ea80000300800 */
[----:B------:R-:W2:Y:S04]  /*31890*/  LDL.LU R17, [R1+0x54] ;  /* 0x0000540001117983 */ /* 0x000ea80000300800 */
[----:B------:R-:W2:Y:S04]  /*318a0*/  LDL.LU R18, [R1+0x58] ;  /* 0x0000580001127983 */ /* 0x000ea80000300800 */
[----:B------:R-:W2:Y:S01]  /*318b0*/  LDL.LU R19, [R1+0x5c] ;  /* 0x00005c0001137983 */ /* 0x000ea20000300800 */
[----:B---3--:R-:W-:-:S02]  /*318c0*/  ISETP.GE.U32.AND P3, PT, R0, R25, PT ;  /* 0x000000190000720c */ /* 0x008fc40003f66070 */
[C---:B------:R-:W-:Y:S01]  /*318d0*/  ISETP.GE.U32.AND.EX P0, PT, R2.reuse, RZ, PT, P0 ;  /* 0x000000ff0200720c */ /* 0x040fe20003f06100 */
[----:B0-----:R0:W-:Y:S01]  /*318e0*/  STL [R1+0x1c9c], R23 ;  /* 0x001c9c1701007387 */ /* 0x0011e20000100800 */
[C---:B------:R-:W-:Y:S02]  /*318f0*/  ISETP.GE.U32.AND.EX P3, PT, R2.reuse, RZ, PT, P3 ;  /* 0x000000ff0200720c */ /* 0x040fe40003f66130 */
[----:B------:R-:W-:Y:S02]  /*31900*/  SEL R26, RZ, 0x1, P0 ;  /* 0x00000001ff1a7807 */ /* 0x000fe40000000000 */
[----:B-1----:R-:W-:Y:S02]  /*31910*/  LOP3.LUT R5, R7, 0x1c, RZ, 0xc0, !PT ;  /* 0x0000001c07057812 */ /* 0x002fe400078ec0ff */
[----:B------:R-:W-:Y:S01]  /*31920*/  ISETP.GE.U32.AND.EX P2, PT, R2, RZ, PT, P2 ;  /* 0x000000ff0200720c */ /* 0x000fe20003f46120 */
[----:B0-----:R-:W0:Y:S01]  /*31930*/  S2R R23, SR_CTAID.X ;  /* 0x0000000000177919 */ /* 0x001e220000002500 */
[----:B------:R-:W-:Y:S01]  /*31940*/  SEL R25, RZ, 0x1fffe, P3 ;  /* 0x0001fffeff197807 */ /* 0x000fe20001800000 */
[----:B------:R-:W3:Y:S03]  /*31950*/  LDL R6, [R1+0x13dc] ;  /* 0x0013dc0001067983 */ /* 0x000ee60000100800 */
[----:B------:R-:W-:-:S02]  /*31960*/  IADD3 R4, PT, PT, R26, R25, RZ ;  /* 0x000000191a047210 */ /* 0x000fc40007ffe0ff */
[----:B------:R-:W-:Y:S01]  /*31970*/  LEA.HI R5, R5, 0xe8, RZ, 0x1e ;  /* 0x000000e805057811 */ /* 0x000fe200078ff0ff */
[----:B------:R-:W4:Y:S04]  /*31980*/  LDL R26, [R1+0x13d8] ;  /* 0x0013d800011a7983 */ /* 0x000f280000100800 */
[----:B------:R0:W-:Y:S01]  /*31990*/  STL [R1+0x6c], R4 ;  /* 0x00006c0401007387 */ /* 0x0001e20000100800 */
[----:B------:R-:W-:-:S03]  /*319a0*/  SEL R9, RZ, 0x1fffe, P2 ;  /* 0x0001fffeff097807 */ /* 0x000fc60001000000 */
[----:B------:R-:W5:Y:S01]  /*319b0*/  LDL R25, [R1+0x1f0] ;  /* 0x0001f00001197983 */ /* 0x000f620000100800 */
[----:B------:R-:W-:Y:S01]  /*319c0*/  IADD3 R9, PT, PT, R24, R9, RZ ;  /* 0x0000000918097210 */ /* 0x000fe20007ffe0ff */
[----:B0-----:R-:W-:-:S04]  /*319d0*/  IMAD.SHL.U32 R4, R23, 0x100, RZ ;  /* 0x0000010017047824 */ /* 0x001fc800078e00ff */
[----:B------:R-:W-:Y:S02]  /*319e0*/  IMAD.IADD R4, R4, 0x1, R5 ;  /* 0x0000000104047824 */ /* 0x000fe400078e0205 */
[----:B------:R-:W3:Y:S04]  /*319f0*/  LDL R5, [R1+0x13ec] ;  /* 0x0013ec0001057983 */ /* 0x000ee80000100800 */
[----:B------:R-:W3:Y:S04]  /*31a00*/  LDL.LU R24, [R1] ;  /* 0x0000000001187983 */ /* 0x000ee80000300800 */
[----:B------:R0:W-:Y:S04]  /*31a10*/  STL [R1+0x64], R9 ;  /* 0x0000640901007387 */ /* 0x0001e80000100800 */
[----:B0-----:R-:W4:Y:S01]  /*31a20*/  LDL R9, [R1+0x13f8] ;  /* 0x0013f80001097983 */ /* 0x001f220000100800 */
[----:B------:R-:W-:-:S02]  /*31a30*/  LOP3.LUT R8, R8, 0x3, RZ, 0xc0, !PT ;  /* 0x0000000308087812 */ /* 0x000fc400078ec0ff */
[----:B------:R-:W-:-:S04]  /*31a40*/  LOP3.LUT R3, R3, 0x3, RZ, 0xc0, !PT ;  /* 0x0000000303037812 */ /* 0x000fc800078ec0ff */
[----:B------:R-:W-:Y:S01]  /*31a50*/  IADD3 R3, PT, PT, R3, R27, R28 ;  /* 0x0000001b03037210 */ /* 0x000fe20007ffe01c */
[----:B--2---:R-:W-:Y:S01]  /*31a60*/  HMMA.16816.F32.BF16 R12, R12, R10, R16 ;  /* 0x0000000a0c0c723c */ /* 0x004fe20000041810 */
[----:B---3--:R-:W-:-:S05]  /*31a70*/  IADD3 R8, PT, PT, R8, R29, R24 ;  /* 0x0000001d08087210 */ /* 0x008fca0007ffe018 */
[----:B------:R0:W-:Y:S04]  /*31a80*/  STL [R1+0x60], R8 ;  /* 0x0000600801007387 */ /* 0x0001e80000100800 */
[----:B------:R-:W-:Y:S04]  /*31a90*/  STL [R1+0x68], R3 ;  /* 0x0000680301007387 */ /* 0x000fe80000100800 */
[----:B------:R-:W2:Y:S04]  /*31aa0*/  LDL.LU.64 R18, [R1+0x1ca8] ;  /* 0x001ca80001127983 */ /* 0x000ea80000300a00 */
[----:B------:R-:W2:Y:S01]  /*31ab0*/  LDL.LU.64 R16, [R1+0x1ca0] ;  /* 0x001ca00001107983 */ /* 0x000ea20000300a00 */
[----:B----4-:R-:W-:-:S03]  /*31ac0*/  ISETP.GT.U32.AND P3, PT, R0, R9, PT ;  /* 0x000000090000720c */ /* 0x010fc60003f64070 */
[----:B------:R-:W3:Y:S04]  /*31ad0*/  LDL.LU R9, [R1+0x9c] ;  /* 0x00009c0001097983 */ /* 0x000ee80000300800 */
[----:B------:R-:W-:Y:S04]  /*31ae0*/  STL.64 [R1], R12 ;  /* 0x0000000c01007387 */ /* 0x000fe80000100a00 */
[----:B------:R-:W-:Y:S04]  /*31af0*/  STL.64 [R1+0x8], R14 ;  /* 0x0000080e01007387 */ /* 0x000fe80000100a00 */
[----:B-----5:R-:W1:Y:S04]  /*31b00*/  LDSM.16.MT88.4 R12, [R25+UR7+0x3e080] ;  /* 0x03e08007190c783b */ /* 0x020e680008004200 */
[----:B0-----:R-:W4:Y:S04]  /*31b10*/  LDL.LU R8, [R1+0x94] ;  /* 0x0000940001087983 */ /* 0x001f280000300800 */
[----:B-1----:R-:W-:Y:S04]  /*31b20*/  STL.64 [R1+0x1c90], R14 ;  /* 0x001c900e01007387 */ /* 0x002fe80000100a00 */
[----:B------:R0:W-:Y:S04]  /*31b30*/  STL.64 [R1+0x1c88], R12 ;  /* 0x001c880c01007387 */ /* 0x0001e80000100a00 */
[----:B0-----:R-:W2:Y:S04]  /*31b40*/  LDL.LU R12, [R1+0x120] ;  /* 0x00012000010c7983 */ /* 0x001ea80000300800 */
[----:B------:R-:W2:Y:S04]  /*31b50*/  LDL.LU R13, [R1+0x124] ;  /* 0x00012400010d7983 */ /* 0x000ea80000300800 */
[----:B------:R-:W2:Y:S04]  /*31b60*/  LDL.LU R14, [R1+0x128] ;  /* 0x00012800010e7983 */ /* 0x000ea80000300800 */
[----:B------:R-:W2:Y:S04]  /*31b70*/  LDL.LU R15, [R1+0x12c] ;  /* 0x00012c00010f7983 */ /* 0x000ea80000300800 */
[----:B------:R-:W5:Y:S01]  /*31b80*/  LDL.LU R3, [R1+0x90] ;  /* 0x0000900001037983 */ /* 0x000f620000300800 */
[----:B------:R-:W-:-:S02]  /*31b90*/  LOP3.LUT R7, R7, 0x1c, RZ, 0xc0, !PT ;  /* 0x0000001c07077812 */ /* 0x000fc400078ec0ff */
[----:B------:R-:W-:Y:S01]  /*31ba0*/  ISETP.GT.U32.AND P1, PT, R0, R5, PT ;  /* 0x000000050000720c */ /* 0x000fe20003f24070 */
[----:B------:R-:W-:Y:S01]  /*31bb0*/  IMAD.SHL.U32 R5, R23, 0x100, RZ ;  /* 0x0000010017057824 */ /* 0x000fe200078e00ff */
[----:B------:R-:W-:Y:S02]  /*31bc0*/  LEA.HI R7, R7, 0xc0, RZ, 0x1e ;  /* 0x000000c007077811 */ /* 0x000fe400078ff0ff */
[C---:B------:R-:W-:Y:S02]  /*31bd0*/  ISETP.GT.U32.AND.EX P3, PT, R2.reuse, RZ, PT, P3 ;  /* 0x000000ff0200720c */ /* 0x040fe40003f64130 */
[----:B------:R-:W-:Y:S01]  /*31be0*/  ISETP.GT.U32.AND.EX P1, PT, R2, RZ, PT, P1 ;  /* 0x000000ff0200720c */ /* 0x000fe20003f24110 */
[----:B------:R-:W-:Y:S01]  /*31bf0*/  IMAD.IADD R5, R5, 0x1, R7 ;  /* 0x0000000105057824 */ /* 0x000fe200078e0207 */
[----:B------:R-:W-:Y:S02]  /*31c00*/  SEL R7, RZ, 0x7fff8, !P3 ;  /* 0x0007fff8ff077807 */ /* 0x000fe40005800000 */
[----:B------:R-:W-:-:S02]  /*31c10*/  ISETP.GE.U32.AND P3, PT, R0, R6, PT ;  /* 0x000000060000720c */ /* 0x000fc40003f66070 */
[----:B------:R-:W-:Y:S02]  /*31c20*/  SEL R6, RZ, 0x4, !P1 ;  /* 0x00000004ff067807 */ /* 0x000fe40004800000 */
[C---:B------:R-:W-:Y:S02]  /*31c30*/  ISETP.GE.U32.AND P1, PT, R0.reuse, R26, PT ;  /* 0x0000001a0000720c */ /* 0x040fe40003f26070 */
[----:B------:R-:W0:Y:S01]  /*31c40*/  LDSM.16.MT88.4 R24, [R25+UR7+0x3e180] ;  /* 0x03e180071918783b */ /* 0x000e220008004200 */
[----:B--2---:R-:W-:Y:S03]  /*31c50*/  HMMA.16816.F32.BF16 R16, R16, R10, R12 ;  /* 0x0000000a1010723c */ /* 0x004fe6000004180c */
[----:B------:R-:W2:Y:S04]  /*31c60*/  LDL.LU R12, [R1+0x40] ;  /* 0x00004000010c7983 */ /* 0x000ea80000300800 */
[----:B------:R-:W2:Y:S04]  /*31c70*/  LDL.LU R13, [R1+0x44] ;  /* 0x00004400010d7983 */ /* 0x000ea80000300800 */
[----:B------:R-:W2:Y:S04]  /*31c80*/  LDL.LU R14, [R1+0x48] ;  /* 0x00004800010e7983 */ /* 0x000ea80000300800 */
[----:B------:R-:W2:Y:S04]  /*31c90*/  LDL.LU R15, [R1+0x4c] ;  /* 0x00004c00010f7983 */ /* 0x000ea80000300800 */
[----:B------:R-:W-:Y:S04]  /*31ca0*/  STL [R1+0x1c74], R16 ;  /* 0x001c741001007387 */ /* 0x000fe80000100800 */
[----:B------:R-:W-:Y:S04]  /*31cb0*/  STL [R1+0x1c70], R17 ;  /* 0x001c701101007387 */ /* 0x000fe80000100800 */
[----:B------:R-:W-:Y:S04]  /*31cc0*/  STL [R1+0x1c6c], R18 ;  /* 0x001c6c1201007387 */ /* 0x000fe80000100800 */
[----:B------:R1:W-:Y:S04]  /*31cd0*/  STL [R1+0x1c68], R19 ;  /* 0x001c681301007387 */ /* 0x0003e80000100800 */
[----:B-1----:R-:W2:Y:S01]  /*31ce0*/  LDL R19, [R1+0x13cc] ;  /* 0x0013cc0001137983 */ /* 0x002ea20000100800 */
[----:B------:R-:W-:-:S03]  /*31cf0*/  ISETP.GT.U32.AND P2, PT, R0, R4, PT ;  /* 0x000000040000720c */ /* 0x000fc60003f44070 */
[----:B------:R-:W5:Y:S04]  /*31d00*/  LDL.LU R18, [R1+0x98] ;  /* 0x0000980001127983 */ /* 0x000f680000300800 */
[----:B------:R-:W5:Y:S04]  /*31d10*/  LDL R16, [R1+0x13ec] ;  /* 0x0013ec0001107983 */ /* 0x000f680000100800 */
[----:B------:R-:W5:Y:S01]  /*31d20*/  LDL R17, [R1+0x13e8] ;  /* 0x0013e80001117983 */ /* 0x000f620000100800 */
[----:B------:R-:W-:-:S03]  /*31d30*/  ISETP.GT.U32.AND.EX P2, PT, R2, RZ, PT, P2 ;  /* 0x000000ff0200720c */ /* 0x000fc60003f44120 */
[----:B0-----:R-:W-:Y:S04]  /*31d40*/  STL.64 [R1+0x1c80], R26 ;  /* 0x001c801a01007387 */ /* 0x001fe80000100a00 */
[----:B------:R0:W-:Y:S01]  /*31d50*/  STL.64 [R1+0x1c78], R24 ;  /* 0x001c781801007387 */ /* 0x0001e20000100a00 */
[----:B---3--:R-:W-:Y:S02]  /*31d60*/  LOP3.LUT R9, R9, 0x3, RZ, 0xc0, !PT ;  /* 0x0000000309097812 */ /* 0x008fe400078ec0ff */
[----:B------:R-:W-:Y:S02]  /*31d70*/  SEL R23, RZ, 0x4, !P2 ;  /* 0x00000004ff177807 */ /* 0x000fe40005000000 */
[----:B------:R-:W-:Y:S02]  /*31d80*/  ISETP.GT.U32.AND P2, PT, R0, R5, PT ;  /* 0x000000050000720c */ /* 0x000fe40003f44070 */
[----:B------:R-:W-:-:S02]  /*31d90*/  ISETP.GE.U32.AND.EX P1, PT, R2, RZ, PT, P1 ;  /* 0x000000ff0200720c */ /* 0x000fc40003f26110 */
[----:B------:R-:W-:Y:S02]  /*31da0*/  IADD3 R9, PT, PT, R9, R7, R23 ;  /* 0x0000000709097210 */ /* 0x000fe40007ffe017 */
[----:B------:R-:W-:Y:S01]  /*31db0*/  ISETP.GT.U32.AND.EX P2, PT, R2, RZ, PT, P2 ;  /* 0x000000ff0200720c */ /* 0x000fe20003f44120 */
[----:B0-----:R-:W3:Y:S04]  /*31dc0*/  LDL.LU R24, [R1+0x30] ;  /* 0x0000300001187983 */ /* 0x001ee80000300800 */
[----:B------:R-:W3:Y:S04]  /*31dd0*/  LDL.LU R25, [R1+0x34] ;  /* 0x0000340001197983 */ /* 0x000ee80000300800 */
[----:B------:R-:W3:Y:S04]  /*31de0*/  LDL.LU R26, [R1+0x38] ;  /* 0x00003800011a7983 */ /* 0x000ee80000300800 */
[----:B------:R-:W3:Y:S04]  /*31df0*/  LDL.LU R27, [R1+0x3c] ;  /* 0x00003c00011b7983 */ /* 0x000ee80000300800 */
[----:B------:R-:W3:Y:S04]  /*31e00*/  LDL.LU R23, [R1+0x1c9c] ;  /* 0x001c9c0001177983 */ /* 0x000ee80000300800 */
[----:B------:R-:W3:Y:S01]  /*31e10*/  LDL.LU R7, [R1+0x1c98] ;  /* 0x001c980001077983 */ /* 0x000ee20000300800 */
[----:B----4-:R-:W-:-:S02]  /*31e20*/  LOP3.LUT R8, R8, 0x3, RZ, 0xc0, !PT ;  /* 0x0000000308087812 */ /* 0x010fc400078ec0ff */
[----:B------:R-:W-:Y:S02]  /*31e30*/  SEL R5, RZ, 0x7fff8, !P2 ;  /* 0x0007fff8ff057807 */ /* 0x000fe40005000000 */
[----:B------:R-:W-:Y:S01]  /*31e40*/  SEL R28, RZ, 0x7fff8, P1 ;  /* 0x0007fff8ff1c7807 */ /* 0x000fe20000800000 */
[----:B------:R0:W-:Y:S01]  /*31e50*/  STL [R1+0x58], R9 ;  /* 0x0000580901007387 */ /* 0x0001e20000100800 */
[----:B--2---:R-:W-:Y:S02]  /*31e60*/  ISETP.GE.U32.AND P1, PT, R0, R19, PT ;  /* 0x000000130000720c */ /* 0x004fe40003f26070 */
[----:B------:R-:W-:Y:S02]  /*31e70*/  IADD3 R19, PT, PT, R8, R5, R6 ;  /* 0x0000000508137210 */ /* 0x000fe40007ffe006 */
[----:B------:R-:W2:Y:S01]  /*31e80*/  LDL R8, [R1+0x13f8] ;  /* 0x0013f80001087983 */ /* 0x000ea20000100800 */
[----:B------:R-:W-:Y:S02]  /*31e90*/  ISETP.GE.U32.AND.EX P3, PT, R2, RZ, PT, P3 ;  /* 0x000000ff0200720c */ /* 0x000fe40003f66130 */
[----:B-----5:R-:W-:-:S02]  /*31ea0*/  LOP3.LUT R3, R3, 0x3, RZ, 0xc0, !PT ;  /* 0x0000000303037812 */ /* 0x020fc400078ec0ff */
[----:B------:R-:W-:Y:S02]  /*31eb0*/  SEL R29, RZ, 0x4, P3 ;  /* 0x00000004ff1d7807 */ /* 0x000fe40001800000 */
[----:B------:R-:W-:Y:S02]  /*31ec0*/  ISETP.GE.U32.AND.EX P1, PT, R2, RZ, PT, P1 ;  /* 0x000000ff0200720c */ /* 0x000fe40003f26110 */
[----:B------:R-:W-:Y:S02]  /*31ed0*/  IADD3 R3, PT, PT, R3, R28, R29 ;  /* 0x0000001c03037210 */ /* 0x000fe40007ffe01d */
[----:B0-----:R-:W-:Y:S01]  /*31ee0*/  SEL R9, RZ, 0x4, P1 ;  /* 0x00000004ff097807 */ /* 0x001fe20000800000 */
[----:B------:R-:W4:Y:S04]  /*31ef0*/  LDL.LU R28, [R1+0x58] ;  /* 0x00005800011c7983 */ /* 0x000f280000300800 */
[----:B------:R0:W-:Y:S01]  /*31f00*/  STL [R1+0x54], R3 ;  /* 0x0000540301007387 */ /* 0x0001e20000100800 */
[----:B------:R-:W-:-:S02]  /*31f10*/  ISETP.GE.U32.AND P2, PT, R0, R4, PT ;  /* 0x000000040000720c */ /* 0x000fc40003f46070 */
[----:B---3--:R-:W-:Y:S01]  /*31f20*/  ISETP.GE.U32.AND P3, PT, R0, R7, PT ;  /* 0x000000070000720c */ /* 0x008fe20003f66070 */
[----:B------:R-:W-:Y:S01]  /*31f30*/  HMMA.16816.F32.BF16 R20, R20, R10, R12 ;  /* 0x0000000a1414723c */ /* 0x000fe2000004180c */
[----:B------:R-:W3:Y:S01]  /*31f40*/  LDL.LU.64 R14, [R1+0x1c90] ;  /* 0x001c9000010e7983 */ /* 0x000ee20000300a00 */
[----:B0-----:R-:W-:Y:S02]  /*31f50*/  LOP3.LUT R3, R18, 0x3, RZ, 0xc0, !PT ;  /* 0x0000000312037812 */ /* 0x001fe400078ec0ff */
[----:B------:R-:W-:Y:S01]  /*31f60*/  ISETP.GE.U32.AND.EX P3, PT, R2, RZ, PT, P3 ;  /* 0x000000ff0200720c */ /* 0x000fe20003f66130 */
[----:B------:R-:W3:Y:S04]  /*31f70*/  LDL.LU.64 R12, [R1+0x1c88] ;  /* 0x001c8800010c7983 */ /* 0x000ee80000300a00 */
[----:B------:R-:W5:Y:S04]  /*31f80*/  LDL.LU R4, [R1+0x20] ;  /* 0x0000200001047983 */ /* 0x000f680000300800 */
[----:B------:R-:W5:Y:S04]  /*31f90*/  LDL.LU R5, [R1+0x24] ;  /* 0x0000240001057983 */ /* 0x000f680000300800 */
[----:B------:R-:W5:Y:S04]  /*31fa0*/  LDL.LU R6, [R1+0x28] ;  /* 0x0000280001067983 */ /* 0x000f680000300800 */
[----:B------:R-:W5:Y:S01]  /*31fb0*/  LDL.LU R7, [R1+0x2c] ;  /* 0x00002c0001077983 */ /* 0x000f620000300800 */
[----:B--2---:R-:W-:-:S02]  /*31fc0*/  ISETP.GE.U32.AND P1, PT, R0, R8, PT ;  /* 0x000000080000720c */ /* 0x004fc40003f26070 */
[----:B------:R-:W-:-:S04]  /*31fd0*/  SEL R8, RZ, 0x7fff8, P3 ;  /* 0x0007fff8ff087807 */ /* 0x000fc80001800000 */
[----:B------:R-:W-:Y:S02]  /*31fe0*/  IADD3 R8, PT, PT, R3, R8, R9 ;  /* 0x0000000803087210 */ /* 0x000fe40007ffe009 */
[----:B------:R-:W2:Y:S04]  /*31ff0*/  LDL.LU R3, [R1+0x60] ;  /* 0x0000600001037983 */ /* 0x000ea80000300800 */
[----:B------:R-:W2:Y:S04]  /*32000*/  LDL.LU R9, [R1+0x6c] ;  /* 0x00006c0001097983 */ /* 0x000ea80000300800 */
[----:B------:R0:W-:Y:S04]  /*32010*/  STL [R1+0x44], R8 ;  /* 0x0000440801007387 */ /* 0x0001e80000100800 */
[----:B0-----:R-:W4:Y:S01]  /*32020*/  LDL.LU R8, [R1+0x64] ;  /* 0x0000640001087983 */ /* 0x001f220000300800 */
[----:B------:R-:W-:-:S02]  /*32030*/  ISETP.GE.U32.AND.EX P2, PT, R2, RZ, PT, P2 ;  /* 0x000000ff0200720c */ /* 0x000fc40003f46120 */
[----:B------:R-:W-:Y:S02]  /*32040*/  ISETP.GE.U32.AND P3, PT, R0, R16, PT ;  /* 0x000000100000720c */ /* 0x000fe40003f66070 */
[----:B------:R-:W-:Y:S02]  /*32050*/  ISETP.GE.U32.AND.EX P1, PT, R2, RZ, PT, P1 ;  /* 0x000000ff0200720c */ /* 0x000fe40003f26110 */
[----:B------:R-:W-:Y:S02]  /*32060*/  SEL R16, RZ, 0x4, P2 ;  /* 0x00000004ff107807 */ /* 0x000fe40001000000 */
[----:B------:R-:W-:Y:S01]  /*32070*/  ISETP.GE.U32.AND P2, PT, R0, R17, PT ;  /* 0x000000110000720c */ /* 0x000fe20003f46070 */
[----:B---3--:R-:W-:Y:S01]  /*32080*/  HMMA.16816.F32.BF16 R12, R12, R10, R24 ;  /* 0x0000000a0c0c723c */ /* 0x008fe20000041818 */
[----:B------:R-:W-:Y:S02]  /*32090*/  SEL R17, RZ, 0x7fff8, P1 ;  /* 0x0007fff8ff117807 */ /* 0x000fe40000800000 */
[C---:B------:R-:W-:Y:S01]  /*320a0*/  ISETP.GE.U32.AND.EX P3, PT, R2.reuse, RZ, PT, P3 ;  /* 0x000000ff0200720c */ /* 0x040fe20003f66130 */
[----:B------:R-:W5:Y:S01]  /*320b0*/  LDL.LU.64 R26, [R1+0x1c80] ;  /* 0x001c8000011a7983 */ /* 0x000f620000300a00 */
[----:B------:R-:W-:-:S03]  /*320c0*/  ISETP.GE.U32.AND.EX P2, PT, R2, RZ, PT, P2 ;  /* 0x000000ff0200720c */ /* 0x000fc60003f46120 */
[----:B------:R-:W5:Y:S01]  /*320d0*/  LDL.LU.64 R24, [R1+0x1c78] ;  /* 0x001c780001187983 */ /* 0x000f620000300a00 */
[----:B------:R-:W-:Y:S02]  /*320e0*/  SEL R18, RZ, 0x4, P3 ;  /* 0x00000004ff127807 */ /* 0x000fe40001800000 */
[----:B------:R-:W-:Y:S02]  /*320f0*/  SEL R29, RZ, 0x7fff8, P2 ;  /* 0x0007fff8ff1d7807 */ /* 0x000fe40001000000 */
[----:B--2---:R-:W-:-:S04]  /*32100*/  LOP3.LUT R9, R9, 0x3, RZ, 0xc0, !PT ;  /* 0x0000000309097812 */ /* 0x004fc800078ec0ff */
[----:B------:R-:W-:Y:S02]  /*32110*/  IADD3 R9, PT, PT, R9, R17, R16 ;  /* 0x0000001109097210 */ /* 0x000fe40007ffe010 */
[----:B------:R-:W2:Y:S04]  /*32120*/  LDL.LU R16, [R1+0x1c74] ;  /* 0x001c740001107983 */ /* 0x000ea80000300800 */
[----:B------:R-:W3:Y:S04]  /*32130*/  LDL.LU R17, [R1+0x1c70] ;  /* 0x001c700001117983 */ /* 0x000ee80000300800 */
[----:B------:R0:W-:Y:S01]  /*32140*/  STL [R1+0x34], R9 ;  /* 0x0000340901007387 */ /* 0x0001e20000100800 */
[----:B----4-:R-:W-:-:S04]  /*32150*/  LOP3.LUT R8, R8, 0x3, RZ, 0xc0, !PT ;  /* 0x0000000308087812 */ /* 0x010fc800078ec0ff */
[----:B------:R-:W-:Y:S01]  /*32160*/  IADD3 R8, PT, PT, R8, R29, R18 ;  /* 0x0000001d08087210 */ /* 0x000fe20007ffe012 */
[----:B0-----:R-:W4:Y:S04]  /*32170*/  LDL.LU R9, [R1+0xc] ;  /* 0x00000c0001097983 */ /* 0x001f280000300800 */
[----:B------:R-:W2:Y:S04]  /*32180*/  LDL.LU R18, [R1+0x1c6c] ;  /* 0x001c6c0001127983 */ /* 0x000ea80000300800 */
[----:B------:R-:W2:Y:S01]  /*32190*/  LDL.LU R29, [R1+0x68] ;  /* 0x00006800011d7983 */ /* 0x000ea20000300800 */
[----:B------:R-:W-:Y:S01]  /*321a0*/  SHF.L.U32 R3, R3, 0x8, RZ ;  /* 0x0000000803037819 */ /* 0x000fe200000006ff */
[----:B-----5:R-:W-:Y:S01]  /*321b0*/  HMMA.16816.F32.BF16 R24, R24, R10, R4 ;  /* 0x0000000a1818723c */ /* 0x020fe20000041804 */
[----:B------:R-:W-:-:S02]  /*321c0*/  LOP3.LUT R28, R28, 0xf, RZ, 0xc0, !PT ;  /* 0x0000000f1c1c7812 */ /* 0x000fc400078ec0ff */
[----:B------:R-:W-:Y:S01]  /*321d0*/  LOP3.LUT R3, R3, 0xf00, RZ, 0xe2, !PT ;  /* 0x00000f0003037812 */ /* 0x000fe200078ee2ff */
[----:B------:R0:W-:Y:S02]  /*321e0*/  STL [R1+0x30], R8 ;  /* 0x0000300801007387 */ /* 0x0001e40000100800 */
[----:B------:R-:W-:Y:S02]  /*321f0*/  IMAD R28, R19, 0x10, R28 ;  /* 0x00000010131c7824 */ /* 0x000fe400078e021c */
[----:B0-----:R-:W5:Y:S04]  /*32200*/  LDL.LU R8, [R1+0x1c] ;  /* 0x00001c0001087983 */ /* 0x001f680000300800 */
[----:B------:R-:W3:Y:S04]  /*32210*/  LDL.LU R19, [R1+0x1c68] ;  /* 0x001c680001137983 */ /* 0x000ee80000300800 */
[----:B------:R0:W-:Y:S04]  /*32220*/  STL [R1+0x1c3c], R28 ;  /* 0x001c3c1c01007387 */ /* 0x0001e80000100800 */
[----:B0-----:R-:W3:Y:S01]  /*32230*/  LDL.LU R28, [R1+0x8] ;  /* 0x00000800011c7983 */ /* 0x001ee20000300800 */
[----:B--2---:R-:W-:-:S05]  /*32240*/  IMAD R29, R29, 0x1000, R3 ;  /* 0x000010001d1d7824 */ /* 0x004fca00078e0203 */
[----:B------:R0:W-:Y:S01]  /*32250*/  STL [R1+0x1c40], R29 ;  /* 0x001c401d01007387 */ /* 0x0001e20000100800 */
[----:B------:R-:W-:-:S03]  /*32260*/  MOV R3, R26 ;  /* 0x0000001a00037202 */ /* 0x000fc60000000f00 */
[----:B0-----:R-:W2:Y:S04]  /*32270*/  LDL.LU R29, [R1+0x14] ;  /* 0x00001400011d7983 */ /* 0x001ea80000300800 */
[----:B------:R-:W3:Y:S04]  /*32280*/  LDL.LU.64 R6, [R1+0x1c60] ;  /* 0x001c600001067983 */ /* 0x000ee80000300a00 */
[----:B------:R-:W3:Y:S04]  /*32290*/  LDL.LU.64 R4, [R1+0x1c58] ;  /* 0x001c580001047983 */ /* 0x000ee80000300a00 */
[----:B------:R-:W-:Y:S04]  /*322a0*/  STL.64 [R1+0x20], R24 ;  /* 0x0000201801007387 */ /* 0x000fe80000100a00 */
[----:B------:R0:W-:Y:S04]  /*322b0*/  STL [R1+0x2c], R27 ;  /* 0x00002c1b01007387 */ /* 0x0001e80000100800 */
[----:B------:R-:W3:Y:S04]  /*322c0*/  LDL.LU R26, [R1+0x10] ;  /* 0x00001000011a7983 */ /* 0x000ee80000300800 */
[----:B0-----:R-:W4:Y:S04]  /*322d0*/  LDL.LU R27, [R1+0x18] ;  /* 0x00001800011b7983 */ /* 0x001f280000300800 */
[----:B------:R-:W5:Y:S04]  /*322e0*/  LDL.LU R25, [R1] ;  /* 0x0000000001197983 */ /* 0x000f680000300800 */
[----:B------:R-:W5:Y:S04]  /*322f0*/  LDL.LU R24, [R1+0x4] ;  /* 0x0000040001187983 */ /* 0x000f680000300800 */
[----:B------:R3:W-:Y:S04]  /*32300*/  STL [R1+0x1c44], R10 ;  /* 0x001c440a01007387 */ /* 0x0007e80000100800 */
[----:B------:R4:W-:Y:S01]  /*32310*/  STL [R1+0x1c38], R11 ;  /* 0x001c380b01007387 */ /* 0x0009e20000100800 */
[----:B--2---:R-:W-:Y:S01]  /*32320*/  FMUL R29, R29, UR12 ;  /* 0x0000000c1d1d7c20 */ /* 0x004fe20008400000 */
[----:B---3--:R-:W-:-:S04]  /*32330*/  FMUL R10, R26, UR12 ;  /* 0x0000000c1a0a7c20 */ /* 0x008fc80008400000 */
[----:B------:R0:W-:Y:S04]  /*32340*/  STL [R1+0x1c48], R29 ;  /* 0x001c481d01007387 */ /* 0x0001e80000100800 */
[----:B------:R5:W-:Y:S01]  /*32350*/  STL [R1+0x38], R10 ;  /* 0x0000380a01007387 */ /* 0x000be20000100800 */
[----:B----4-:R-:W-:Y:S01]  /*32360*/  FMUL R11, R27, UR12 ;  /* 0x0000000c1b0b7c20 */ /* 0x010fe20008400000 */
[----:B------:R-:W-:Y:S01]  /*32370*/  FMUL R27, R4, UR12 ;  /* 0x0000000c041b7c20 */ /* 0x000fe20008400000 */
[----:B0-----:R-:W-:Y:S01]  /*32380*/  FMUL R29, R5, UR12 ;  /* 0x0000000c051d7c20 */ /* 0x001fe20008400000 */
[----:B------:R-:W-:Y:S01]  /*32390*/  FMUL R4, R7, UR12 ;  /* 0x0000000c07047c20 */ /* 0x000fe20008400000 */
[----:B-----5:R-:W-:Y:S02]  /*323a0*/  FMUL R10, R8, UR12 ;  /* 0x0000000c080a7c20 */ /* 0x020fe40008400000 */
[----:B------:R-:W2:Y:S04]  /*323b0*/  LDL R8, [R1+0x13c4] ;  /* 0x0013c40001087983 */ /* 0x000ea80000100800 */
[----:B------:R-:W-:Y:S04]  /*323c0*/  STL [R1+0x10], R11 ;  /* 0x0000100b01007387 */ /* 0x000fe80000100800 */
[----:B------:R-:W-:Y:S04]  /*323d0*/  STL [R1+0x1c4c], R10 ;  /* 0x001c4c0a01007387 */ /* 0x000fe80000100800 */
[----:B------:R0:W-:Y:S04]  /*323e0*/  STL [R1+0x1c50], R29 ;  /* 0x001c501d01007387 */ /* 0x0001e80000100800 */
[----:B------:R1:W-:Y:S04]  /*323f0*/  STL [R1+0x14], R4 ;  /* 0x0000140401007387 */ /* 0x0003e80000100800 */
[----:B0-----:R-:W3:Y:S01]  /*32400*/  LDL R29, [R1+0x13bc] ;  /* 0x0013bc00011d7983 */ /* 0x001ee20000100800 */
[----:B------:R-:W-:Y:S01]  /*32410*/  FMUL R11, R24, UR12 ;  /* 0x0000000c180b7c20 */ /* 0x000fe20008400000 */
[----:B------:R-:W-:Y:S01]  /*32420*/  FMUL R24, R28, UR12 ;  /* 0x0000000c1c187c20 */ /* 0x000fe20008400000 */
[----:B------:R-:W-:Y:S01]  /*32430*/  FMUL R28, R9, UR12 ;  /* 0x0000000c091c7c20 */ /* 0x000fe20008400000 */
[----:B------:R-:W-:Y:S01]  /*32440*/  FMUL R7, R22, UR12 ;  /* 0x0000000c16077c20 */ /* 0x000fe20008400000 */
[----:B------:R-:W-:Y:S01]  /*32450*/  FMUL R9, R20, UR12 ;  /* 0x0000000c14097c20 */ /* 0x000fe20008400000 */
[----:B------:R-:W4:Y:S04]  /*32460*/  LDL R22, [R1+0x13c0] ;  /* 0x0013c00001167983 */ /* 0x000f280000100800 */
[----:B------:R-:W5:Y:S01]  /*32470*/  LDL R20, [R1+0x13b8] ;  /* 0x0013b80001147983 */ /* 0x000f620000100800 */
[----:B------:R-:W-:Y:S01]  /*32480*/  FMUL R3, R3, UR12 ;  /* 0x0000000c03037c20 */ /* 0x000fe20008400000 */
[----:B------:R-:W-:-:S04]  /*32490*/  FMUL R5, R12, UR12 ;  /* 0x0000000c0c057c20 */ /* 0x000fc80008400000 */
[----:B------:R-:W-:Y:S02]  /*324a0*/  FSEL R12, R3, -INF , !P4 ;  /* 0xff800000030c7808 */ /* 0x000fe40006000000 */
[----:B------:R-:W0:Y:S01]  /*324b0*/  S2R R3, SR_CTAID.X ;  /* 0x0000000000037919 */ /* 0x000e220000002500 */
[----:B-1----:R-:W-:Y:S01]  /*324c0*/  FMUL R4, R14, UR12 ;  /* 0x0000000c0e047c20 */ /* 0x002fe20008400000 */
[----:B------:R-:W-:Y:S01]  /*324d0*/  FMUL R26, R6, UR12 ;  /* 0x0000000c061a7c20 */ /* 0x000fe20008400000 */
[----:B------:R-:W-:Y:S01]  /*324e0*/  FMUL R6, R15, UR12 ;  /* 0x0000000c0f067c20 */ /* 0x000fe20008400000 */
[----:B------:R1:W-:Y:S01]  /*324f0*/  STL [R1+0x1d0], R12 ;  /* 0x0001d00c01007387 */ /* 0x0003e20000100800 */
[----:B0-----:R-:W-:Y:S01]  /*32500*/  SHF.L.U32 R15, R3, 0x8, RZ ;  /* 0x00000008030f7819 */ /* 0x001fe200000006ff */
[----:B------:R-:W-:Y:S01]  /*32510*/  FMUL R10, R17, UR12 ;  /* 0x0000000c110a7c20 */ /* 0x000fe20008400000 */
[----:B------:R-:W-:Y:S01]  /*32520*/  FMUL R17, R23, UR12 ;  /* 0x0000000c17117c20 */ /* 0x000fe20008400000 */
[----:B------:R-:W-:Y:S01]  /*32530*/  FMUL R18, R18, UR12 ;  /* 0x0000000c12127c20 */ /* 0x000fe20008400000 */
[----:B------:R-:W-:Y:S01]  /*32540*/  FMUL R16, R16, UR12 ;  /* 0x0000000c10107c20 */ /* 0x000fe20008400000 */
[C---:B------:R-:W-:Y:S01]  /*32550*/  IMAD.SHL.U32 R14, R3.reuse, 0x100, RZ ;  /* 0x00000100030e7824 */ /* 0x040fe200078e00ff */
[----:B-1----:R-:W-:-:S02]  /*32560*/  SHF.L.U32 R12, R3, 0x8, RZ ;  /* 0x00000008030c7819 */ /* 0x002fc400000006ff */
[C---:B---3--:R-:W-:Y:S02]  /*32570*/  ISETP.GT.U32.AND P1, PT, R0.reuse, R29, PT ;  /* 0x0000001d0000720c */ /* 0x048fe40003f24070 */
[----:B------:R-:W0:Y:S01]  /*32580*/  S2R R29, SR_TID.X ;  /* 0x00000000001d7919 */ /* 0x000e220000002100 */
[C---:B--2---:R-:W-:Y:S02]  /*32590*/  ISETP.GT.U32.AND P2, PT, R0.reuse, R8, PT ;  /* 0x000000080000720c */ /* 0x044fe40003f44070 */
[C---:B----4-:R-:W-:Y:S02]  /*325a0*/  ISETP.GT.U32.AND P3, PT, R0.reuse, R22, PT ;  /* 0x000000160000720c */ /* 0x050fe40003f64070 */
[----:B-----5:R-:W-:Y:S02]  /*325b0*/  ISETP.GT.U32.AND P4, PT, R0, R20, PT ;  /* 0x000000140000720c */ /* 0x020fe40003f84070 */
[----:B------:R-:W-:Y:S01]  /*325c0*/  ISETP.GT.U32.AND.EX P2, PT, R2, RZ, PT, P2 ;  /* 0x000000ff0200720c */ /* 0x000fe20003f44120 */
[----:B------:R-:W1:Y:S03]  /*325d0*/  S2R R20, SR_CTAID.X ;  /* 0x0000000000147919 */ /* 0x000e660000002500 */
[----:B------:R-:W-:-:S05]  /*325e0*/  FSEL R4, R4, -INF , !P2 ;  /* 0xff80000004047808 */ /* 0x000fca0005000000 */
[----:B------:R2:W-:Y:S01]  /*325f0*/  STL [R1+0x1b8], R4 ;  /* 0x0001b80401007387 */ /* 0x0005e20000100800 */
[C---:B0-----:R-:W-:Y:S02]  /*32600*/  LOP3.LUT R22, R29.reuse, 0x1c, RZ, 0xc0, !PT ;  /* 0x0000001c1d167812 */ /* 0x041fe400078ec0ff */
[----:B------:R-:W-:-:S04]  /*32610*/  LOP3.LUT R29, R29, 0x1c, RZ, 0xc0, !PT ;  /* 0x0000001c1d1d7812 */ /* 0x000fc800078ec0ff */
[----:B------:R-:W-:-:S05]  /*32620*/  LEA.HI R29, R29, 0x50, RZ, 0x1e ;  /* 0x000000501d1d7811 */ /* 0x000fca00078ff0ff */
[----:B------:R-:W-:Y:S02]  /*32630*/  IMAD.IADD R15, R15, 0x1, R29 ;  /* 0x000000010f0f7824 */ /* 0x000fe400078e021d */
[----:B------:R-:W3:Y:S01]  /*32640*/  LDL.LU R29, [R1+0x10] ;  /* 0x00001000011d7983 */ /* 0x000ee20000300800 */
[----:B------:R-:W-:Y:S01]  /*32650*/  LEA.HI R22, R22, 0x58, RZ, 0x1e ;  /* 0x0000005816167811 */ /* 0x000fe200078ff0ff */
[----:B-1----:R-:W-:-:S04]  /*32660*/  IMAD.SHL.U32 R20, R20, 0x100, RZ ;  /* 0x0000010014147824 */ /* 0x002fc800078e00ff */
[----:B------:R-:W-:-:S05]  /*32670*/  IMAD.IADD R20, R20, 0x1, R22 ;  /* 0x0000000114147824 */ /* 0x000fca00078e0216 */
[----:B------:R-:W-:Y:S02]  /*32680*/  ISETP.GT.U32.AND P2, PT, R0, R20, PT ;  /* 0x000000140000720c */ /* 0x000fe40003f44070 */
[----:B------:R-:W4:Y:S01]  /*32690*/  LDL.LU R20, [R1+0x38] ;  /* 0x0000380001147983 */ /* 0x000f220000300800 */
[----:B------:R-:W0:Y:S01]  /*326a0*/  S2R R22, SR_TID.X ;  /* 0x0000000000167919 */ /* 0x000e220000002100 */
[----:B------:R-:W-:Y:S01]  /*326b0*/  FMUL R8, R13, UR12 ;  /* 0x0000000c0d087c20 */ /* 0x000fe20008400000 */
[----:B------:R-:W-:Y:S01]  /*326c0*/  IMAD.SHL.U32 R13, R3, 0x100, RZ ;  /* 0x00000100030d7824 */ /* 0x000fe200078e00ff */
[----:B------:R-:W-:Y:S02]  /*326d0*/  ISETP.GT.U32.AND.EX P3, PT, R2, RZ, PT, P3 ;  /* 0x000000ff0200720c */ /* 0x000fe40003f64130 */
[C---:B0-----:R-:W-:Y:S02]  /*326e0*/  LOP3.LUT R23, R22.reuse, 0x1c, RZ, 0xc0, !PT ;  /* 0x0000001c16177812 */ /* 0x041fe400078ec0ff */
[----:B------:R-:W-:-:S04]  /*326f0*/  LOP3.LUT R22, R22, 0x1c, RZ, 0xc0, !PT ;  /* 0x0000001c16167812 */ /* 0x000fc800078ec0ff */
[----:B------:R-:W-:-:S05]  /*32700*/  LEA.HI R22, R22, 0x40, RZ, 0x1e ;  /* 0x0000004016167811 */ /* 0x000fca00078ff0ff */
[----:B------:R-:W-:Y:S02]  /*32710*/  IMAD.IADD R13, R13, 0x1, R22 ;  /* 0x000000010d0d7824 */ /* 0x000fe400078e0216 */
[----:B------:R-:W0:Y:S01]  /*32720*/  S2R R22, SR_TID.X ;  /* 0x0000000000167919 */ /* 0x000e220000002100 */
[----:B--2---:R-:W-:Y:S02]  /*32730*/  FSEL R4, R5, -INF , !P3 ;  /* 0xff80000005047808 */ /* 0x004fe40005800000 */
[C---:B------:R-:W-:Y:S02]  /*32740*/  ISETP.GT.U32.AND.EX P1, PT, R2.reuse, RZ, PT, P1 ;  /* 0x000000ff0200720c */ /* 0x040fe40003f24110 */
[C---:B------:R-:W-:Y:S01]  /*32750*/  ISETP.GT.U32.AND.EX P4, PT, R2.reuse, RZ, PT, P4 ;  /* 0x000000ff0200720c */ /* 0x040fe20003f84140 */
[----:B------:R1:W-:Y:S01]  /*32760*/  STL [R1+0x1b4], R4 ;  /* 0x0001b40401007387 */ /* 0x0003e20000100800 */
[----:B------:R-:W-:Y:S02]  /*32770*/  LEA.HI R23, R23, 0x48, RZ, 0x1e ;  /* 0x0000004817177811 */ /* 0x000fe400078ff0ff */
[----:B------:R-:W-:-:S02]  /*32780*/  ISETP.GT.U32.AND.EX P2, PT, R2, RZ, PT, P2 ;  /* 0x000000ff0200720c */ /* 0x000fc40003f44120 */
[----:B-1----:R-:W-:Y:S02]  /*32790*/  FSEL R4, R18, -INF , !P1 ;  /* 0xff80000012047808 */ /* 0x002fe40004800000 */
[----:B------:R-:W-:-:S03]  /*327a0*/  IADD3 R14, PT, PT, R14, R23, RZ ;  /* 0x000000170e0e7210 */ /* 0x000fc60007ffe0ff */
[----:B------:R1:W-:Y:S02]  /*327b0*/  STL [R1+0x1b0], R4 ;  /* 0x0001b00401007387 */ /* 0x0003e40000100800 */
[----:B-1----:R-:W-:Y:S02]  /*327c0*/  FSEL R4, R16, -INF , !P4 ;  /* 0xff80000010047808 */ /* 0x002fe40006000000 */
[----:B0-----:R-:W-:-:S03]  /*327d0*/  LOP3.LUT R23, R22, 0x1c, RZ, 0xc0, !PT ;  /* 0x0000001c16177812 */ /* 0x001fc600078ec0ff */
[----:B------:R0:W-:Y:S01]  /*327e0*/  STL [R1+0x1a8], R4 ;  /* 0x0001a80401007387 */ /* 0x0001e20000100800 */
[----:B------:R-:W-:Y:S02]  /*327f0*/  LEA.HI R23, R23, 0x38, RZ, 0x1e ;  /* 0x0000003817177811 */ /* 0x000fe400078ff0ff */
[----:B0-----:R-:W-:-:S03]  /*32800*/  FSEL R4, R26, -INF , !P2 ;  /* 0xff8000001a047808 */ /* 0x001fc60005000000 */
[----:B------:R-:W-:Y:S02]  /*32810*/  IMAD.IADD R12, R12, 0x1, R23 ;  /* 0x000000010c0c7824 */ /* 0x000fe400078e0217 */
[----:B------:R0:W-:Y:S04]  /*32820*/  STL [R1+0x1a4], R4 ;  /* 0x0001a40401007387 */ /* 0x0001e80000100800 */
[----:B------:R-:W2:Y:S01]  /*32830*/  LDL.LU R23, [R1+0x78] ;  /* 0x0000780001177983 */ /* 0x000ea20000300800 */
[----:B0-----:R-:W0:Y:S01]  /*32840*/  S2R R4, SR_TID.X ;  /* 0x0000000000047919 */ /* 0x001e220000002100 */
[----:B------:R-:W-:Y:S02]  /*32850*/  ISETP.GT.U32.AND P3, PT, R0, R15, PT ;  /* 0x0000000f0000720c */ /* 0x000fe40003f64070 */
[----:B------:R-:W-:-:S02]  /*32860*/  LOP3.LUT R5, R22, 0x1c, RZ, 0xc0, !PT ;  /* 0x0000001c16057812 */ /* 0x000fc400078ec0ff */
[----:B------:R-:W-:Y:S02]  /*32870*/  ISETP.GT.U32.AND P1, PT, R0, R14, PT ;  /* 0x0000000e0000720c */ /* 0x000fe40003f24070 */
[----:B------:R-:W-:Y:S02]  /*32880*/  ISETP.GT.U32.AND.EX P3, PT, R2, RZ, PT, P3 ;  /* 0x000000ff0200720c */ /* 0x000fe40003f64130 */
[----:B------:R-:W-:Y:S01]  /*32890*/  LEA.HI R5, R5, 0x30, RZ, 0x1e ;  /* 0x0000003005057811 */ /* 0x000fe200078ff0ff */
[----:B------:R-:W-:Y:S01]  /*328a0*/  IMAD.SHL.U32 R22, R3, 0x100, RZ ;  /* 0x0000010003167824 */ /* 0x000fe200078e00ff */
[----:B0-----:R-:W-:Y:S02]  /*328b0*/  LOP3.LUT R18, R4, 0x1c, RZ, 0xc0, !PT ;  /* 0x0000001c04127812 */ /* 0x001fe400078ec0ff */
[----:B------:R-:W0:Y:S01]  /*328c0*/  S2R R4, SR_CTAID.X ;  /* 0x0000000000047919 */ /* 0x000e220000002500 */
[----:B------:R-:W-:Y:S02]  /*328d0*/  FSEL R16, R27, -INF , !P3 ;  /* 0xff8000001b107808 */ /* 0x000fe40005800000 */
[----:B------:R-:W-:-:S02]  /*328e0*/  ISETP.GT.U32.AND.EX P1, PT, R2, RZ, PT, P1 ;  /* 0x000000ff0200720c */ /* 0x000fc40003f24110 */
[----:B------:R-:W-:Y:S02]  /*328f0*/  IADD3 R22, PT, PT, R22, R5, RZ ;  /* 0x0000000516167210 */ /* 0x000fe40007ffe0ff */
[----:B------:R-:W-:Y:S01]  /*32900*/  LEA.HI R18, R18, 0x28, RZ, 0x1e ;  /* 0x0000002812127811 */ /* 0x000fe200078ff0ff */
[----:B------:R-:W5:Y:S04]  /*32910*/  LDL.LU R5, [R1+0x70] ;  /* 0x0000700001057983 */ /* 0x000f680000300800 */
[----:B------:R3:W-:Y:S01]  /*32920*/  STL [R1+0x198], R16 ;  /* 0x0001981001007387 */ /* 0x0007e20000100800 */
[----:B------:R-:W-:Y:S01]  /*32930*/  ISETP.GT.U32.AND P4, PT, R0, R13, PT ;  /* 0x0000000d0000720c */ /* 0x000fe20003f84070 */
[----:B0-----:R-:W-:-:S04]  /*32940*/  IMAD.SHL.U32 R4, R4, 0x100, RZ ;  /* 0x0000010004047824 */ /* 0x001fc800078e00ff */
[----:B------:R-:W-:Y:S02]  /*32950*/  IMAD.IADD R4, R4, 0x1, R18 ;  /* 0x0000000104047824 */ /* 0x000fe400078e0212 */
[----:B------:R-:W0:Y:S01]  /*32960*/  S2R R18, SR_CTAID.X ;  /* 0x0000000000127919 */ /* 0x000e220000002500 */
[----:B------:R-:W-:Y:S02]  /*32970*/  ISETP.GT.U32.AND.EX P4, PT, R2, RZ, PT, P4 ;  /* 0x000000ff0200720c */ /* 0x000fe40003f84140 */
[----:B0-----:R-:W-:Y:S02]  /*32980*/  SHF.L.U32 R18, R18, 0x8, RZ ;  /* 0x0000000812127819 */ /* 0x001fe400000006ff */
[----:B---3--:R-:W-:Y:S02]  /*32990*/  FSEL R16, R29, -INF , !P1 ;  /* 0xff8000001d107808 */ /* 0x008fe40004800000 */
[----:B------:R-:W0:Y:S03]  /*329a0*/  S2R R29, SR_TID.X ;  /* 0x00000000001d7919 */ /* 0x000e260000002100 */
[----:B------:R4:W-:Y:S02]  /*329b0*/  STL [R1+0x190], R16 ;  /* 0x0001901001007387 */ /* 0x0009e40000100800 */
[----:B----4-:R-:W-:-:S02]  /*329c0*/  FSEL R16, R20, -INF , !P4 ;  /* 0xff80000014107808 */ /* 0x010fc40006000000 */
[----:B0-----:R-:W-:-:S04]  /*329d0*/  LOP3.LUT R20, R29, 0x1c, RZ, 0xc0, !PT ;  /* 0x0000001c1d147812 */ /* 0x001fc800078ec0ff */
[----:B------:R-:W-:-:S05]  /*329e0*/  LEA.HI R20, R20, 0x20, RZ, 0x1e ;  /* 0x0000002014147811 */ /* 0x000fca00078ff0ff */
[----:B------:R-:W-:Y:S02]  /*329f0*/  IMAD.IADD R18, R18, 0x1, R20 ;  /* 0x0000000112127824 */ /* 0x000fe400078e0214 */
[----:B------:R-:W0:Y:S01]  /*32a00*/  S2R R20, SR_CTAID.X ;  /* 0x0000000000147919 */ /* 0x000e220000002500 */
[----:B------:R-:W-:Y:S02]  /*32a10*/  LOP3.LUT R29, R29, 0x1c, RZ, 0xc0, !PT ;  /* 0x0000001c1d1d7812 */ /* 0x000fe400078ec0ff */
[----:B------:R-:W-:Y:S02]  /*32a20*/  ISETP.GT.U32.AND P4, PT, R0, R18, PT ;  /* 0x000000120000720c */ /* 0x000fe40003f84070 */
[----:B------:R-:W-:Y:S01]  /*32a30*/  LEA.HI R29, R29, 0x18, RZ, 0x1e ;  /* 0x000000181d1d7811 */ /* 0x000fe200078ff0ff */
[----:B0-----:R-:W-:-:S05]  /*32a40*/  IMAD.SHL.U32 R18, R20, 0x100, RZ ;  /* 0x0000010014127824 */ /* 0x001fca00078e00ff */
[----:B------:R-:W-:Y:S02]  /*32a50*/  IADD3 R18, PT, PT, R18, R29, RZ ;  /* 0x0000001d12127210 */ /* 0x000fe40007ffe0ff */
[----:B------:R-:W0:Y:S01]  /*32a60*/  S2R R29, SR_TID.X ;  /* 0x00000000001d7919 */ /* 0x000e220000002100 */
[----:B------:R-:W-:-:S04]  /*32a70*/  ISETP.GT.U32.AND P2, PT, R0, R12, PT ;  /* 0x0000000c0000720c */ /* 0x000fc80003f44070 */
[----:B------:R-:W-:Y:S02]  /*32a80*/  ISETP.GT.U32.AND.EX P2, PT, R2, RZ, PT, P2 ;  /* 0x000000ff0200720c */ /* 0x000fe40003f44120 */
[C---:B------:R-:W-:Y:S02]  /*32a90*/  ISETP.GT.U32.AND P1, PT, R0.reuse, R4, PT ;  /* 0x000000040000720c */ /* 0x040fe40003f24070 */
[----:B------:R-:W3:Y:S01]  /*32aa0*/  LDL.LU R4, [R1+0xc8] ;  /* 0x0000c80001047983 */ /* 0x000ee20000300800 */
[----:B------:R-:W-:Y:S02]  /*32ab0*/  FSEL R20, R7, -INF , !P2 ;  /* 0xff80000007147808 */ /* 0x000fe40005000000 */
[C---:B------:R-:W-:Y:S01]  /*32ac0*/  ISETP.GT.U32.AND P2, PT, R0.reuse, R18, PT ;  /* 0x000000120000720c */ /* 0x040fe20003f44070 */
[----:B------:R1:W-:Y:S04]  /*32ad0*/  STL [R1+0x168], R16 ;  /* 0x0001681001007387 */ /* 0x0003e80000100800 */
[----:B------:R-:W4:Y:S04]  /*32ae0*/  LDL R27, [R1+0x13b8] ;  /* 0x0013b800011b7983 */ /* 0x000f280000100800 */
[----:B------:R-:W4:Y:S04]  /*32af0*/  LDL R7, [R1+0x13bc] ;  /* 0x0013bc0001077983 */ /* 0x000f280000100800 */
[----:B-1----:R-:W4:Y:S04]  /*32b00*/  LDL R16, [R1+0x1394] ;  /* 0x0013940001107983 */ /* 0x002f280000100800 */
[----:B------:R1:W-:Y:S01]  /*32b10*/  STL [R1+0x138], R20 ;  /* 0x0001381401007387 */ /* 0x0003e20000100800 */
[----:B------:R-:W-:-:S02]  /*32b20*/  ISETP.GT.U32.AND P3, PT, R0, R22, PT ;  /* 0x000000160000720c */ /* 0x000fc40003f64070 */
[----:B------:R-:W-:Y:S02]  /*32b30*/  SHF.L.U32 R3, R3, 0x8, RZ ;  /* 0x0000000803037819 */ /* 0x000fe400000006ff */
[----:B------:R-:W-:Y:S01]  /*32b40*/  ISETP.GT.U32.AND.EX P1, PT, R2, RZ, PT, P1 ;  /* 0x000000ff0200720c */ /* 0x000fe20003f24110 */
[----:B------:R-:W4:Y:S01]  /*32b50*/  LDL R26, [R1+0x13b4] ;  /* 0x0013b400011a7983 */ /* 0x000f220000100800 */
[----:B0-----:R-:W-:Y:S02]  /*32b60*/  LOP3.LUT R18, R29, 0x1c, RZ, 0xc0, !PT ;  /* 0x0000001c1d127812 */ /* 0x001fe400078ec0ff */
[----:B------:R-:W0:Y:S01]  /*32b70*/  S2R R29, SR_CTAID.X ;  /* 0x00000000001d7919 */ /* 0x000e220000002500 */
[----:B-1----:R-:W1:Y:S01]  /*32b80*/  S2R R20, SR_TID.X ;  /* 0x0000000000147919 */ /* 0x002e620000002100 */
[----:B------:R-:W-:Y:S02]  /*32b90*/  LEA.HI R18, R18, 0x10, RZ, 0x1e ;  /* 0x0000001012127811 */ /* 0x000fe400078ff0ff */
[----:B------:R-:W-:-:S04]  /*32ba0*/  ISETP.GT.U32.AND.EX P3, PT, R2, RZ, PT, P3 ;  /* 0x000000ff0200720c */ /* 0x000fc80003f64130 */
[----:B------:R-:W-:Y:S01]  /*32bb0*/  FSEL R9, R9, -INF , !P3 ;  /* 0xff80000009097808 */ /* 0x000fe20005800000 */
[----:B------:R-:W-:Y:S01]  /*32bc0*/  FMUL R25, R25, UR12 ;  /* 0x0000000c19197c20 */ /* 0x000fe20008400000 */
[----:B------:R-:W-:-:S03]  /*32bd0*/  ISETP.GT.U32.AND.EX P4, PT, R2, RZ, PT, P4 ;  /* 0x000000ff0200720c */ /* 0x000fc60003f84140 */
[----:B------:R2:W-:Y:S04]  /*32be0*/  STL [R1+0x134], R9 ;  /* 0x0001340901007387 */ /* 0x0005e80000100800 */
[----:B--2---:R-:W2:Y:S01]  /*32bf0*/  LDL.LU R9, [R1+0xc0] ;  /* 0x0000c00001097983 */ /* 0x004ea20000300800 */
[----:B0-----:R-:W-:-:S04]  /*32c00*/  IMAD.SHL.U32 R29, R29, 0x100, RZ ;  /* 0x000001001d1d7824 */ /* 0x001fc800078e00ff */
[----:B------:R-:W-:Y:S01]  /*32c10*/  IMAD.IADD R29, R29, 0x1, R18 ;  /* 0x000000011d1d7824 */ /* 0x000fe200078e0212 */
[----:B-1----:R-:W-:Y:S02]  /*32c20*/  LOP3.LUT R18, R20, 0x1c, RZ, 0xc0, !PT ;  /* 0x0000001c14127812 */ /* 0x002fe400078ec0ff */
[----:B------:R-:W2:Y:S02]  /*32c30*/  LDL.LU R20, [R1+0x1f4] ;  /* 0x0001f40001147983 */ /* 0x000ea40000300800 */
[----:B------:R-:W-:Y:S02]  /*32c40*/  LEA.HI R18, R18, 0x8, RZ, 0x1e ;  /* 0x0000000812127811 */ /* 0x000fe400078ff0ff */
[----:B------:R-:W-:Y:S02]  /*32c50*/  ISETP.GT.U32.AND P3, PT, R0, R29, PT ;  /* 0x0000001d0000720c */ /* 0x000fe40003f64070 */
[----:B------:R-:W2:Y:S01]  /*32c60*/  LDL.LU R29, [R1+0x1c50] ;  /* 0x001c5000011d7983 */ /* 0x000ea20000300800 */
[----:B------:R-:W-:Y:S01]  /*32c70*/  IMAD.IADD R3, R3, 0x1, R18 ;  /* 0x0000000103037824 */ /* 0x000fe200078e0212 */
[----:B------:R-:W-:-:S02]  /*32c80*/  FSEL R18, R24, -INF , !P1 ;  /* 0xff80000018127808 */ /* 0x000fc40004800000 */
[----:B------:R-:W2:Y:S04]  /*32c90*/  LDL R24, [R1+0x13c0] ;  /* 0x0013c00001187983 */ /* 0x000ea80000100800 */
[----:B------:R0:W-:Y:S02]  /*32ca0*/  STL [R1+0x128], R18 ;  /* 0x0001281201007387 */ /* 0x0001e40000100800 */
[----:B0-----:R-:W-:Y:S02]  /*32cb0*/  FSEL R18, R25, -INF , !P4 ;  /* 0xff80000019127808 */ /* 0x001fe40006000000 */
[----:B------:R-:W2:Y:S01]  /*32cc0*/  LDL R25, [R1+0x13c4] ;  /* 0x0013c40001197983 */ /* 0x000ea20000100800 */
[----:B------:R-:W-:Y:S01]  /*32cd0*/  ISETP.GT.U32.AND P1, PT, R0, R3, PT ;  /* 0x000000030000720c */ /* 0x000fe20003f24070 */
[----:B------:R-:W-:-:S02]  /*32ce0*/  FMUL R3, R23, UR12 ;  /* 0x0000000c17037c20 */ /* 0x000fc40008400000 */
[----:B------:R-:W2:Y:S01]  /*32cf0*/  LDL.LU R23, [R1+0x14] ;  /* 0x0000140001177983 */ /* 0x000ea20000300800 */
[----:B------:R-:W-:-:S03]  /*32d00*/  ISETP.GT.U32.AND.EX P2, PT, R2, RZ, PT, P2 ;  /* 0x000000ff0200720c */ /* 0x000fc60003f44120 */
[----:B------:R0:W-:Y:S01]  /*32d10*/  STL [R1+0x120], R18 ;  /* 0x0001201201007387 */ /* 0x0001e20000100800 */
[----:B------:R-:W-:Y:S01]  /*32d20*/  FSEL R3, R3, -INF , !P2 ;  /* 0xff80000003037808 */ /* 0x000fe20005000000 */
[----:B-----5:R-:W-:Y:S01]  /*32d30*/  FMUL R5, R5, UR12 ;  /* 0x0000000c05057c20 */ /* 0x020fe20008400000 */
[C---:B------:R-:W-:Y:S02]  /*32d40*/  ISETP.GT.U32.AND.EX P3, PT, R2.reuse, RZ, PT, P3 ;  /* 0x000000ff0200720c */ /* 0x040fe40003f64130 */
[----:B------:R-:W-:Y:S01]  /*32d50*/  ISETP.GT.U32.AND.EX P1, PT, R2, RZ, PT, P1 ;  /* 0x000000ff0200720c */ /* 0x000fe20003f24110 */
[----:B0-----:R-:W5:Y:S04]  /*32d60*/  LDL.LU R18, [R1+0x1f8] ;  /* 0x0001f80001127983 */ /* 0x001f680000300800 */
[----:B------:R-:W-:Y:S01]  /*32d70*/  STL [R1+0x114], R3 ;  /* 0x0001140301007387 */ /* 0x000fe20000100800 */
[----:B------:R-:W-:-:S05]  /*32d80*/  FSEL R5, R5, -INF , !P3 ;  /* 0xff80000005057808 */ /* 0x000fca0005800000 */
[----:B------:R-:W-:Y:S01]  /*32d90*/  STL [R1+0xfc], R5 ;  /* 0x0000fc0501007387 */ /* 0x000fe20000100800 */
[----:B------:R-:W-:Y:S01]  /*32da0*/  FMUL R19, R19, UR12 ;  /* 0x0000000c13137c20 */ /* 0x000fe20008400000 */
[----:B---3--:R-:W-:-:S05]  /*32db0*/  FMUL R4, R4, UR12 ;  /* 0x0000000c04047c20 */ /* 0x008fca0008400000 */
[----:B------:R-:W-:Y:S02]  /*32dc0*/  FSEL R4, R4, -INF , !P1 ;  /* 0xff80000004047808 */ /* 0x000fe40004800000 */
[----:B----4-:R-:W-:-:S04]  /*32dd0*/  ISETP.GT.U32.AND P4, PT, R0, R16, PT ;  /* 0x000000100000720c */ /* 0x010fc80003f84070 */
[----:B------:R-:W-:Y:S01]  /*32de0*/  ISETP.GT.U32.AND.EX P4, PT, R2, RZ, PT, P4 ;  /* 0x000000ff0200720c */ /* 0x000fe20003f84140 */
[----:B------:R0:W-:Y:S01]  /*32df0*/  STL [R1+0xec], R4 ;  /* 0x0000ec0401007387 */ /* 0x0001e20000100800 */
[----:B------:R-:W-:-:S04]  /*32e00*/  ISETP.GE.U32.AND P1, PT, R0, R7, PT ;  /* 0x000000070000720c */ /* 0x000fc80003f26070 */
[----:B------:R-:W-:-:S04]  /*32e10*/  ISETP.GE.U32.AND.EX P1, PT, R2, RZ, PT, P1 ;  /* 0x000000ff0200720c */ /* 0x000fc80003f26110 */
[----:B0-----:R-:W-:Y:S01]  /*32e20*/  FSEL R4, R19, -INF , !P1 ;  /* 0xff80000013047808 */ /* 0x001fe20004800000 */
[----:B--2---:R-:W-:-:S05]  /*32e30*/  FMUL R3, R9, UR12 ;  /* 0x0000000c09037c20 */ /* 0x004fca0008400000 */
[----:B------:R-:W-:-:S05]  /*32e40*/  FSEL R3, R3, -INF , !P4 ;  /* 0xff80000003037808 */ /* 0x000fca0006000000 */
[----:B------:R0:W-:Y:S01]  /*32e50*/  STL [R1+0xe0], R3 ;  /* 0x0000e00301007387 */ /* 0x0001e20000100800 */
[----:B------:R-:W-:-:S04]  /*32e60*/  ISETP.GE.U32.AND P4, PT, R0, R27, PT ;  /* 0x0000001b0000720c */ /* 0x000fc80003f86070 */
[----:B------:R-:W-:Y:S02]  /*32e70*/  ISETP.GE.U32.AND.EX P4, PT, R2, RZ, PT, P4 ;  /* 0x000000ff0200720c */ /* 0x000fe40003f86140 */
[C---:B------:R-:W-:Y:S02]  /*32e80*/  ISETP.GE.U32.AND P3, PT, R0.reuse, R24, PT ;  /* 0x000000180000720c */ /* 0x040fe40003f66070 */
[----:B------:R-:W-:-:S04]  /*32e90*/  ISETP.GE.U32.AND P2, PT, R0, R25, PT ;  /* 0x000000190000720c */ /* 0x000fc80003f46070 */
[C---:B------:R-:W-:Y:S02]  /*32ea0*/  ISETP.GE.U32.AND.EX P2, PT, R2.reuse, RZ, PT, P2 ;  /* 0x000000ff0200720c */ /* 0x040fe40003f46120 */
[----:B------:R-:W-:Y:S02]  /*32eb0*/  ISETP.GE.U32.AND.EX P3, PT, R2, RZ, PT, P3 ;  /* 0x000000ff0200720c */ /* 0x000fe40003f66130 */
[----:B0-----:R-:W-:-:S05]  /*32ec0*/  FSEL R3, R6, -INF , !P2 ;  /* 0xff80000006037808 */ /* 0x001fca0005000000 */
[----:B------:R0:W-:Y:S04]  /*32ed0*/  STL [R1+0x1ac], R3 ;  /* 0x0001ac0301007387 */ /* 0x0001e80000100800 */
[----:B------:R-:W2:Y:S01]  /*32ee0*/  LDL.LU R7, [R1+0x1f0] ;  /* 0x0001f00001077983 */ /* 0x000ea20000300800 */
[C---:B------:R-:W-:Y:S01]  /*32ef0*/  ISETP.GE.U32.AND P2, PT, R0.reuse, R26, PT ;  /* 0x0000001a0000720c */ /* 0x040fe20003f46070 */
[----:B------:R-:W1:Y:S01]  /*32f00*/  S2R R6, SR_CTAID.X ;  /* 0x0000000000067919 */ /* 0x000e620000002500 */
[----:B------:R-:W-:Y:S01]  /*32f10*/  ISETP.GE.U32.AND P1, PT, R0, R14, PT ;  /* 0x0000000e0000720c */ /* 0x000fe20003f26070 */
[----:B------:R-:W-:Y:S01]  /*32f20*/  FMUL R21, R21, UR12 ;  /* 0x0000000c15157c20 */ /* 0x000fe20008400000 */
[----:B0-----:R-:W-:Y:S01]  /*32f30*/  FSEL R3, R8, -INF , !P3 ;  /* 0xff80000008037808 */ /* 0x001fe20005800000 */
[----:B------:R-:W-:Y:S04]  /*32f40*/  LDSM.16.MT88.4 R24, [R20+UR7+0x3e100] ;  /* 0x03e100071418783b */ /* 0x000fe80008004200 */
[----:B------:R0:W-:Y:S01]  /*32f50*/  STL [R1+0x1a0], R3 ;  /* 0x0001a00301007387 */ /* 0x0001e20000100800 */
[----:B------:R-:W-:-:S02]  /*32f60*/  ISETP.GE.U32.AND.EX P2, PT, R2, RZ, PT, P2 ;  /* 0x000000ff0200720c */ /* 0x000fc40003f46120 */
[----:B------:R-:W-:Y:S01]  /*32f70*/  ISETP.GE.U32.AND P3, PT, R0, R15, PT ;  /* 0x0000000f0000720c */ /* 0x000fe20003f66070 */
[----:B0-----:R-:W3:Y:S04]  /*32f80*/  LDL.LU R3, [R1+0x54] ;  /* 0x0000540001037983 */ /* 0x001ee80000300800 */
[----:B------:R0:W-:Y:S01]  /*32f90*/  STL [R1+0x19c], R4 ;  /* 0x00019c0401007387 */ /* 0x0001e20000100800 */
[----:B------:R-:W-:Y:S02]  /*32fa0*/  ISETP.GE.U32.AND.EX P3, PT, R2, RZ, PT, P3 ;  /* 0x000000ff0200720c */ /* 0x000fe40003f66130 */
[----:B0-----:R-:W-:Y:S02]  /*32fb0*/  FSEL R4, R10, -INF , !P4 ;  /* 0xff8000000a047808 */ /* 0x001fe40006000000 */
[----:B------:R-:W4:Y:S04]  /*32fc0*/  LDL.LU R10, [R1+0x1c4c] ;  /* 0x001c4c00010a7983 */ /* 0x000f280000300800 */
[----:B------:R0:W-:Y:S04]  /*32fd0*/  STL [R1+0x194], R4 ;  /* 0x0001940401007387 */ /* 0x0001e80000100800 */
[----:B------:R-:W2:Y:S01]  /*32fe0*/  LDL.LU R9, [R1+0x34] ;  /* 0x0000340001097983 */ /* 0x000ea20000300800 */
[----:B------:R-:W-:-:S02]  /*32ff0*/  FSEL R5, R29, -INF , !P3 ;  /* 0xff8000001d057808 */ /* 0x000fc40005800000 */
[----:B0-----:R-:W-:-:S05]  /*33000*/  FSEL R4, R23, -INF , !P2 ;  /* 0xff80000017047808 */ /* 0x001fca0005000000 */
[----:B------:R0:W-:Y:S04]  /*33010*/  STL [R1+0x164], R4 ;  /* 0x0001640401007387 */ /* 0x0001e80000100800 */
[----:B------:R-:W2:Y:S01]  /*33020*/  LDL.LU R29, [R1+0x1c48] ;  /* 0x001c4800011d7983 */ /* 0x000ea20000300800 */
[----:B0-----:R-:W0:Y:S03]  /*33030*/  S2R R4, SR_TID.X ;  /* 0x0000000000047919 */ /* 0x001e260000002100 */
[----:B------:R0:W-:Y:S01]  /*33040*/  STL [R1+0x13c], R5 ;  /* 0x00013c0501007387 */ /* 0x0001e20000100800 */
[----:B-1----:R-:W-:Y:S01]  /*33050*/  IMAD.SHL.U32 R6, R6, 0x100, RZ ;  /* 0x0000010006067824 */ /* 0x002fe200078e00ff */
[----:B------:R-:W-:-:S02]  /*33060*/  ISETP.GE.U32.AND P4, PT, R0, R13, PT ;  /* 0x0000000d0000720c */ /* 0x000fc40003f86070 */
[----:B------:R-:W-:Y:S02]  /*33070*/  ISETP.GE.U32.AND.EX P1, PT, R2, RZ, PT, P1 ;  /* 0x000000ff0200720c */ /* 0x000fe40003f26110 */
[----:B------:R-:W-:Y:S01]  /*33080*/  ISETP.GE.U32.AND P3, PT, R0, R22, PT ;  /* 0x000000160000720c */ /* 0x000fe20003f66070 */
[----:B------:R-:W3:Y:S01]  /*33090*/  LDL.LU R23, [R1+0x30] ;  /* 0x0000300001177983 */ /* 0x000ee20000300800 */
[----:B0-----:R-:W-:Y:S02]  /*330a0*/  LOP3.LUT R5, R4, 0x1c, RZ, 0xc0, !PT ;  /* 0x0000001c04057812 */ /* 0x001fe400078ec0ff */
[----:B------:R-:W-:Y:S01]  /*330b0*/  ISETP.GE.U32.AND.EX P4, PT, R2, RZ, PT, P4 ;  /* 0x000000ff0200720c */ /* 0x000fe20003f86140 */
[----:B------:R-:W3:Y:S01]  /*330c0*/  LDL.LU R22, [R1+0x44] ;  /* 0x0000440001167983 */ /* 0x000ee20000300800 */
[----:B------:R-:W-:-:S04]  /*330d0*/  LEA.HI R5, R5, 0x28, RZ, 0x1e ;  /* 0x0000002805057811 */ /* 0x000fc800078ff0ff */
[----:B------:R-:W-:Y:S02]  /*330e0*/  IADD3 R6, PT, PT, R6, R5, RZ ;  /* 0x0000000506067210 */ /* 0x000fe40007ffe0ff */
[----:B------:R-:W0:Y:S01]  /*330f0*/  S2R R5, SR_CTAID.X ;  /* 0x0000000000057919 */ /* 0x000e220000002500 */
[----:B------:R-:W-:-:S04]  /*33100*/  LOP3.LUT R4, R4, 0x1c, RZ, 0xc0, !PT ;  /* 0x0000001c04047812 */ /* 0x000fc800078ec0ff */
[----:B------:R-:W-:Y:S01]  /*33110*/  LEA.HI R4, R4, 0x20, RZ, 0x1e ;  /* 0x0000002004047811 */ /* 0x000fe200078ff0ff */
[----:B0-----:R-:W-:-:S04]  /*33120*/  IMAD.SHL.U32 R5, R5, 0x100, RZ ;  /* 0x0000010005057824 */ /* 0x001fc800078e00ff */
[----:B------:R-:W-:Y:S02]  /*33130*/  IMAD.IADD R5, R5, 0x1, R4 ;  /* 0x0000000105057824 */ /* 0x000fe400078e0204 */
[----:B------:R-:W0:Y:S01]  /*33140*/  S2R R4, SR_TID.X ;  /* 0x0000000000047919 */ /* 0x000e220000002100 */
[----:B------:R-:W-:Y:S02]  /*33150*/  ISETP.GE.U32.AND P2, PT, R0, R12, PT ;  /* 0x0000000c0000720c */ /* 0x000fe40003f46070 */
[C---:B------:R-:W-:Y:S01]  /*33160*/  ISETP.GE.U32.AND.EX P3, PT, R2.reuse, RZ, PT, P3 ;  /* 0x000000ff0200720c */ /* 0x040fe20003f66130 */
[----:B-----5:R-:W-:Y:S01]  /*33170*/  LDSM.16.MT88.4 R12, [R18+UR7+0x3e100] ;  /* 0x03e10007120c783b */ /* 0x020fe20008004200 */
[----:B------:R-:W-:Y:S02]  /*33180*/  ISETP.GE.U32.AND.EX P2, PT, R2, RZ, PT, P2 ;  /* 0x000000ff0200720c */ /* 0x000fe40003f46120 */
[----:B----4-:R-:W-:Y:S02]  /*33190*/  FSEL R8, R10, -INF , !P1 ;  /* 0xff8000000a087808 */ /* 0x010fe40004800000 */
[----:B------:R-:W-:Y:S01]  /*331a0*/  ISETP.GE.U32.AND P1, PT, R0, R6, PT ;  /* 0x000000060000720c */ /* 0x000fe20003f26070 */
[----:B------:R-:W4:Y:S04]  /*331b0*/  LDL.LU R10, [R1+0x1c44] ;  /* 0x001c4400010a7983 */ /* 0x000f280000300800 */
[----:B------:R-:W-:Y:S01]  /*331c0*/  STL [R1+0x130], R8 ;  /* 0x0001300801007387 */ /* 0x000fe20000100800 */
[----:B--2---:R-:W-:-:S03]  /*331d0*/  FSEL R6, R29, -INF , !P4 ;  /* 0xff8000001d067808 */ /* 0x004fc60006000000 */
[----:B------:R-:W2:Y:S04]  /*331e0*/  LDL.LU R29, [R1+0x1c40] ;  /* 0x001c4000011d7983 */ /* 0x000ea80000300800 */
[----:B------:R1:W-:Y:S02]  /*331f0*/  STL [R1+0x12c], R6 ;  /* 0x00012c0601007387 */ /* 0x0003e40000100800 */
[----:B-1----:R-:W1:Y:S01]  /*33200*/  S2R R6, SR_CTAID.X ;  /* 0x0000000000067919 */ /* 0x002e620000002500 */
[----:B------:R-:W-:Y:S02]  /*33210*/  ISETP.GE.U32.AND P4, PT, R0, R5, PT ;  /* 0x000000050000720c */ /* 0x000fe40003f86070 */
[----:B0-----:R-:W-:-:S04]  /*33220*/  LOP3.LUT R5, R4, 0x1c, RZ, 0xc0, !PT ;  /* 0x0000001c04057812 */ /* 0x001fc800078ec0ff */
[----:B------:R-:W-:Y:S02]  /*33230*/  LEA.HI R5, R5, 0x18, RZ, 0x1e ;  /* 0x0000001805057811 */ /* 0x000fe400078ff0ff */
[----:B-1----:R-:W-:-:S05]  /*33240*/  SHF.L.U32 R6, R6, 0x8, RZ ;  /* 0x0000000806067819 */ /* 0x002fca00000006ff */
[----:B------:R-:W-:Y:S02]  /*33250*/  IMAD.IADD R6, R6, 0x1, R5 ;  /* 0x0000000106067824 */ /* 0x000fe400078e0205 */
[----:B------:R-:W0:Y:S01]  /*33260*/  S2R R5, SR_CTAID.X ;  /* 0x0000000000057919 */ /* 0x000e220000002500 */
[----:B------:R-:W-:-:S04]  /*33270*/  LOP3.LUT R4, R4, 0x1c, RZ, 0xc0, !PT ;  /* 0x0000001c04047812 */ /* 0x000fc800078ec0ff */
[----:B------:R-:W-:Y:S02]  /*33280*/  LEA.HI R4, R4, 0x10, RZ, 0x1e ;  /* 0x0000001004047811 */ /* 0x000fe400078ff0ff */
[----:B------:R-:W-:Y:S02]  /*33290*/  FSEL R8, R17, -INF , !P2 ;  /* 0xff80000011087808 */ /* 0x000fe40005000000 */
[----:B------:R-:W-:Y:S02]  /*332a0*/  FSEL R17, R21, -INF , !P3 ;  /* 0xff80000015117808 */ /* 0x000fe40005800000 */
[----:B------:R-:W-:Y:S01]  /*332b0*/  ISETP.GE.U32.AND P2, PT, R0, R6, PT ;  /* 0x000000060000720c */ /* 0x000fe20003f46070 */
[----:B0-----:R-:W-:-:S05]  /*332c0*/  IMAD.SHL.U32 R5, R5, 0x100, RZ ;  /* 0x0000010005057824 */ /* 0x001fca00078e00ff */
[----:B------:R-:W-:-:S04]  /*332d0*/  IADD3 R5, PT, PT, R5, R4, RZ ;  /* 0x0000000405057210 */ /* 0x000fc80007ffe0ff */
[----:B------:R-:W-:Y:S02]  /*332e0*/  ISETP.GE.U32.AND P3, PT, R0, R5, PT ;  /* 0x000000050000720c */ /* 0x000fe40003f66070 */
[----:B------:R-:W0:Y:S04]  /*332f0*/  LDSM.16.MT88.4 R4, [R7+UR7+0x3e100] ;  /* 0x03e100070704783b */ /* 0x000e280008004200 */
[----:B------:R-:W-:Y:S01]  /*33300*/  STL [R1+0x124], R8 ;  /* 0x0001240801007387 */ /* 0x000fe20000100800 */
[----:B------:R-:W-:-:S03]  /*33310*/  ISETP.GE.U32.AND.EX P1, PT, R2, RZ, PT, P1 ;  /* 0x000000ff0200720c */ /* 0x000fc60003f26110 */
[----:B------:R-:W-:Y:S04]  /*33320*/  STL [R1+0x118], R17 ;  /* 0x0001181101007387 */ /* 0x000fe80000100800 */
[----:B------:R-:W5:Y:S04]  /*33330*/  LDL.LU R19, [R1+0x7c] ;  /* 0x00007c0001137983 */ /* 0x000f680000300800 */
[----:B0-----:R-:W-:Y:S04]  /*33340*/  STL.64 [R1+0x1c30], R6 ;  /* 0x001c300601007387 */ /* 0x001fe80000100a00 */
[----:B------:R0:W-:Y:S02]  /*33350*/  STL.64 [R1+0x1c28], R4 ;  /* 0x001c280401007387 */ /* 0x0001e40000100a00 */
[----:B0-----:R-:W-:-:S02]  /*33360*/  FSEL R5, R28, -INF , !P1 ;  /* 0xff8000001c057808 */ /* 0x001fc40004800000 */
[----:B------:R-:W2:Y:S01]  /*33370*/  LDL.LU R28, [R1+0x1c3c] ;  /* 0x001c3c00011c7983 */ /* 0x000ea20000300800 */
[----:B------:R-:W0:Y:S01]  /*33380*/  S2R R8, SR_TID.X ;  /* 0x0000000000087919 */ /* 0x000e220000002100 */
[----:B---3--:R-:W-:Y:S02]  /*33390*/  SHF.L.U32 R3, R3, 0x8, RZ ;  /* 0x0000000803037819 */ /* 0x008fe400000006ff */
[----:B------:R-:W-:Y:S02]  /*333a0*/  ISETP.GE.U32.AND.EX P4, PT, R2, RZ, PT, P4 ;  /* 0x000000ff0200720c */ /* 0x000fe40003f86140 */
[----:B------:R-:W-:Y:S01]  /*333b0*/  LOP3.LUT R9, R9, 0xf, RZ, 0xc0, !PT ;  /* 0x0000000f09097812 */ /* 0x000fe200078ec0ff */
[----:B------:R-:W4:Y:S01]  /*333c0*/  LDL.LU R4, [R1+0x150] ;  /* 0x0001500001047983 */ /* 0x000f220000300800 */
[----:B0-----:R-:W-:Y:S02]  /*333d0*/  LOP3.LUT R17, R8, 0x1c, RZ, 0xc0, !PT ;  /* 0x0000001c08117812 */ /* 0x001fe400078ec0ff */
[----:B------:R-:W0:Y:S02]  /*333e0*/  S2R R8, SR_CTAID.X ;  /* 0x0000000000087919 */ /* 0x000e240000002500 */
[----:B------:R-:W-:-:S02]  /*333f0*/  LEA.HI R17, R17, 0x8, RZ, 0x1e ;  /* 0x0000000811117811 */ /* 0x000fc400078ff0ff */
[----:B------:R-:W-:Y:S01]  /*33400*/  LOP3.LUT R3, R3, 0xf00, RZ, 0xe2, !PT ;  /* 0x00000f0003037812 */ /* 0x000fe200078ee2ff */
[----:B------:R-:W-:Y:S02]  /*33410*/  IMAD R9, R23, 0x10, R9 ;  /* 0x0000001017097824 */ /* 0x000fe400078e0209 */
[----:B0-----:R-:W-:-:S04]  /*33420*/  IMAD.SHL.U32 R8, R8, 0x100, RZ ;  /* 0x0000010008087824 */ /* 0x001fc800078e00ff */
[----:B------:R-:W-:Y:S01]  /*33430*/  IMAD.IADD R8, R8, 0x1, R17 ;  /* 0x0000000108087824 */ /* 0x000fe200078e0211 */
[----:B------:R-:W-:Y:S02]  /*33440*/  FSEL R17, R11, -INF , !P4 ;  /* 0xff8000000b117808 */ /* 0x000fe40006000000 */
[----:B------:R-:W-:Y:S01]  /*33450*/  ISETP.GE.U32.AND P4, PT, R0, R16, PT ;  /* 0x000000100000720c */ /* 0x000fe20003f86070 */
[----:B------:R-:W-:Y:S02]  /*33460*/  IMAD R16, R22, 0x1000, R3 ;  /* 0x0000100016107824 */ /* 0x000fe400078e0203 */
[----:B------:R-:W0:Y:S04]  /*33470*/  LDSM.16.MT88.4 R20, [R20+UR7+0x3e180] ;  /* 0x03e180071414783b */ /* 0x000e280008004200 */
[----:B------:R1:W-:Y:S01]  /*33480*/  STL [R1+0x110], R5 ;  /* 0x0001100501007387 */ /* 0x0003e20000100800 */
[----:B------:R-:W-:-:S03]  /*33490*/  ISETP.GE.U32.AND P1, PT, R0, R8, PT ;  /* 0x000000080000720c */ /* 0x000fc60003f26070 */
[----:B-1----:R-:W4:Y:S04]  /*334a0*/  LDL.LU R5, [R1+0x154] ;  /* 0x0001540001057983 */ /* 0x002f280000300800 */
[----:B------:R-:W4:Y:S04]  /*334b0*/  LDL.LU R6, [R1+0x158] ;  /* 0x0001580001067983 */ /* 0x000f280000300800 */
[----:B------:R-:W4:Y:S04]  /*334c0*/  LDL.LU R7, [R1+0x15c] ;  /* 0x00015c0001077983 */ /* 0x000f280000300800 */
[----:B------:R-:W4:Y:S04]  /*334d0*/  LDL.LU R11, [R1+0x1c38] ;  /* 0x001c3800010b7983 */ /* 0x000f280000300800 */
[----:B------:R-:W-:Y:S01]  /*334e0*/  STL [R1+0xe8], R17 ;  /* 0x0000e81101007387 */ /* 0x000fe20000100800 */
[----:B--2---:R-:W-:-:S03]  /*334f0*/  LOP3.LUT R8, R28, 0xff, RZ, 0xc0, !PT ;  /* 0x000000ff1c087812 */ /* 0x004fc600078ec0ff */
[----:B------:R-:W2:Y:S04]  /*33500*/  LDL.LU R28, [R1+0xc4] ;  /* 0x0000c400011c7983 */ /* 0x000ea80000300800 */
[----:B0-----:R-:W-:Y:S04]  /*33510*/  STL.64 [R1+0x1c20], R22 ;  /* 0x001c201601007387 */ /* 0x001fe80000100a00 */
[----:B------:R0:W-:Y:S04]  /*33520*/  STL.64 [R1+0x1c18], R20 ;  /* 0x001c181401007387 */ /* 0x0001e80000100a00 */
[----:B0-----:R-:W3:Y:S04]  /*33530*/  LDL.LU R20, [R1+0x180] ;  /* 0x0001800001147983 */ /* 0x001ee80000300800 */
[----:B------:R-:W3:Y:S04]  /*33540*/  LDL.LU R21, [R1+0x184] ;  /* 0x0001840001157983 */ /* 0x000ee80000300800 */
[----:B------:R-:W3:Y:S04]  /*33550*/  LDL.LU R22, [R1+0x188] ;  /* 0x0001880001167983 */ /* 0x000ee80000300800 */
[----:B------:R-:W3:Y:S01]  /*33560*/  LDL.LU R23, [R1+0x18c] ;  /* 0x00018c0001177983 */ /* 0x000ee20000300800 */
[----:B------:R-:W-:-:S02]  /*33570*/  IADD3 R0, PT, PT, R29, R8, RZ ;  /* 0x000000081d007210 */ /* 0x000fc40007ffe0ff */
[----:B------:R-:W-:Y:S02]  /*33580*/  LOP3.LUT R8, R9, 0xff, RZ, 0xc0, !PT ;  /* 0x000000ff09087812 */ /* 0x000fe400078ec0ff */
[C---:B------:R-:W-:Y:S02]  /*33590*/  ISETP.GE.U32.AND.EX P2, PT, R2.reuse, RZ, PT, P2 ;  /* 0x000000ff0200720c */ /* 0x040fe40003f46120 */
[C---:B------:R-:W-:Y:S02]  /*335a0*/  ISETP.GE.U32.AND.EX P3, PT, R2.reuse, RZ, PT, P3 ;  /* 0x000000ff0200720c */ /* 0x040fe40003f66130 */
[C---:B------:R-:W-:Y:S02]  /*335b0*/  ISETP.GE.U32.AND.EX P1, PT, R2.reuse, RZ, PT, P1 ;  /* 0x000000ff0200720c */ /* 0x040fe40003f26110 */
[----:B------:R-:W-:Y:S01]  /*335c0*/  ISETP.GE.U32.AND.EX P4, PT, R2, RZ, PT, P4 ;  /* 0x000000ff0200720c */ /* 0x000fe20003f86140 */
[----:B-----5:R-:W-:Y:S01]  /*335d0*/  FMUL R9, R19, UR12 ;  /* 0x0000000c13097c20 */ /* 0x020fe20008400000 */
[----:B------:R-:W-:Y:S01]  /*335e0*/  IMAD.IADD R29, R16, 0x1, R8 ;  /* 0x00000001101d7824 */ /* 0x000fe200078e0208 */
[----:B----4-:R-:W-:Y:S03]  /*335f0*/  HMMA.16816.F32.BF16 R12, R12, R10, R4 ;  /* 0x0000000a0c0c723c */ /* 0x010fe60000041804 */
[----:B------:R-:W-:-:S05]  /*33600*/  FSEL R9, R9, -INF , !P2 ;  /* 0xff80000009097808 */ /* 0x000fca0005000000 */
[----:B---3--:R-:W-:Y:S01]  /*33610*/  HMMA.16816.F32.BF16 R24, R24, R10, R20 ;  /* 0x0000000a1818723c */ /* 0x008fe20000041814 */
[----:B------:R-:W3:Y:S04]  /*33620*/  LDL.LU R20, [R1+0x100] ;  /* 0x0001000001147983 */ /* 0x000ee80000300800 */
[----:B------:R-:W3:Y:S04]  /*33630*/  LDL.LU R21, [R1+0x104] ;  /* 0x0001040001157983 */ /* 0x000ee80000300800 */
[----:B------:R-:W3:Y:S04]  /*33640*/  LDL.LU R22, [R1+0x108] ;  /* 0x0001080001167983 */ /* 0x000ee80000300800 */
[----:B------:R-:W3:Y:S04]  /*33650*/  LDL.LU R23, [R1+0x10c] ;  /* 0x00010c0001177983 */ /* 0x000ee80000300800 */
[----:B------:R-:W4:Y:S04]  /*33660*/  LDL.LU R2, [R1+0x74] ;  /* 0x0000740001027983 */ /* 0x000f280000300800 */
[----:B------:R-:W5:Y:S04]  /*33670*/  LDL.LU R8, [R1+0xcc] ;  /* 0x0000cc0001087983 */ /* 0x000f680000300800 */
[----:B------:R-:W-:Y:S04]  /*33680*/  STL [R1+0xc8], R9 ;  /* 0x0000c80901007387 */ /* 0x000fe80000100800 */
[----:B------:R-:W3:Y:S04]  /*33690*/  LDL.LU.64 R6, [R1+0x1c30] ;  /* 0x001c300001067983 */ /* 0x000ee80000300a00 */
[----:B------:R-:W3:Y:S01]  /*336a0*/  LDL.LU.64 R4, [R1+0x1c28] ;  /* 0x001c280001047983 */ /* 0x000ee20000300a00 */
[----:B------:R-:W-:Y:S01]  /*336b0*/  LOP3.LUT R0, R0, 0xffff, RZ, 0xc0, !PT ;  /* 0x0000ffff00007812 */ /* 0x000fe200078ec0ff */
[----:B--2---:R-:W-:-:S02]  /*336c0*/  FMUL R28, R28, UR12 ;  /* 0x0000000c1c1c7c20 */ /* 0x004fc40008400000 */
[----:B------:R-:W0:Y:S04]  /*336d0*/  LDSM.16.MT88.4 R16, [R18+UR7+0x3e180] ;  /* 0x03e180071210783b */ /* 0x000e280008004200 */
[----:B------:R-:W-:Y:S01]  /*336e0*/  STL.64 [R1+0x1c10], R14 ;  /* 0x001c100e01007387 */ /* 0x000fe20000100a00 */
[----:B------:R-:W-:-:S03]  /*336f0*/  SHF.R.U32.HI R3, RZ, 0xf, R0 ;  /* 0x0000000fff037819 */ /* 0x000fc60000011600 */
[----:B------:R1:W-:Y:S01]  /*33700*/  STL.64 [R1+0x1c08], R12 ;  /* 0x001c080c01007387 */ /* 0x0003e20000100a00 */
[----:B------:R-:W-:Y:S02]  /*33710*/  LOP3.LUT P2, RZ, R3, 0x1, RZ, 0xc0, !PT ;  /* 0x0000000103ff7812 */ /* 0x000fe4000784c0ff */
[----:B------:R-:W-:Y:S02]  /*33720*/  SHF.R.U32.HI R3, RZ, 0xd, R0 ;  /* 0x0000000dff037819 */ /* 0x000fe40000011600 */
[----:B------:R-:W-:Y:S02]  /*33730*/  FSEL R28, R28, -INF , !P4 ;  /* 0xff8000001c1c7808 */ /* 0x000fe40006000000 */
[----:B------:R-:W-:Y:S01]  /*33740*/  LOP3.LUT P4, RZ, R3, 0x1, RZ, 0xc0, !PT ;  /* 0x0000000103ff7812 */ /* 0x000fe2000788c0ff */
[----:B-1----:R-:W2:Y:S04]  /*33750*/  LDL.LU R12, [R1+0x170] ;  /* 0x00017000010c7983 */ /* 0x002ea80000300800 */
[----:B------:R-:W2:Y:S04]  /*33760*/  LDL.LU R13, [R1+0x174] ;  /* 0x00017400010d7983 */ /* 0x000ea80000300800 */
[----:B------:R-:W2:Y:S04]  /*33770*/  LDL.LU R14, [R1+0x178] ;  /* 0x00017800010e7983 */ /* 0x000ea80000300800 */
[----:B------:R-:W2:Y:S01]  /*33780*/  LDL.LU R15, [R1+0x17c] ;  /* 0x00017c00010f7983 */ /* 0x000ea20000300800 */
[----:B------:R-:W-:Y:S01]  /*33790*/  FMUL R26, R26, UR12 ;  /* 0x0000000c1a1a7c20 */ /* 0x000fe20008400000 */
[----:B------:R-:W1:Y:S01]  /*337a0*/  S2UR UR9, SR_CgaCtaId ;  /* 0x00000000000979c3 */ /* 0x000e620000008800 */
[----:B------:R-:W-:Y:S01]  /*337b0*/  UMOV UR8, 0x400 ;  /* 0x0000040000087882 */ /* 0x000fe20000000000 */
[----:B----4-:R-:W-:Y:S01]  /*337c0*/  FMUL R9, R2, UR12 ;  /* 0x0000000c02097c20 */ /* 0x010fe20008400000 */
[----:B-----5:R-:W-:-:S04]  /*337d0*/  FMUL R8, R8, UR12 ;  /* 0x0000000c08087c20 */ /* 0x020fc80008400000 */
[----:B------:R-:W-:Y:S02]  /*337e0*/  FSEL R9, R9, -INF , !P3 ;  /* 0xff80000009097808 */ /* 0x000fe40005800000 */
[----:B------:R-:W-:-:S03]  /*337f0*/  FSEL R3, R8, -INF , !P1 ;  /* 0xff80000008037808 */ /* 0x000fc60004800000 */
[----:B------:R4:W-:Y:S01]  /*33800*/  STL [R1+0xb8], R9 ;  /* 0x0000b80901007387 */ /* 0x0009e20000100800 */
[----:B---3--:R-:W-:Y:S01]  /*33810*/  HMMA.16816.F32.BF16 R4, R4, R10, R20 ;  /* 0x0000000a0404723c */ /* 0x008fe20000041814 */
[----:B------:R-:W-:Y:S06]  /*33820*/  BAR.SYNC.DEFER_BLOCKING 0x0 ;  /* 0x0000000000007b1d */ /* 0x000fec0000010000 */
[----:B----4-:R-:W3:Y:S04]  /*33830*/  LDL.LU R9, [R1+0x88] ;  /* 0x0000880001097983 */ /* 0x010ee80000300800 */
[----:B------:R4:W-:Y:S04]  /*33840*/  STL [R1+0xb0], R28 ;  /* 0x0000b01c01007387 */ /* 0x0009e80000100800 */
[----:B----4-:R-:W4:Y:S04]  /*33850*/  LDL.LU R28, [R1+0x80] ;  /* 0x00008000011c7983 */ /* 0x010f280000300800 */
[----:B------:R5:W-:Y:S04]  /*33860*/  STL [R1+0xb4], R3 ;  /* 0x0000b40301007387 */ /* 0x000be80000100800 */
[----:B------:R-:W2:Y:S04]  /*33870*/  LDL.LU.64 R22, [R1+0x1c20] ;  /* 0x001c200001167983 */ /* 0x000ea80000300a00 */
[----:B------:R-:W2:Y:S01]  /*33880*/  LDL.LU.64 R20, [R1+0x1c18] ;  /* 0x001c180001147983 */ /* 0x000ea20000300a00 */
[----:B------:R-:W-:Y:S01]  /*33890*/  SHF.R.U32.HI R2, RZ, 0xe, R0 ;  /* 0x0000000eff027819 */ /* 0x000fe20000011600 */
[----:B------:R-:W-:-:S03]  /*338a0*/  FMUL R8, R24, UR12 ;  /* 0x0000000c18087c20 */ /* 0x000fc60008400000 */
[----:B------:R-:W-:Y:S02]  /*338b0*/  LOP3.LUT P3, RZ, R2, 0x1, RZ, 0xc0, !PT ;  /* 0x0000000102ff7812 */ /* 0x000fe4000786c0ff */
[----:B-----5:R-:W-:Y:S01]  /*338c0*/  SHF.R.U32.HI R3, RZ, 0xa, R0 ;  /* 0x0000000aff037819 */ /* 0x020fe20000011600 */
[----:B---3--:R-:W-:Y:S01]  /*338d0*/  FMUL R9, R9, UR12 ;  /* 0x0000000c09097c20 */ /* 0x008fe20008400000 */
[----:B----4-:R-:W-:Y:S01]  /*338e0*/  FMUL R28, R28, UR12 ;  /* 0x0000000c1c1c7c20 */ /* 0x010fe20008400000 */
[----:B--2---:R-:W-:Y:S04]  /*338f0*/  HMMA.16816.F32.BF16 R20, R20, R10, R12 ;  /* 0x0000000a1414723c */ /* 0x004fe8000004180c */
[----:B------:R-:W-:Y:S02]  /*33900*/  FSEL R28, R28, -INF , !P2 ;  /* 0xff8000001c1c7808 */ /* 0x000fe40005000000 */
[----:B------:R-:W-:-:S02]  /*33910*/  FSEL R9, R9, -INF , !P3 ;  /* 0xff80000009097808 */ /* 0x000fc40005800000 */
[----:B------:R-:W-:Y:S02]  /*33920*/  LOP3.LUT P3, RZ, R3, 0x1, RZ, 0xc0, !PT ;  /* 0x0000000103ff7812 */ /* 0x000fe4000786c0ff */
[----:B------:R-:W-:Y:S01]  /*33930*/  FSEL R3, R8, -INF , !P4 ;  /* 0xff80000008037808 */ /* 0x000fe20006000000 */
[----:B------:R-:W-:Y:S04]  /*33940*/  STL [R1+0xf4], R28 ;  /* 0x0000f41c01007387 */ /* 0x000fe80000100800 */
[----:B------:R-:W-:Y:S04]  /*33950*/  STL [R1+0x1bd8], R28 ;  /* 0x001bd81c01007387 */ /* 0x000fe80000100800 */
[----:B------:R-:W-:Y:S04]  /*33960*/  STL [R1+0x100], R9 ;  /* 0x0001000901007387 */ /* 0x000fe80000100800 */
[----:B------:R-:W2:Y:S04]  /*33970*/  LDL.LU R24, [R1+0xd8] ;  /* 0x0000d80001187983 */ /* 0x000ea80000300800 */
[----:B------:R-:W-:Y:S04]  /*33980*/  STL [R1+0x10c], R3 ;  /* 0x00010c0301007387 */ /* 0x000fe80000100800 */
[----:B------:R-:W3:Y:S04]  /*33990*/  LDL.LU.64 R14, [R1+0x1c10] ;  /* 0x001c1000010e7983 */ /* 0x000ee80000300a00 */
[----:B------:R-:W4:Y:S04]  /*339a0*/  LDL.LU.64 R12, [R1+0x1c08] ;  /* 0x001c0800010c7983 */ /* 0x000f280000300a00 */
[----:B------:R-:W-:Y:S04]  /*339b0*/  STL [R1+0x1bd0], R23 ;  /* 0x001bd01701007387 */ /* 0x000fe80000100800 */
[----:B------:R-:W-:Y:S04]  /*339c0*/  STL [R1+0x1c00], R22 ;  /* 0x001c001601007387 */ /* 0x000fe80000100800 */
[----:B------:R5:W-:Y:S04]  /*339d0*/  STL.64 [R1+0x1bf8], R20 ;  /* 0x001bf81401007387 */ /* 0x000be80000100a00 */
[----:B-----5:R-:W0:Y:S04]  /*339e0*/  LDL.LU R20, [R1+0x140] ;  /* 0x0001400001147983 */ /* 0x020e280000300800 */
[----:B------:R-:W0:Y:S04]  /*339f0*/  LDL.LU R21, [R1+0x144] ;  /* 0x0001440001157983 */ /* 0x000e280000300800 */
[----:B------:R-:W0:Y:S04]  /*33a00*/  LDL.LU R22, [R1+0x148] ;  /* 0x0001480001167983 */ /* 0x000e280000300800 */
[----:B------:R-:W0:Y:S01]  /*33a10*/  LDL.LU R23, [R1+0x14c] ;  /* 0x00014c0001177983 */ /* 0x000e220000300800 */
[----:B------:R-:W-:-:S04]  /*33a20*/  SHF.R.U32.HI R2, RZ, 0xc, R0 ;  /* 0x0000000cff027819 */ /* 0x000fc80000011600 */
[----:B------:R-:W-:Y:S02]  /*33a30*/  LOP3.LUT P1, RZ, R2, 0x1, RZ, 0xc0, !PT ;  /* 0x0000000102ff7812 */ /* 0x000fe4000782c0ff */
[--C-:B------:R-:W-:Y:S02]  /*33a40*/  SHF.R.U32.HI R2, RZ, 0xb, R0.reuse ;  /* 0x0000000bff027819 */ /* 0x100fe40000011600 */
[--C-:B------:R-:W-:Y:S02]  /*33a50*/  SHF.R.U32.HI R3, RZ, 0x7, R0.reuse ;  /* 0x00000007ff037819 */ /* 0x100fe40000011600 */
[----:B------:R-:W-:Y:S02]  /*33a60*/  LOP3.LUT P2, RZ, R2, 0x1, RZ, 0xc0, !PT ;  /* 0x0000000102ff7812 */ /* 0x000fe4000784c0ff */
[----:B------:R-:W-:-:S04]  /*33a70*/  SHF.R.U32.HI R2, RZ, 0x9, R0 ;  /* 0x00000009ff027819 */ /* 0x000fc80000011600 */
[----:B------:R-:W-:Y:S02]  /*33a80*/  LOP3.LUT P4, RZ, R2, 0x1, RZ, 0xc0, !PT ;  /* 0x0000000102ff7812 */ /* 0x000fe4000788c0ff */
[----:B------:R-:W-:Y:S01]  /*33a90*/  SHF.R.U32.HI R2, RZ, 0x8, R0 ;  /* 0x00000008ff027819 */ /* 0x000fe20000011600 */
[----:B------:R-:W-:Y:S01]  /*33aa0*/  FMUL R6, R6, UR12 ;  /* 0x0000000c06067c20 */ /* 0x000fe20008400000 */
[----:B----4-:R-:W-:Y:S01]  /*33ab0*/  FMUL R9, R12, UR12 ;  /* 0x0000000c0c097c20 */ /* 0x010fe20008400000 */
[----:B---3--:R-:W-:Y:S01]  /*33ac0*/  FMUL R8, R14, UR12 ;  /* 0x0000000c0e087c20 */ /* 0x008fe20008400000 */
[----:B------:R-:W3:Y:S01]  /*33ad0*/  LDL.LU R12, [R1+0xd0] ;  /* 0x0000d000010c7983 */ /* 0x000ee20000300800 */
[----:B------:R-:W-:Y:S02]  /*33ae0*/  FSEL R14, R26, -INF , !P1 ;  /* 0xff8000001a0e7808 */ /* 0x000fe40004800000 */
[----:B------:R-:W-:Y:S02]  /*33af0*/  FSEL R9, R9, -INF , !P2 ;  /* 0xff80000009097808 */ /* 0x000fe40005000000 */
[----:B------:R-:W-:-:S02]  /*33b00*/  LOP3.LUT P2, RZ, R3, 0x1, RZ, 0xc0, !PT ;  /* 0x0000000103ff7812 */ /* 0x000fc4000784c0ff */
[----:B------:R-:W-:Y:S01]  /*33b10*/  FSEL R3, R8, -INF , !P3 ;  /* 0xff80000008037808 */ /* 0x000fe20005800000 */
[----:B------:R-:W-:Y:S04]  /*33b20*/  STL [R1+0xf0], R14 ;  /* 0x0000f00e01007387 */ /* 0x000fe80000100800 */
[----:B------:R-:W-:Y:S04]  /*33b30*/  STL [R1+0xf8], R9 ;  /* 0x0000f80901007387 */ /* 0x000fe80000100800 */
[----:B------:R-:W-:Y:S01]  /*33b40*/  STL [R1+0x108], R3 ;  /* 0x0001080301007387 */ /* 0x000fe20000100800 */
[----:B------:R-:W-:-:S02]  /*33b50*/  LOP3.LUT P1, RZ, R2, 0x1, RZ, 0xc0, !PT ;  /* 0x0000000102ff7812 */ /* 0x000fc4000782c0ff */
[----:B------:R-:W-:Y:S01]  /*33b60*/  SHF.R.U32.HI R2, RZ, 0x6, R0 ;  /* 0x00000006ff027819 */ /* 0x000fe20000011600 */
[----:B0-----:R-:W-:Y:S01]  /*33b70*/  HMMA.16816.F32.BF16 R16, R16, R10, R20 ;  /* 0x0000000a1010723c */ /* 0x001fe20000041814 */
[----:B------:R-:W4:Y:S04]  /*33b80*/  LDL.LU R22, [R1+0x1c00] ;  /* 0x001c000001167983 */ /* 0x000f280000300800 */
[----:B------:R-:W5:Y:S01]  /*33b90*/  LDL.LU.64 R20, [R1+0x1bf8] ;  /* 0x001bf80001147983 */ /* 0x000f620000300a00 */
[----:B------:R-:W-:Y:S01]  /*33ba0*/  LOP3.LUT P3, RZ, R2, 0x1, RZ, 0xc0, !PT ;  /* 0x0000000102ff7812 */ /* 0x000fe2000786c0ff */
[----:B------:R-:W-:Y:S02]  /*33bb0*/  FMUL R2, R4, UR12 ;  /* 0x0000000c04027c20 */ /* 0x000fe40008400000 */
[----:B------:R-:W4:Y:S01]  /*33bc0*/  LDL.LU R23, [R1+0x20] ;  /* 0x0000200001177983 */ /* 0x000f220000300800 */
[----:B------:R-:W-:-:S03]  /*33bd0*/  FSEL R6, R6, -INF , !P1 ;  /* 0xff80000006067808 */ /* 0x000fc60004800000 */
[----:B------:R-:W4:Y:S01]  /*33be0*/  LDL.LU R28, [R1+0x84] ;  /* 0x00008400011c7983 */ /* 0x000f220000300800 */
[----:B------:R-:W-:-:S05]  /*33bf0*/  FSEL R8, R2, -INF , !P4 ;  /* 0xff80000002087808 */ /* 0x000fca0006000000 */
[----:B------:R-:W-:Y:S04]  /*33c00*/  STL [R1+0x1bdc], R17 ;  /* 0x001bdc1101007387 */ /* 0x000fe80000100800 */
[----:B------:R-:W-:Y:S04]  /*33c10*/  STL [R1+0x1bd4], R19 ;  /* 0x001bd41301007387 */ /* 0x000fe80000100800 */
[----:B------:R-:W-:Y:S04]  /*33c20*/  STL [R1+0xe4], R8 ;  /* 0x0000e40801007387 */ /* 0x000fe80000100800 */
[----:B------:R2:W-:Y:S02]  /*33c30*/  STL [R1+0xd0], R6 ;  /* 0x0000d00601007387 */ /* 0x0005e40000100800 */
[----:B--2---:R-:W-:-:S02]  /*33c40*/  FMUL R6, R24, UR12 ;  /* 0x0000000c18067c20 */ /* 0x004fc40008400000 */
[----:B------:R-:W2:Y:S01]  /*33c50*/  LDL.LU R24, [R1+0x8c] ;  /* 0x00008c0001187983 */ /* 0x000ea20000300800 */
[--C-:B------:R-:W-:Y:S02]  /*33c60*/  SHF.R.U32.HI R3, RZ, 0x5, R0.reuse ;  /* 0x00000005ff037819 */ /* 0x100fe40000011600 */
[--C-:B------:R-:W-:Y:S02]  /*33c70*/  SHF.R.U32.HI R4, RZ, 0x4, R0.reuse ;  /* 0x00000004ff047819 */ /* 0x100fe40000011600 */
[----:B------:R-:W-:Y:S02]  /*33c80*/  FSEL R6, R6, -INF , !P3 ;  /* 0xff80000006067808 */ /* 0x000fe40005800000 */
[----:B------:R-:W-:Y:S02]  /*33c90*/  LOP3.LUT P4, RZ, R3, 0x1, RZ, 0xc0, !PT ;  /* 0x0000000103ff7812 */ /* 0x000fe4000788c0ff */
[----:B------:R-:W-:Y:S02]  /*33ca0*/  SHF.R.U32.HI R3, RZ, 0x3, R0 ;  /* 0x00000003ff037819 */ /* 0x000fe40000011600 */
[----:B------:R-:W-:-:S02]  /*33cb0*/  LOP3.LUT P1, RZ, R4, 0x1, RZ, 0xc0, !PT ;  /* 0x0000000104ff7812 */ /* 0x000fc4000782c0ff */
[----:B------:R-:W-:-:S04]  /*33cc0*/  SHF.R.U32.HI R4, RZ, 0x2, R0 ;  /* 0x00000002ff047819 */ /* 0x000fc80000011600 */
[----:B------:R-:W-:Y:S02]  /*33cd0*/  LOP3.LUT P3, RZ, R4, 0x1, RZ, 0xc0, !PT ;  /* 0x0000000104ff7812 */ /* 0x000fe4000786c0ff */
[----:B------:R-:W-:Y:S01]  /*33ce0*/  SHF.R.U32.HI R4, RZ, 0x1, R0 ;  /* 0x00000001ff047819 */ /* 0x000fe20000011600 */
[----:B---3--:R-:W-:-:S05]  /*33cf0*/  FMUL R2, R12, UR12 ;  /* 0x0000000c0c027c20 */ /* 0x008fca0008400000 */
[----:B------:R-:W-:Y:S02]  /*33d00*/  FSEL R8, R2, -INF , !P2 ;  /* 0xff80000002087808 */ /* 0x000fe40005000000 */
[----:B------:R-:W-:-:S03]  /*33d10*/  LOP3.LUT P2, RZ, R3, 0x1, RZ, 0xc0, !PT ;  /* 0x0000000103ff7812 */ /* 0x000fc6000784c0ff */
[----:B------:R-:W-:Y:S04]  /*33d20*/  STL [R1+0xcc], R8 ;  /* 0x0000cc0801007387 */ /* 0x000fe80000100800 */
[----:B------:R4:W-:Y:S01]  /*33d30*/  STL [R1+0xc4], R6 ;  /* 0x0000c40601007387 */ /* 0x0009e20000100800 */
[----:B------:R-:W-:Y:S01]  /*33d40*/  LOP3.LUT R2, R29, 0xffff, RZ, 0xc0, !PT ;  /* 0x0000ffff1d027812 */ /* 0x000fe200078ec0ff */
[----:B-----5:R-:W-:Y:S01]  /*33d50*/  FMUL R3, R20, UR12 ;  /* 0x0000000c14037c20 */ /* 0x020fe20008400000 */
[----:B----4-:R-:W-:-:S04]  /*33d60*/  FMUL R6, R22, UR12 ;  /* 0x0000000c16067c20 */ /* 0x010fc80008400000 */
[----:B------:R-:W-:Y:S02]  /*33d70*/  FSEL R9, R3, -INF , !P4 ;  /* 0xff80000003097808 */ /* 0x000fe40006000000 */
[----:B------:R-:W-:Y:S02]  /*33d80*/  LOP3.LUT P4, RZ, R4, 0x1, RZ, 0xc0, !PT ;  /* 0x0000000104ff7812 */ /* 0x000fe4000788c0ff */
[----:B------:R-:W-:Y:S02]  /*33d90*/  FSEL R4, R6, -INF , !P1 ;  /* 0xff80000006047808 */ /* 0x000fe40004800000 */
[--C-:B------:R-:W-:Y:S01]  /*33da0*/  SHF.R.U32.HI R0, RZ, 0xf, R2.reuse ;  /* 0x0000000fff007819 */ /* 0x100fe20000011602 */
[----:B------:R-:W-:Y:S01]  /*33db0*/  FMUL R8, R16, UR12 ;  /* 0x0000000c10087c20 */ /* 0x000fe20008400000 */
[----:B------:R-:W-:Y:S04]  /*33dc0*/  STL [R1+0xc0], R9 ;  /* 0x0000c00901007387 */ /* 0x000fe80000100800 */
[----:B------:R0:W-:Y:S01]  /*33dd0*/  STL [R1+0xbc], R4 ;  /* 0x0000bc0401007387 */ /* 0x0001e20000100800 */
[----:B------:R-:W-:-:S02]  /*33de0*/  SHF.R.U32.HI R3, RZ, 0xe, R2 ;  /* 0x0000000eff037819 */ /* 0x000fc40000011602 */
[----:B------:R-:W-:Y:S02]  /*33df0*/  LOP3.LUT P1, RZ, R0, 0x1, RZ, 0xc0, !PT ;  /* 0x0000000100ff7812 */ /* 0x000fe4000782c0ff */
[----:B------:R-:W-:Y:S01]  /*33e00*/  FSEL R0, R8, -INF , !P2 ;  /* 0xff80000008007808 */ /* 0x000fe20005000000 */
[----:B------:R-:W-:Y:S01]  /*33e10*/  FMUL R6, R23, UR12 ;  /* 0x0000000c17067c20 */ /* 0x000fe20008400000 */
[----:B0-----:R-:W-:Y:S01]  /*33e20*/  FMUL R4, R18, UR12 ;  /* 0x0000000c12047c20 */ /* 0x001fe20008400000 */
[----:B------:R-:W-:Y:S01]  /*33e30*/  LOP3.LUT P2, RZ, R3, 0x1, RZ, 0xc0, !PT ;  /* 0x0000000103ff7812 */ /* 0x000fe2000784c0ff */
[----:B------:R-:W-:Y:S01]  /*33e40*/  FMUL R8, R28, UR12 ;  /* 0x0000000c1c087c20 */ /* 0x000fe20008400000 */
[----:B------:R-:W-:Y:S02]  /*33e50*/  SHF.R.U32.HI R3, RZ, 0xd, R2 ;  /* 0x0000000dff037819 */ /* 0x000fe40000011602 */
[----:B------:R-:W-:Y:S01]  /*33e60*/  FSEL R4, R4, -INF , !P3 ;  /* 0xff80000004047808 */ /* 0x000fe20005800000 */
[----:B------:R0:W-:Y:S01]  /*33e70*/  STL [R1+0xd8], R0 ;  /* 0x0000d80001007387 */ /* 0x0001e20000100800 */
[----:B------:R-:W-:-:S02]  /*33e80*/  LOP3.LUT P3, RZ, R3, 0x1, RZ, 0xc0, !PT ;  /* 0x0000000103ff7812 */ /* 0x000fc4000786c0ff */
[----:B------:R-:W-:Y:S01]  /*33e90*/  FSEL R20, R8, -INF , P1 ;  /* 0xff80000008147808 */ /* 0x000fe20000800000 */
[----:B------:R3:W-:Y:S01]  /*33ea0*/  STL [R1+0x104], R4 ;  /* 0x0001040401007387 */ /* 0x0007e20000100800 */
[--C-:B------:R-:W-:Y:S01]  /*33eb0*/  SHF.R.U32.HI R3, RZ, 0xb, R2.reuse ;  /* 0x0000000bff037819 */ /* 0x100fe20000011602 */
[----:B--2---:R-:W-:Y:S01]  /*33ec0*/  FMUL R8, R24, UR12 ;  /* 0x0000000c18087c20 */ /* 0x004fe20008400000 */
[----:B0-----:R-:W-:Y:S02]  /*33ed0*/  SHF.R.U32.HI R0, RZ, 0xc, R2 ;  /* 0x0000000cff007819 */ /* 0x001fe40000011602 */
[----:B---3--:R-:W-:Y:S01]  /*33ee0*/  FSEL R4, R6, -INF , !P4 ;  /* 0xff80000006047808 */ /* 0x008fe20006000000 */
[----:B------:R-:W-:Y:S01]  /*33ef0*/  FMUL R6, R25, UR12 ;  /* 0x0000000c19067c20 */ /* 0x000fe20008400000 */
[----:B------:R-:W-:Y:S02]  /*33f00*/  LOP3.LUT P1, RZ, R3, 0x1, RZ, 0xc0, !PT ;  /* 0x0000000103ff7812 */ /* 0x000fe4000782c0ff */
[----:B------:R-:W-:-:S02]  /*33f10*/  LOP3.LUT P4, RZ, R0, 0x1, RZ, 0xc0, !PT ;  /* 0x0000000100ff7812 */ /* 0x000fc4000788c0ff */
[--C-:B------:R-:W-:Y:S01]  /*33f20*/  SHF.R.U32.HI R3, RZ, 0x9, R2.reuse ;  /* 0x00000009ff037819 */ /* 0x100fe20000011602 */
[----:B------:R0:W-:Y:S01]  /*33f30*/  STL [R1+0x11c], R4 ;  /* 0x00011c0401007387 */ /* 0x0001e20000100800 */
[----:B------:R-:W-:Y:S02]  /*33f40*/  FSEL R8, R8, -INF , P2 ;  /* 0xff80000008087808 */ /* 0x000fe40001000000 */
[--C-:B------:R-:W-:Y:S02]  /*33f50*/  SHF.R.U32.HI R0, RZ, 0xa, R2.reuse ;  /* 0x0000000aff007819 */ /* 0x100fe40000011602 */
[----:B------:R-:W-:Y:S01]  /*33f60*/  FSEL R6, R6, -INF , P3 ;  /* 0xff80000006067808 */ /* 0x000fe20001800000 */
[----:B------:R-:W-:Y:S04]  /*33f70*/  STL [R1+0xac], R20 ;  /* 0x0000ac1401007387 */ /* 0x000fe80000100800 */
[----:B------:R-:W-:Y:S01]  /*33f80*/  STL [R1+0x1be0], R20 ;  /* 0x001be01401007387 */ /* 0x000fe20000100800 */
[----:B------:R-:W-:Y:S01]  /*33f90*/  LOP3.LUT P3, RZ, R3, 0x1, RZ, 0xc0, !PT ;  /* 0x0000000103ff7812 */ /* 0x000fe2000786c0ff */
[----:B0-----:R-:W-:Y:S01]  /*33fa0*/  FMUL R4, R27, UR12 ;  /* 0x0000000c1b047c20 */ /* 0x001fe20008400000 */
[----:B------:R-:W-:Y:S01]  /*33fb0*/  LOP3.LUT P2, RZ, R0, 0x1, RZ, 0xc0, !PT ;  /* 0x0000000100ff7812 */ /* 0x000fe2000784c0ff */
[----:B------:R-:W-:Y:S01]  /*33fc0*/  STL [R1+0xa8], R8 ;  /* 0x0000a80801007387 */ /* 0x000fe20000100800 */
[----:B------:R-:W-:-:S03]  /*33fd0*/  SHF.R.U32.HI R0, RZ, 0x8, R2 ;  /* 0x00000008ff007819 */ /* 0x000fc60000011602 */
[----:B------:R0:W-:Y:S01]  /*33fe0*/  STL [R1+0xa4], R6 ;  /* 0x0000a40601007387 */ /* 0x0001e20000100800 */
[----:B------:R-:W-:Y:S01]  /*33ff0*/  FSEL R3, R4, -INF , P4 ;  /* 0xff80000004037808 */ /* 0x000fe20002000000 */
[----:B------:R-:W-:Y:S01]  /*34000*/  FMUL R4, R15, UR12 ;  /* 0x0000000c0f047c20 */ /* 0x000fe20008400000 */
[----:B------:R-:W-:Y:S02]  /*34010*/  LOP3.LUT P4, RZ, R0, 0x1, RZ, 0xc0, !PT ;  /* 0x0000000100ff7812 */ /* 0x000fe4000788c0ff */
[----:B------:R-:W-:Y:S01]  /*34020*/  SHF.R.U32.HI R0, RZ, 0x6, R2 ;  /* 0x00000006ff007819 */ /* 0x000fe20000011602 */
[----:B------:R2:W-:Y:S01]  /*34030*/  STL [R1+0xa0], R3 ;  /* 0x0000a00301007387 */ /* 0x0005e20000100800 */
[----:B0-----:R-:W-:Y:S01]  /*34040*/  FMUL R6, R13, UR12 ;  /* 0x0000000c0d067c20 */ /* 0x001fe20008400000 */
[----:B------:R-:W-:Y:S02]  /*34050*/  FSEL R4, R4, -INF , P2 ;  /* 0xff80000004047808 */ /* 0x000fe40001000000 */
[----:B------:R-:W-:-:S02]  /*34060*/  LOP3.LUT P2, RZ, R0, 0x1, RZ, 0xc0, !PT ;  /* 0x0000000100ff7812 */ /* 0x000fc4000784c0ff */
[----:B------:R-:W-:Y:S01]  /*34070*/  FSEL R6, R6, -INF , P1 ;  /* 0xff80000006067808 */ /* 0x000fe20000800000 */
[----:B--2---:R-:W-:-:S04]  /*34080*/  FMUL R3, R5, UR12 ;  /* 0x0000000c05037c20 */ /* 0x004fc80008400000 */
[----:B------:R-:W-:Y:S01]  /*34090*/  STL [R1+0x9c], R6 ;  /* 0x00009c0601007387 */ /* 0x000fe20000100800 */
[----:B------:R-:W-:-:S03]  /*340a0*/  FSEL R0, R3, -INF , P3 ;  /* 0xff80000003007808 */ /* 0x000fc60001800000 */
[----:B------:R-:W-:Y:S04]  /*340b0*/  STL [R1+0x98], R4 ;  /* 0x0000980401007387 */ /* 0x000fe80000100800 */
[----:B------:R-:W2:Y:S04]  /*340c0*/  LDL.LU R19, [R1+0xd4] ;  /* 0x0000d40001137983 */ /* 0x000ea80000300800 */
[----:B------:R-:W3:Y:S04]  /*340d0*/  LDL.LU R23, [R1+0xdc] ;  /* 0x0000dc0001177983 */ /* 0x000ee80000300800 */
[----:B------:R-:W-:Y:S04]  /*340e0*/  STL [R1+0x94], R0 ;  /* 0x0000940001007387 */ /* 0x000fe80000100800 */
[----:B------:R-:W4:Y:S04]  /*340f0*/  LDL R20, [R1+0x110] ;  /* 0x0001100001147983 */ /* 0x000f280000100800 */
[----:B----4-:R0:W-:Y:S04]  /*34100*/  STL [R1+0x1be4], R20 ;  /* 0x001be41401007387 */ /* 0x0101e80000100800 */
[----:B0-----:R-:W4:Y:S04]  /*34110*/  LDL R20, [R1+0xe8] ;  /* 0x0000e80001147983 */ /* 0x001f280000100800 */
[----:B----4-:R0:W-:Y:S04]  /*34120*/  STL [R1+0x1be8], R20 ;  /* 0x001be81401007387 */ /* 0x0101e80000100800 */
[----:B0-----:R-:W4:Y:S04]  /*34130*/  LDL R20, [R1+0xc8] ;  /* 0x0000c80001147983 */ /* 0x001f280000100800 */
[----:B----4-:R0:W-:Y:S04]  /*34140*/  STL [R1+0x1bec], R20 ;  /* 0x001bec1401007387 */ /* 0x0101e80000100800 */
[----:B0-----:R-:W4:Y:S01]  /*34150*/  LDL R20, [R1+0xb8] ;  /* 0x0000b80001147983 */ /* 0x001f220000100800 */
[--C-:B------:R-:W-:Y:S01]  /*34160*/  SHF.R.U32.HI R5, RZ, 0x5, R2.reuse ;  /* 0x00000005ff057819 */ /* 0x100fe20000011602 */
[----:B------:R-:W-:Y:S01]  /*34170*/  FMUL R7, R7, UR12 ;  /* 0x0000000c07077c20 */ /* 0x000fe20008400000 */
[----:B------:R-:W-:Y:S01]  /*34180*/  SHF.R.U32.HI R8, RZ, 0x7, R2 ;  /* 0x00000007ff087819 */ /* 0x000fe20000011602 */
[----:B----4-:R0:W-:Y:S04]  /*34190*/  STL [R1+0x1bf0], R20 ;  /* 0x001bf01401007387 */ /* 0x0101e80000100800 */
[----:B0-----:R-:W4:Y:S01]  /*341a0*/  LDL R20, [R1+0xb4] ;  /* 0x0000b40001147983 */ /* 0x001f220000100800 */
[----:B------:R-:W-:Y:S01]  /*341b0*/  LOP3.LUT P3, RZ, R5, 0x1, RZ, 0xc0, !PT ;  /* 0x0000000105ff7812 */ /* 0x000fe2000786c0ff */
[----:B--2---:R-:W-:Y:S01]  /*341c0*/  FMUL R5, R19, UR12 ;  /* 0x0000000c13057c20 */ /* 0x004fe20008400000 */
[----:B------:R-:W-:-:S02]  /*341d0*/  FSEL R19, R7, -INF , P4 ;  /* 0xff80000007137808 */ /* 0x000fc40002000000 */
[----:B------:R-:W-:Y:S01]  /*341e0*/  LOP3.LUT P1, RZ, R8, 0x1, RZ, 0xc0, !PT ;  /* 0x0000000108ff7812 */ /* 0x000fe2000782c0ff */
[----:B---3--:R-:W-:Y:S01]  /*341f0*/  FMUL R4, R23, UR12 ;  /* 0x0000000c17047c20 */ /* 0x008fe20008400000 */
[--C-:B------:R-:W-:Y:S02]  /*34200*/  SHF.R.U32.HI R3, RZ, 0x3, R2.reuse ;  /* 0x00000003ff037819 */ /* 0x100fe40000011602 */
[--C-:B------:R-:W-:Y:S02]  /*34210*/  SHF.R.U32.HI R0, RZ, 0x4, R2.reuse ;  /* 0x00000004ff007819 */ /* 0x100fe40000011602 */
[--C-:B------:R-:W-:Y:S02]  /*34220*/  SHF.R.U32.HI R23, RZ, 0x1, R2.reuse ;  /* 0x00000001ff177819 */ /* 0x100fe40000011602 */
[----:B------:R-:W-:Y:S02]  /*34230*/  LOP3.LUT P4, RZ, R0, 0x1, RZ, 0xc0, !PT ;  /* 0x0000000100ff7812 */ /* 0x000fe4000788c0ff */
[----:B------:R-:W-:Y:S01]  /*34240*/  SHF.R.U32.HI R0, RZ, 0x2, R2 ;  /* 0x00000002ff007819 */ /* 0x000fe20000011602 */
[----:B----4-:R0:W-:Y:S04]  /*34250*/  STL [R1+0x1bf4], R20 ;  /* 0x001bf41401007387 */ /* 0x0101e80000100800 */
[----:B------:R-:W2:Y:S04]  /*34260*/  LDL R18, [R1+0x128] ;  /* 0x0001280001127983 */ /* 0x000ea80000100800 */
[----:B------:R-:W3:Y:S04]  /*34270*/  LDL R17, [R1+0x118] ;  /* 0x0001180001117983 */ /* 0x000ee80000100800 */
[----:B------:R-:W3:Y:S04]  /*34280*/  LDL R16, [R1+0x134] ;  /* 0x0001340001107983 */ /* 0x000ee80000100800 */
[----:B------:R-:W4:Y:S04]  /*34290*/  LDL R28, [R1+0x124] ;  /* 0x00012400011c7983 */ /* 0x000f280000100800 */
[----:B------:R-:W4:Y:S04]  /*342a0*/  LDL R15, [R1+0x138] ;  /* 0x00013800010f7983 */ /* 0x000f280000100800 */
[----:B------:R-:W5:Y:S04]  /*342b0*/  LDL R14, [R1+0x168] ;  /* 0x00016800010e7983 */ /* 0x000f680000100800 */
[----:B------:R-:W2:Y:S04]  /*342c0*/  LDL R13, [R1+0x190] ;  /* 0x00019000010d7983 */ /* 0x000ea80000100800 */
[----:B0-----:R-:W2:Y:S04]  /*342d0*/  LDL R20, [R1+0xb0] ;  /* 0x0000b00001147983 */ /* 0x001ea80000100800 */
[----:B------:R-:W2:Y:S04]  /*342e0*/  LDL R8, [R1+0x13c] ;  /* 0x00013c0001087983 */ /* 0x000ea80000100800 */
        /* <DEDUP_REMOVED lines=12> */
[----:B------:R0:W-:Y:S02]  /*343b0*/  STL [R1+0x90], R19 ;  /* 0x0000901301007387 */ /* 0x0001e40000100800 */
[----:B0-----:R-:W-:-:S02]  /*343c0*/  FSEL R19, R5, -INF , P1 ;  /* 0xff80000005137808 */ /* 0x001fc40000800000 */
[----:B------:R-:W2:Y:S04]  /*343d0*/  LDL R5, [R1+0x114] ;  /* 0x0001140001057983 */ /* 0x000ea80000100800 */
[----:B------:R0:W-:Y:S01]  /*343e0*/  STL [R1+0x8c], R19 ;  /* 0x00008c1301007387 */ /* 0x0001e20000100800 */
[----:B------:R-:W-:-:S03]  /*343f0*/  LOP3.LUT P1, RZ, R3, 0x1, RZ, 0xc0, !PT ;  /* 0x0000000103ff7812 */ /* 0x000fc6000782c0ff */
[----:B------:R-:W2:Y:S01]  /*34400*/  LDL R3, [R1+0x120] ;  /* 0x0001200001037983 */ /* 0x000ea20000100800 */
[----:B0-----:R-:W-:-:S03]  /*34410*/  FSEL R19, R4, -INF , P2 ;  /* 0xff80000004137808 */ /* 0x001fc60001000000 */
[----:B------:R-:W2:Y:S04]  /*34420*/  LDL R4, [R1+0xfc] ;  /* 0x0000fc0001047983 */ /* 0x000ea80000100800 */
[----:B------:R0:W-:Y:S04]  /*34430*/  STL [R1+0x88], R19 ;  /* 0x0000881301007387 */ /* 0x0001e80000100800 */
[----:B------:R-:W2:Y:S01]  /*34440*/  LDL R2, [R1+0xe0] ;  /* 0x0000e00001027983 */ /* 0x000ea20000100800 */
[----:B------:R-:W-:-:S03]  /*34450*/  LOP3.LUT P2, RZ, R0, 0x1, RZ, 0xc0, !PT ;  /* 0x0000000100ff7812 */ /* 0x000fc6000784c0ff */
[----:B------:R-:W3:Y:S01]  /*34460*/  LDL R0, [R1+0xec] ;  /* 0x0000ec0001007983 */ /* 0x000ee20000100800 */
[----:B0-----:R-:W-:-:S03]  /*34470*/  FMUL R19, R21, UR12 ;  /* 0x0000000c15137c20 */ /* 0x001fc60008400000 */
[----:B------:R-:W5:Y:S01]  /*34480*/  LDL R21, [R1+0x12c] ;  /* 0x00012c0001157983 */ /* 0x000f620000100800 */
[----:B--2---:R-:W-:-:S03]  /*34490*/  FMNMX R2, R2, R20, !PT ;  /* 0x0000001402027209 */ /* 0x004fc60007800000 */
[----:B------:R-:W3:Y:S02]  /*344a0*/  LDL.LU R20, [R1+0x1bf4] ;  /* 0x001bf40001147983 */ /* 0x000ee40000300800 */
[----:B---3--:R-:W-:Y:S02]  /*344b0*/  FMNMX R0, R0, R20, !PT ;  /* 0x0000001400007209 */ /* 0x008fe40007800000 */
[----:B------:R-:W2:Y:S02]  /*344c0*/  LDL.LU R20, [R1+0x1bf0] ;  /* 0x001bf00001147983 */ /* 0x000ea40000300800 */
[----:B--2---:R-:W-:Y:S02]  /*344d0*/  FMNMX R4, R4, R20, !PT ;  /* 0x0000001404047209 */ /* 0x004fe40007800000 */
[----:B------:R-:W2:Y:S02]  /*344e0*/  LDL.LU R20, [R1+0x1bec] ;  /* 0x001bec0001147983 */ /* 0x000ea40000300800 */
[----:B--2---:R-:W-:-:S02]  /*344f0*/  FMNMX R5, R5, R20, !PT ;  /* 0x0000001405057209 */ /* 0x004fc40007800000 */
[----:B------:R-:W2:Y:S02]  /*34500*/  LDL.LU R20, [R1+0x1be8] ;  /* 0x001be80001147983 */ /* 0x000ea40000300800 */
[----:B--2---:R-:W-:Y:S02]  /*34510*/  FMNMX R3, R3, R20, !PT ;  /* 0x0000001403037209 */ /* 0x004fe40007800000 */
[----:B------:R-:W2:Y:S01]  /*34520*/  LDL.LU R20, [R1+0x1be4] ;  /* 0x001be40001147983 */ /* 0x000ea20000300800 */
[----:B------:R-:W-:Y:S02]  /*34530*/  FMNMX R16, R16, R17, !PT ;  /* 0x0000001110107209 */ /* 0x000fe40007800000 */
[----:B----4-:R-:W-:Y:S02]  /*34540*/  FMNMX R15, R15, R28, !PT ;  /* 0x0000001c0f0f7209 */ /* 0x010fe40007800000 */
[----:B--2---:R-:W-:Y:S02]  /*34550*/  FMNMX R18, R18, R20, !PT ;  /* 0x0000001412127209 */ /* 0x004fe40007800000 */
[----:B------:R-:W2:Y:S04]  /*34560*/  LDL.LU R20, [R1+0x1be0] ;  /* 0x001be00001147983 */ /* 0x000ea80000300800 */
[----:B------:R-:W3:Y:S04]  /*34570*/  LDL.LU R17, [R1+0x1bdc] ;  /* 0x001bdc0001117983 */ /* 0x000ee80000300800 */
[----:B------:R-:W2:Y:S01]  /*34580*/  LDL.LU R28, [R1+0x1bd8] ;  /* 0x001bd800011c7983 */ /* 0x000ea20000300800 */
[----:B-----5:R-:W-:-:S02]  /*34590*/  FMNMX R14, R14, R21, !PT ;  /* 0x000000150e0e7209 */ /* 0x020fc40007800000 */
[----:B------:R-:W-:Y:S01]  /*345a0*/  FMNMX R11, R11, R6, !PT ;  /* 0x000000060b0b7209 */ /* 0x000fe20007800000 */
[----:B------:R-:W0:Y:S04]  /*345b0*/  SHFL.BFLY PT, R21, R2, 0x2, 0x1f ;  /* 0x0c401f0002157f89 */ /* 0x000e2800000e0000 */
[----:B------:R-:W-:Y:S04]  /*345c0*/  STL [R1+0x1bcc], R0 ;  /* 0x001bcc0001007387 */ /* 0x000fe80000100800 */
[----:B0-----:R-:W-:Y:S04]  /*345d0*/  STL [R1+0x1c], R21 ;  /* 0x00001c1501007387 */ /* 0x001fe80000100800 */
[----:B------:R-:W-:Y:S01]  /*345e0*/  SHFL.BFLY PT, R21, R16, 0x2, 0x1f ;  /* 0x0c401f0010157f89 */ /* 0x000fe200000e0000 */
[----:B------:R-:W-:-:S02]  /*345f0*/  FSEL R19, R19, -INF , P3 ;  /* 0xff80000013137808 */ /* 0x000fc40001800000 */
[----:B------:R-:W-:Y:S02]  /*34600*/  LOP3.LUT P3, RZ, R23, 0x1, RZ, 0xc0, !PT ;  /* 0x0000000117ff7812 */ /* 0x000fe4000786c0ff */
[----:B--2---:R-:W-:Y:S02]  /*34610*/  FMNMX R6, R28, R20, !PT ;  /* 0x000000141c067209 */ /* 0x004fe40007800000 */
[----:B------:R0:W2:Y:S04]  /*34620*/  SHFL.BFLY PT, R20, R0, 0x2, 0x1f ;  /* 0x0c401f0000147f89 */ /* 0x0000a800000e0000 */
[----:B0-----:R-:W4:Y:S04]  /*34630*/  LDL.LU R0, [R1+0x1c] ;  /* 0x00001c0001007983 */ /* 0x001f280000300800 */
[----:B--2---:R-:W-:Y:S04]  /*34640*/  STL [R1+0x18], R20 ;  /* 0x0000181401007387 */ /* 0x004fe80000100800 */
[----:B------:R-:W0:Y:S04]  /*34650*/  SHFL.BFLY PT, R20, R4, 0x2, 0x1f ;  /* 0x0c401f0004147f89 */ /* 0x000e2800000e0000 */
[----:B------:R2:W-:Y:S04]  /*34660*/  STL [R1+0x1bc8], R4 ;  /* 0x001bc80401007387 */ /* 0x0005e80000100800 */
[----:B--2---:R-:W2:Y:S04]  /*34670*/  LDL.LU R4, [R1+0x18] ;  /* 0x0000180001047983 */ /* 0x004ea80000300800 */
[----:B0-----:R-:W-:Y:S04]  /*34680*/  STL [R1+0x14], R20 ;  /* 0x0000141401007387 */ /* 0x001fe80000100800 */
[----:B------:R-:W0:Y:S04]  /*34690*/  SHFL.BFLY PT, R20, R5, 0x2, 0x1f ;  /* 0x0c401f0005147f89 */ /* 0x000e2800000e0000 */
[----:B------:R5:W-:Y:S04]  /*346a0*/  STL [R1+0x1bc4], R5 ;  /* 0x001bc40501007387 */ /* 0x000be80000100800 */
[----:B-----5:R-:W5:Y:S04]  /*346b0*/  LDL.LU R5, [R1+0x14] ;  /* 0x0000140001057983 */ /* 0x020f680000300800 */
[----:B0-----:R-:W-:Y:S04]  /*346c0*/  STL [R1+0x10], R20 ;  /* 0x0000101401007387 */ /* 0x001fe80000100800 */
[----:B------:R-:W0:Y:S04]  /*346d0*/  SHFL.BFLY PT, R20, R3, 0x2, 0x1f ;  /* 0x0c401f0003147f89 */ /* 0x000e2800000e0000 */
[----:B------:R1:W-:Y:S04]  /*346e0*/  STL [R1+0x1bc0], R3 ;  /* 0x001bc00301007387 */ /* 0x0003e80000100800 */
[----:B-1----:R-:W2:Y:S04]  /*346f0*/  LDL.LU R3, [R1+0x10] ;  /* 0x0000100001037983 */ /* 0x002ea80000300800 */
[----:B0-----:R-:W-:Y:S04]  /*34700*/  STL [R1+0xc], R20 ;  /* 0x00000c1401007387 */ /* 0x001fe80000100800 */
[----:B------:R-:W0:Y:S04]  /*34710*/  SHFL.BFLY PT, R20, R18, 0x2, 0x1f ;  /* 0x0c401f0012147f89 */ /* 0x000e2800000e0000 */
[----:B------:R1:W-:Y:S04]  /*34720*/  STL [R1+0x1bbc], R18 ;  /* 0x001bbc1201007387 */ /* 0x0003e80000100800 */
[----:B-1----:R-:W2:Y:S04]  /*34730*/  LDL.LU R18, [R1+0xc] ;  /* 0x00000c0001127983 */ /* 0x002ea80000300800 */
[----:B0-----:R-:W-:Y:S04]  /*34740*/  STL [R1+0x8], R20 ;  /* 0x0000081401007387 */ /* 0x001fe80000100800 */
[----:B------:R-:W0:Y:S04]  /*34750*/  SHFL.BFLY PT, R20, R15, 0x2, 0x1f ;  /* 0x0c401f000f147f89 */ /* 0x000e2800000e0000 */
[----:B------:R-:W-:Y:S04]  /*34760*/  STL [R1+0x4], R21 ;  /* 0x0000041501007387 */ /* 0x000fe80000100800 */
[----:B0-----:R-:W-:Y:S04]  /*34770*/  STL [R1], R20 ;  /* 0x0000001401007387 */ /* 0x001fe80000100800 */
[----:B------:R0:W-:Y:S04]  /*34780*/  STL [R1+0x84], R19 ;  /* 0x0000841301007387 */ /* 0x0001e80000100800 */
[----:B0-----:R-:W2:Y:S04]  /*34790*/  LDL.LU R19, [R1+0x1bd4] ;  /* 0x001bd40001137983 */ /* 0x001ea80000300800 */
[----:B------:R-:W2:Y:S01]  /*347a0*/  LDL.LU R23, [R1+0x1bd0] ;  /* 0x001bd00001177983 */ /* 0x000ea20000300800 */
[----:B----4-:R-:W-:Y:S01]  /*347b0*/  FMNMX R2, R2, R0, !PT ;  /* 0x0000000002027209 */ /* 0x010fe20007800000 */
[----:B--2---:R-:W-:-:S05]  /*347c0*/  FMUL R23, R23, UR12 ;  /* 0x0000000c17177c20 */ /* 0x004fca0008400000 */
[----:B------:R3:W-:Y:S02]  /*347d0*/  STL [R1+0x50], R23 ;  /* 0x0000501701007387 */ /* 0x0007e40000100800 */
[----:B---3--:R-:W-:Y:S02]  /*347e0*/  FMUL R23, R17, UR12 ;  /* 0x0000000c11177c20 */ /* 0x008fe40008400000 */
[----:B------:R-:W2:Y:S04]  /*347f0*/  LDL.LU R17, [R1+0x2c] ;  /* 0x00002c0001117983 */ /* 0x000ea80000300800 */
[----:B------:R0:W-:Y:S02]  /*34800*/  STL [R1+0x48], R23 ;  /* 0x0000481701007387 */ /* 0x0001e40000100800 */
[----:B0-----:R-:W-:-:S02]  /*34810*/  FMUL R23, R19, UR12 ;  /* 0x0000000c13177c20 */ /* 0x001fc40008400000 */
[----:B------:R-:W3:Y:S04]  /*34820*/  LDL.LU R19, [R1+0x24] ;  /* 0x0000240001137983 */ /* 0x000ee80000300800 */
[----:B------:R-:W4:Y:S04]  /*34830*/  LDL.LU R0, [R1+0x1bcc] ;  /* 0x001bcc0001007983 */ /* 0x000f280000300800 */
[----:B------:R0:W-:Y:S04]  /*34840*/  STL [R1+0x4c], R2 ;  /* 0x00004c0201007387 */ /* 0x0001e80000100800 */
[----:B0-----:R-:W2:Y:S01]  /*34850*/  LDL.LU R2, [R1] ;  /* 0x0000000001027983 */ /* 0x001ea20000300800 */
[----:B----4-:R-:W-:-:S03]  /*34860*/  FMNMX R0, R0, R4, !PT ;  /* 0x0000000400007209 */ /* 0x010fc60007800000 */
[----:B------:R-:W5:Y:S04]  /*34870*/  LDL.LU R4, [R1+0x1bc8] ;  /* 0x001bc80001047983 */ /* 0x000f680000300800 */
[----:B------:R0:W-:Y:S04]  /*34880*/  STL [R1+0x40], R0 ;  /* 0x0000400001007387 */ /* 0x0001e80000100800 */
[----:B0-----:R-:W4:Y:S01]  /*34890*/  LDL.LU R0, [R1+0x4] ;  /* 0x0000040001007983 */ /* 0x001f220000300800 */
[----:B-----5:R-:W-:-:S03]  /*348a0*/  FMNMX R4, R4, R5, !PT ;  /* 0x0000000504047209 */ /* 0x020fc60007800000 */
[----:B------:R-:W5:Y:S04]  /*348b0*/  LDL.LU R5, [R1+0x1bc4] ;  /* 0x001bc40001057983 */ /* 0x000f680000300800 */
[----:B------:R0:W-:Y:S04]  /*348c0*/  STL [R1+0x34], R4 ;  /* 0x0000340401007387 */ /* 0x0001e80000100800 */
[----:B0-----:R-:W2:Y:S01]  /*348d0*/  LDL.LU R4, [R1+0x48] ;  /* 0x0000480001047983 */ /* 0x001ea20000300800 */
[----:B-----5:R-:W-:-:S03]  /*348e0*/  FMNMX R5, R5, R3, !PT ;  /* 0x0000000305057209 */ /* 0x020fc60007800000 */
[----:B------:R-:W5:Y:S04]  /*348f0*/  LDL.LU R3, [R1+0x1bc0] ;  /* 0x001bc00001037983 */ /* 0x000f680000300800 */
[----:B------:R0:W-:Y:S04]  /*34900*/  STL [R1+0x38], R5 ;  /* 0x0000380501007387 */ /* 0x0001e80000100800 */
[----:B0-----:R-:W2:Y:S01]  /*34910*/  LDL.LU R5, [R1+0x8] ;  /* 0x0000080001057983 */ /* 0x001ea20000300800 */
[----:B------:R-:W-:Y:S02]  /*34920*/  FMNMX R13, R13, R7, !PT ;  /* 0x000000070d0d7209 */ /* 0x000fe40007800000 */
[----:B------:R-:W-:-:S02]  /*34930*/  FMNMX R12, R12, R8, !PT ;  /* 0x000000080c0c7209 */ /* 0x000fc40007800000 */
[----:B------:R-:W-:Y:S02]  /*34940*/  FMNMX R8, R29, R22, !PT ;  /* 0x000000161d087209 */ /* 0x000fe40007800000 */
[----:B-----5:R-:W-:Y:S02]  /*34950*/  FMNMX R3, R3, R18, !PT ;  /* 0x0000001203037209 */ /* 0x020fe40007800000 */
[----:B------:R-:W5:Y:S04]  /*34960*/  LDL.LU R18, [R1+0x1bbc] ;  /* 0x001bbc0001127983 */ /* 0x000f680000300800 */
[----:B------:R-:W0:Y:S04]  /*34970*/  SHFL.BFLY PT, R29, R14, 0x2, 0x1f ;  /* 0x0c401f000e1d7f89 */ /* 0x000e2800000e0000 */
[----:B------:R-:W1:Y:S04]  /*34980*/  SHFL.BFLY PT, R28, R13, 0x2, 0x1f ;  /* 0x0c401f000d1c7f89 */ /* 0x000e6800000e0000 */
[----:B------:R-:W0:Y:S04]  /*34990*/  SHFL.BFLY PT, R20, R12, 0x2, 0x1f ;  /* 0x0c401f000c147f89 */ /* 0x000e2800000e0000 */
[----:B------:R-:W0:Y:S01]  /*349a0*/  SHFL.BFLY PT, R21, R11, 0x2, 0x1f ;  /* 0x0c401f000b157f89 */ /* 0x000e2200000e0000 */
[----:B--2---:R-:W-:-:S02]  /*349b0*/  FMNMX R2, R15, R2, !PT ;  /* 0x000000020f027209 */ /* 0x004fc40007800000 */
[----:B------:R-:W-:Y:S02]  /*349c0*/  FMNMX R10, R10, R27, !PT ;  /* 0x0000001b0a0a7209 */ /* 0x000fe40007800000 */
[----:B------:R-:W-:Y:S02]  /*349d0*/  FMNMX R9, R9, R25, !PT ;  /* 0x0000001909097209 */ /* 0x000fe40007800000 */
[----:B-----5:R-:W-:Y:S02]  /*349e0*/  FMNMX R5, R18, R5, !PT ;  /* 0x0000000512057209 */ /* 0x020fe40007800000 */
[----:B------:R-:W2:Y:S04]  /*349f0*/  LDL.LU R18, [R1+0x50] ;  /* 0x0000500001127983 */ /* 0x000ea80000300800 */
[----:B------:R4:W-:Y:S04]  /*34a00*/  STL [R1+0x24], R3 ;  /* 0x0000240301007387 */ /* 0x0009e80000100800 */
[----:B------:R-:W-:Y:S01]  /*34a10*/  STL [R1+0x8], R5 ;  /* 0x0000080501007387 */ /* 0x000fe20000100800 */
[----:B----4-:R-:W-:-:S02]  /*34a20*/  FMNMX R3, R16, R0, !PT ;  /* 0x0000000010037209 */ /* 0x010fc40007800000 */
[----:B0-----:R-:W-:-:S03]  /*34a30*/  FMNMX R0, R14, R29, !PT ;  /* 0x0000001d0e007209 */ /* 0x001fc60007800000 */
[----:B------:R1:W-:Y:S04]  /*34a40*/  STL [R1+0x28], R3 ;  /* 0x0000280301007387 */ /* 0x0003e80000100800 */
[----:B------:R0:W-:Y:S04]  /*34a50*/  STL [R1+0x4], R2 ;  /* 0x0000040201007387 */ /* 0x0001e80000100800 */
[----:B------:R4:W-:Y:S01]  /*34a60*/  STL [R1], R0 ;  /* 0x0000000001007387 */ /* 0x0009e20000100800 */
[----:B-1----:R-:W-:Y:S02]  /*34a70*/  FMNMX R3, R13, R28, !PT ;  /* 0x0000001c0d037209 */ /* 0x002fe40007800000 */
[----:B0-----:R-:W-:-:S02]  /*34a80*/  FMNMX R2, R12, R20, !PT ;  /* 0x000000140c027209 */ /* 0x001fc40007800000 */
[----:B----4-:R-:W-:Y:S01]  /*34a90*/  FMNMX R0, R11, R21, !PT ;  /* 0x000000150b007209 */ /* 0x010fe20007800000 */
[----:B------:R-:W-:Y:S04]  /*34aa0*/  STL [R1+0x44], R3 ;  /* 0x0000440301007387 */ /* 0x000fe80000100800 */
[----:B------:R-:W4:Y:S04]  /*34ab0*/  LDL R5, [R1+0xa8] ;  /* 0x0000a80001057983 */ /* 0x000f280000100800 */
[----:B------:R0:W-:Y:S04]  /*34ac0*/  STL [R1+0x3c], R2 ;  /* 0x00003c0201007387 */ /* 0x0001e80000100800 */
[----:B0-----:R-:W4:Y:S04]  /*34ad0*/  LDL R2, [R1+0x100] ;  /* 0x0001000001027983 */ /* 0x001f280000100800 */
[----:B------:R0:W-:Y:S04]  /*34ae0*/  STL [R1+0x30], R0 ;  /* 0x0000300001007387 */ /* 0x0001e80000100800 */
[----:B------:R-:W5:Y:S04]  /*34af0*/  LDL R11, [R1+0x90] ;  /* 0x00009000010b7983 */ /* 0x000f680000100800 */
[----:B------:R-:W5:Y:S04]  /*34b00*/  LDL R20, [R1+0xd0] ;  /* 0x0000d00001147983 */ /* 0x000f680000100800 */
[----:B------:R-:W5:Y:S04]  /*34b10*/  LDL R21, [R1+0x8c] ;  /* 0x00008c0001157983 */ /* 0x000f680000100800 */
[----:B------:R-:W5:Y:S04]  /*34b20*/  LDL R28, [R1+0xcc] ;  /* 0x0000cc00011c7983 */ /* 0x000f680000100800 */
[----:B------:R-:W1:Y:S01]  /*34b30*/  SHFL.BFLY PT, R22, R10, 0x2, 0x1f ;  /* 0x0c401f000a167f89 */ /* 0x000e6200000e0000 */
[----:B------:R-:W-:-:S03]  /*34b40*/  FMNMX R7, R24, R26, !PT ;  /* 0x0000001a18077209 */ /* 0x000fc60007800000 */
[----:B------:R-:W1:Y:S04]  /*34b50*/  SHFL.BFLY PT, R24, R9, 0x2, 0x1f ;  /* 0x0c401f0009187f89 */ /* 0x000e6800000e0000 */
[----:B------:R-:W1:Y:S04]  /*34b60*/  SHFL.BFLY PT, R25, R8, 0x2, 0x1f ;  /* 0x0c401f0008197f89 */ /* 0x000e6800000e0000 */
[----:B------:R-:W1:Y:S04]  /*34b70*/  SHFL.BFLY PT, R26, R7, 0x2, 0x1f ;  /* 0x0c401f00071a7f89 */ /* 0x000e6800000e0000 */
[----:B------:R-:W1:Y:S04]  /*34b80*/  SHFL.BFLY PT, R27, R6, 0x2, 0x1f ;  /* 0x0c401f00061b7f89 */ /* 0x000e6800000e0000 */
[----:B0-----:R-:W5:Y:S04]  /*34b90*/  LDL R0, [R1+0xf0] ;  /* 0x0000f00001007983 */ /* 0x001f680000100800 */
[----:B------:R-:W5:Y:S04]  /*34ba0*/  LDL R3, [R1+0x108] ;  /* 0x0001080001037983 */ /* 0x000f680000100800 */
[----:B------:R-:W5:Y:S04]  /*34bb0*/  LDL R14, [R1+0x88] ;  /* 0x00008800010e7983 */ /* 0x000f680000100800 */
[----:B------:R-:W5:Y:S01]  /*34bc0*/  LDL R29, [R1+0xc4] ;  /* 0x0000c400011d7983 */ /* 0x000f620000100800 */
[----:B---3--:R-:W-:Y:S01]  /*34bd0*/  FMUL R19, R19, UR12 ;  /* 0x0000000c13137c20 */ /* 0x008fe20008400000 */
[----:B-1----:R-:W-:-:S02]  /*34be0*/  FMNMX R10, R10, R22, !PT ;  /* 0x000000160a0a7209 */ /* 0x002fc40007800000 */
[----:B------:R-:W-:Y:S01]  /*34bf0*/  FMNMX R9, R9, R24, !PT ;  /* 0x0000001809097209 */ /* 0x000fe20007800000 */
[----:B------:R-:W3:Y:S01]  /*34c00*/  LDL R22, [R1+0xe4] ;  /* 0x0000e40001167983 */ /* 0x000ee20000100800 */
[----:B------:R-:W-:-:S03]  /*34c10*/  FMNMX R8, R8, R25, !PT ;  /* 0x0000001908087209 */ /* 0x000fc60007800000 */
[----:B------:R-:W-:Y:S04]  /*34c20*/  STL [R1+0x2c], R10 ;  /* 0x00002c0a01007387 */ /* 0x000fe80000100800 */
[----:B------:R-:W3:Y:S01]  /*34c30*/  LDL R24, [R1+0xf8] ;  /* 0x0000f80001187983 */ /* 0x000ee20000100800 */
[----:B------:R-:W-:-:S03]  /*34c40*/  FMNMX R7, R7, R26, !PT ;  /* 0x0000001a07077209 */ /* 0x000fc60007800000 */
[----:B------:R-:W-:Y:S04]  /*34c50*/  STL [R1+0x20], R9 ;  /* 0x0000200901007387 */ /* 0x000fe80000100800 */
[----:B------:R-:W3:Y:S01]  /*34c60*/  LDL R25, [R1+0x94] ;  /* 0x0000940001197983 */ /* 0x000ee20000100800 */
[----:B------:R-:W-:-:S03]  /*34c70*/  FMNMX R6, R6, R27, !PT ;  /* 0x0000001b06067209 */ /* 0x000fc60007800000 */
[----:B------:R0:W-:Y:S04]  /*34c80*/  STL [R1+0x1c], R8 ;  /* 0x00001c0801007387 */ /* 0x0001e80000100800 */
[----:B------:R-:W3:Y:S04]  /*34c90*/  LDL R26, [R1+0x10c] ;  /* 0x00010c00011a7983 */ /* 0x000ee80000100800 */
[----:B------:R-:W-:Y:S04]  /*34ca0*/  STL [R1+0x18], R7 ;  /* 0x0000180701007387 */ /* 0x000fe80000100800 */
[----:B------:R-:W3:Y:S04]  /*34cb0*/  LDL R27, [R1+0x98] ;  /* 0x00009800011b7983 */ /* 0x000ee80000100800 */
[----:B------:R1:W-:Y:S01]  /*34cc0*/  STL [R1+0xc], R6 ;  /* 0x00000c0601007387 */ /* 0x0003e20000100800 */
[----:B------:R-:W-:-:S03]  /*34cd0*/  FMUL R17, R17, UR12 ;  /* 0x0000000c11117c20 */ /* 0x000fc60008400000 */
[----:B------:R-:W3:Y:S04]  /*34ce0*/  LDL R12, [R1+0x84] ;  /* 0x00008400010c7983 */ /* 0x000ee80000100800 */
[----:B------:R-:W3:Y:S04]  /*34cf0*/  LDL R15, [R1+0xc0] ;  /* 0x0000c000010f7983 */ /* 0x000ee80000100800 */
[----:B------:R-:W3:Y:S01]  /*34d00*/  LDL R13, [R1+0xbc] ;  /* 0x0000bc00010d7983 */ /* 0x000ee20000100800 */
[----:B0-----:R-:W-:Y:S02]  /*34d10*/  FSEL R8, R23, -INF , P2 ;  /* 0xff80000017087808 */ /* 0x001fe40001000000 */
[----:B-1----:R-:W-:-:S02]  /*34d20*/  FSEL R6, R4, -INF , P1 ;  /* 0xff80000004067808 */ /* 0x002fc40000800000 */
[----:B------:R-:W-:Y:S02]  /*34d30*/  FSEL R9, R19, -INF , P3 ;  /* 0xff80000013097808 */ /* 0x000fe40001800000 */
[----:B------:R-:W-:Y:S02]  /*34d40*/  FSEL R7, R17, -INF , !P0 ;  /* 0xff80000011077808 */ /* 0x000fe40004000000 */
[----:B--2---:R-:W-:Y:S02]  /*34d50*/  FSEL R10, R18, -INF , P4 ;  /* 0xff800000120a7808 */ /* 0x004fe40002000000 */
[----:B------:R-:W2:Y:S04]  /*34d60*/  LDL R18, [R1+0xd8] ;  /* 0x0000d80001127983 */ /* 0x000ea80000100800 */
[----:B------:R-:W-:Y:S04]  /*34d70*/  STL [R1+0x5c], R10 ;  /* 0x00005c0a01007387 */ /* 0x000fe80000100800 */
[----:B------:R-:W2:Y:S04]  /*34d80*/  LDL R23, [R1+0x9c] ;  /* 0x00009c0001177983 */ /* 0x000ea80000100800 */
[----:B------:R-:W2:Y:S04]  /*34d90*/  LDL R16, [R1+0x104] ;  /* 0x0001040001107983 */ /* 0x000ea80000100800 */
[----:B------:R-:W-:Y:S04]  /*34da0*/  STL [R1+0x7c], R6 ;  /* 0x00007c0601007387 */ /* 0x000fe80000100800 */
[----:B------:R-:W2:Y:S04]  /*34db0*/  LDL R19, [R1+0xa0] ;  /* 0x0000a00001137983 */ /* 0x000ea80000100800 */
[----:B------:R-:W2:Y:S04]  /*34dc0*/  LDL R4, [R1+0x11c] ;  /* 0x00011c0001047983 */ /* 0x000ea80000100800 */
[----:B------:R-:W-:Y:S04]  /*34dd0*/  STL [R1+0x80], R8 ;  /* 0x0000800801007387 */ /* 0x000fe80000100800 */
[----:B------:R-:W3:Y:S04]  /*34de0*/  LDL R17, [R1+0xa4] ;  /* 0x0000a40001117983 */ /* 0x000ee80000100800 */
[----:B------:R-:W-:Y:S01]  /*34df0*/  STL [R1+0x78], R9 ;  /* 0x0000780901007387 */ /* 0x000fe20000100800 */
[----:B----4-:R-:W-:-:S03]  /*34e00*/  FMNMX R5, R2, R5, !PT ;  /* 0x0000000502057209 */ /* 0x010fc60007800000 */
[----:B------:R-:W4:Y:S01]  /*34e10*/  LDL R2, [R1+0x1d0] ;  /* 0x0001d00001027983 */ /* 0x000f220000100800 */
[----:B-----5:R-:W-:Y:S02]  /*34e20*/  FMNMX R20, R20, R11, !PT ;  /* 0x0000000b14147209 */ /* 0x020fe40007800000 */
[----:B------:R-:W-:Y:S02]  /*34e30*/  FMNMX R11, R28, R21, !PT ;  /* 0x000000151c0b7209 */ /* 0x000fe40007800000 */
[----:B------:R-:W0:Y:S04]  /*34e40*/  SHFL.BFLY PT, R28, R5, 0x2, 0x1f ;  /* 0x0c401f00051c7f89 */ /* 0x000e2800000e0000 */
[----:B------:R-:W-:Y:S04]  /*34e50*/  STL [R1+0x74], R7 ;  /* 0x0000740701007387 */ /* 0x000fe80000100800 */
[----:B0-----:R0:W-:Y:S04]  /*34e60*/  STL [R1+0x1bb0], R28 ;  /* 0x001bb01c01007387 */ /* 0x0011e80000100800 */
[----:B0-----:R-:W5:Y:S04]  /*34e70*/  LDL R28, [R1+0x40] ;  /* 0x00004000011c7983 */ /* 0x001f680000100800 */
[----:B-----5:R0:W-:Y:S04]  /*34e80*/  STL [R1+0x1bb4], R28 ;  /* 0x001bb41c01007387 */ /* 0x0201e80000100800 */
[----:B0-----:R-:W5:Y:S01]  /*34e90*/  LDL R28, [R1+0x4c] ;  /* 0x00004c00011c7983 */ /* 0x001f620000100800 */
[----:B----4-:R-:W-:-:S03]  /*34ea0*/  FMNMX R2, R2, R7, !PT ;  /* 0x0000000702027209 */ /* 0x010fc60007800000 */
[----:B-----5:R-:W-:Y:S04]  /*34eb0*/  STL [R1+0x1bb8], R28 ;  /* 0x001bb81c01007387 */ /* 0x020fe80000100800 */
[----:B------:R-:W0:Y:S04]  /*34ec0*/  SHFL.BFLY PT, R28, R2, 0x2, 0x1f ;  /* 0x0c401f00021c7f89 */ /* 0x000e2800000e0000 */
[----:B------:R1:W-:Y:S04]  /*34ed0*/  STL [R1+0x1bac], R5 ;  /* 0x001bac0501007387 */ /* 0x0003e80000100800 */
[----:B-1----:R-:W4:Y:S04]  /*34ee0*/  LDL R5, [R1+0x34] ;  /* 0x0000340001057983 */ /* 0x002f280000100800 */
[----:B0-----:R0:W-:Y:S04]  /*34ef0*/  STL [R1+0x48], R28 ;  /* 0x0000481c01007387 */ /* 0x0011e80000100800 */
[----:B0-----:R-:W5:Y:S04]  /*34f00*/  LDL.LU R28, [R1+0x1bb8] ;  /* 0x001bb800011c7983 */ /* 0x001f680000300800 */
[----:B-----5:R-:W0:Y:S04]  /*34f10*/  SHFL.BFLY PT, R28, R28, 0x1, 0x1f ;  /* 0x0c201f001c1c7f89 */ /* 0x020e2800000e0000 */
[----:B0-----:R0:W-:Y:S04]  /*34f20*/  STL [R1+0x58], R28 ;  /* 0x0000581c01007387 */ /* 0x0011e80000100800 */
[----:B0-----:R-:W5:Y:S04]  /*34f30*/  LDL.LU R28, [R1+0x1bb4] ;  /* 0x001bb400011c7983 */ /* 0x001f680000300800 */
[----:B----4-:R-:W-:Y:S04]  /*34f40*/  SHFL.BFLY PT, R5, R5, 0x1, 0x1f ;  /* 0x0c201f0005057f89 */ /* 0x010fe800000e0000 */
[----:B-----5:R-:W0:Y:S04]  /*34f50*/  SHFL.BFLY PT, R28, R28, 0x1, 0x1f ;  /* 0x0c201f001c1c7f89 */ /* 0x020e2800000e0000 */
[----:B0-----:R0:W-:Y:S04]  /*34f60*/  STL [R1+0x54], R28 ;  /* 0x0000541c01007387 */ /* 0x0011e80000100800 */
[----:B0-----:R-:W4:Y:S04]  /*34f70*/  LDL.LU R28, [R1+0x1bb0] ;  /* 0x001bb000011c7983 */ /* 0x001f280000300800 */
[----:B------:R0:W-:Y:S04]  /*34f80*/  STL [R1+0x50], R5 ;  /* 0x0000500501007387 */ /* 0x0001e80000100800 */
[----:B0-----:R-:W4:Y:S01]  /*34f90*/  LDL.LU R5, [R1+0x1bac] ;  /* 0x001bac0001057983 */ /* 0x001f220000300800 */
[----:B---3--:R-:W-:-:S02]  /*34fa0*/  FMNMX R26, R26, R17, !PT ;  /* 0x000000111a1a7209 */ /* 0x008fc40007800000 */
[----:B------:R-:W-:Y:S02]  /*34fb0*/  FMNMX R17, R29, R14, !PT ;  /* 0x0000000e1d117209 */ /* 0x000fe40007800000 */
[----:B--2---:R-:W-:Y:S01]  /*34fc0*/  FMNMX R0, R0, R19, !PT ;  /* 0x0000001300007209 */ /* 0x004fe20007800000 */
[----:B------:R-:W0:Y:S04]  /*34fd0*/  SHFL.BFLY PT, R29, R26, 0x2, 0x1f ;  /* 0x0c401f001a1d7f89 */ /* 0x000e2800000e0000 */
[----:B------:R-:W1:Y:S01]  /*34fe0*/  SHFL.BFLY PT, R14, R0, 0x2, 0x1f ;  /* 0x0c401f00000e7f89 */ /* 0x000e6200000e0000 */
[----:B----4-:R-:W-:-:S03]  /*34ff0*/  FMNMX R5, R5, R28, !PT ;  /* 0x0000001c05057209 */ /* 0x010fc60007800000 */
[----:B------:R-:W2:Y:S04]  /*35000*/  LDL R28, [R1+0x24] ;  /* 0x00002400011c7983 */ /* 0x000ea80000100800 */
[----:B------:R0:W-:Y:S02]  /*35010*/  STL [R1+0x14], R5 ;  /* 0x0000140501007387 */ /* 0x0001e40000100800 */
[----:B0-----:R-:W-:Y:S02]  /*35020*/  FMNMX R5, R26, R29, !PT ;  /* 0x0000001d1a057209 */ /* 0x001fe40007800000 */
[----:B------:R-:W3:Y:S04]  /*35030*/  LDL R26, [R1+0x8] ;  /* 0x00000800011a7983 */ /* 0x000ee80000100800 */
[----:B------:R0:W-:Y:S01]  /*35040*/  STL [R1+0x1b98], R5 ;  /* 0x001b980501007387 */ /* 0x0001e20000100800 */
[----:B-1----:R-:W-:-:S03]  /*35050*/  FMNMX R29, R0, R14, !PT ;  /* 0x0000000e001d7209 */ /* 0x002fc60007800000 */
[----:B0-----:R-:W4:Y:S04]  /*35060*/  LDL.LU R5, [R1+0x28] ;  /* 0x0000280001057983 */ /* 0x001f280000300800 */
[----:B------:R-:W5:Y:S01]  /*35070*/  LDL R14, [R1+0x38] ;  /* 0x00003800010e7983 */ /* 0x000f620000100800 */
[----:B------:R-:W-:Y:S02]  /*35080*/  FMNMX R24, R24, R23, !PT ;  /* 0x0000001718187209 */ /* 0x000fe40007800000 */
[----:B------:R-:W-:Y:S02]  /*35090*/  FMNMX R3, R3, R27, !PT ;  /* 0x0000001b03037209 */ /* 0x000fe40007800000 */
[----:B------:R-:W-:Y:S02]  /*350a0*/  FMNMX R22, R22, R25, !PT ;  /* 0x0000001916167209 */ /* 0x000fe40007800000 */
[----:B------:R-:W-:Y:S04]  /*350b0*/  SHFL.BFLY PT, R25, R24, 0x2, 0x1f ;  /* 0x0c401f0018197f89 */ /* 0x000fe800000e0000 */
[----:B------:R-:W0:Y:S04]  /*350c0*/  SHFL.BFLY PT, R27, R3, 0x2, 0x1f ;  /* 0x0c401f00031b7f89 */ /* 0x000e2800000e0000 */
[----:B------:R-:W-:Y:S01]  /*350d0*/  SHFL.BFLY PT, R23, R22, 0x2, 0x1f ;  /* 0x0c401f0016177f89 */ /* 0x000fe200000e0000 */
[----:B0-----:R-:W-:-:S03]  /*350e0*/  FMNMX R27, R3, R27, !PT ;  /* 0x0000001b031b7209 */ /* 0x001fc60007800000 */
[----:B-----5:R-:W0:Y:S04]  /*350f0*/  SHFL.BFLY PT, R0, R14, 0x1, 0x1f ;  /* 0x0c201f000e007f89 */ /* 0x020e2800000e0000 */
[----:B--2---:R1:W2:Y:S02]  /*35100*/  SHFL.BFLY PT, R14, R28, 0x1, 0x1f ;  /* 0x0c201f001c0e7f89 */ /* 0x0042a400000e0000 */
[----:B-1----:R-:W-:Y:S02]  /*35110*/  FMNMX R28, R24, R25, !PT ;  /* 0x00000019181c7209 */ /* 0x002fe40007800000 */
[----:B---3--:R1:W-:Y:S04]  /*35120*/  SHFL.BFLY PT, R3, R26, 0x1, 0x1f ;  /* 0x0c201f001a037f89 */ /* 0x0083e800000e0000 */
[----:B0-----:R-:W-:Y:S04]  /*35130*/  STL [R1+0x1ba0], R0 ;  /* 0x001ba00001007387 */ /* 0x001fe80000100800 */
[----:B--2---:R-:W-:Y:S04]  /*35140*/  STL [R1+0x1b9c], R14 ;  /* 0x001b9c0e01007387 */ /* 0x004fe80000100800 */
[----:B------:R0:W-:Y:S01]  /*35150*/  STL [R1+0x1b94], R28 ;  /* 0x001b941c01007387 */ /* 0x0001e20000100800 */
[----:B-1----:R-:W-:-:S03]  /*35160*/  FMNMX R26, R22, R23, !PT ;  /* 0x00000017161a7209 */ /* 0x002fc60007800000 */
[----:B0-----:R-:W2:Y:S04]  /*35170*/  LDL.LU R28, [R1] ;  /* 0x00000000011c7983 */ /* 0x001ea80000300800 */
[----:B------:R-:W-:Y:S04]  /*35180*/  STL [R1+0x10], R29 ;  /* 0x0000101d01007387 */ /* 0x000fe80000100800 */
[----:B------:R-:W-:Y:S04]  /*35190*/  STL [R1+0x1ba4], R29 ;  /* 0x001ba41d01007387 */ /* 0x000fe80000100800 */
[----:B------:R0:W-:Y:S04]  /*351a0*/  STL [R1+0x1ba8], R27 ;  /* 0x001ba81b01007387 */ /* 0x0001e80000100800 */
[----:B0-----:R-:W3:Y:S04]  /*351b0*/  LDL.LU R27, [R1+0x58] ;  /* 0x00005800011b7983 */ /* 0x001ee80000300800 */
[----:B------:R-:W3:Y:S04]  /*351c0*/  LDL.LU R29, [R1+0x4c] ;  /* 0x00004c00011d7983 */ /* 0x000ee80000300800 */
[----:B------:R-:W5:Y:S04]  /*351d0*/  LDL.LU R0, [R1+0x54] ;  /* 0x0000540001007983 */ /* 0x000f680000300800 */
[----:B------:R-:W2:Y:S04]  /*351e0*/  LDL.LU R14, [R1+0x38] ;  /* 0x00003800010e7983 */ /* 0x000ea80000300800 */
[----:B------:R-:W2:Y:S01]  /*351f0*/  LDL R23, [R1+0x4] ;  /* 0x0000040001177983 */ /* 0x000ea20000100800 */
[----:B------:R-:W-:-:S02]  /*35200*/  FMNMX R15, R15, R12, !PT ;  /* 0x0000000c0f0f7209 */ /* 0x000fc40007800000 */
[----:B------:R-:W-:Y:S02]  /*35210*/  FMNMX R13, R13, R10, !PT ;  /* 0x0000000a0d0d7209 */ /* 0x000fe40007800000 */
[----:B------:R-:W-:Y:S01]  /*35220*/  FMNMX R6, R18, R6, !PT ;  /* 0x0000000612067209 */ /* 0x000fe20007800000 */
[----:B------:R-:W0:Y:S04]  /*35230*/  SHFL.BFLY PT, R21, R20, 0x2, 0x1f ;  /* 0x0c401f0014157f89 */ /* 0x000e2800000e0000 */
[----:B------:R-:W1:Y:S04]  /*35240*/  SHFL.BFLY PT, R18, R11, 0x2, 0x1f ;  /* 0x0c401f000b127f89 */ /* 0x000e6800000e0000 */
[----:B------:R-:W4:Y:S01]  /*35250*/  SHFL.BFLY PT, R12, R15, 0x2, 0x1f ;  /* 0x0c401f000f0c7f89 */ /* 0x000f2200000e0000 */
[----:B------:R-:W-:-:S03]  /*35260*/  FMNMX R8, R16, R8, !PT ;  /* 0x0000000810087209 */ /* 0x000fc60007800000 */
[----:B------:R-:W-:Y:S04]  /*35270*/  SHFL.BFLY PT, R19, R17, 0x2, 0x1f ;  /* 0x0c401f0011137f89 */ /* 0x000fe800000e0000 */
[----:B------:R-:W4:Y:S04]  /*35280*/  SHFL.BFLY PT, R16, R13, 0x2, 0x1f ;  /* 0x0c401f000d107f89 */ /* 0x000f2800000e0000 */
[----:B------:R-:W4:Y:S01]  /*35290*/  SHFL.BFLY PT, R10, R6, 0x2, 0x1f ;  /* 0x0c401f00060a7f89 */ /* 0x000f2200000e0000 */
[----:B------:R-:W-:-:S03]  /*352a0*/  FMNMX R4, R4, R9, !PT ;  /* 0x0000000904047209 */ /* 0x000fc60007800000 */
[----:B------:R-:W4:Y:S04]  /*352b0*/  SHFL.BFLY PT, R9, R8, 0x2, 0x1f ;  /* 0x0c401f0008097f89 */ /* 0x000f2800000e0000 */
[----:B------:R-:W3:Y:S01]  /*352c0*/  LDL.LU R22, [R1+0x18] ;  /* 0x0000180001167983 */ /* 0x000ee20000300800 */
[----:B0-----:R-:W-:Y:S02]  /*352d0*/  FMNMX R25, R20, R21, !PT ;  /* 0x0000001514197209 */ /* 0x001fe40007800000 */
[----:B-1----:R-:W-:Y:S02]  /*352e0*/  FMNMX R24, R11, R18, !PT ;  /* 0x000000120b187209 */ /* 0x002fe40007800000 */
[----:B----4-:R-:W-:Y:S01]  /*352f0*/  FMNMX R15, R15, R12, !PT ;  /* 0x0000000c0f0f7209 */ /* 0x010fe20007800000 */
[----:B------:R-:W4:Y:S04]  /*35300*/  LDL.LU R21, [R1+0x20] ;  /* 0x0000200001157983 */ /* 0x000f280000300800 */
[----:B------:R-:W3:Y:S01]  /*35310*/  LDL.LU R20, [R1+0x1c] ;  /* 0x00001c0001147983 */ /* 0x000ee20000300800 */
[----:B------:R-:W-:-:S02]  /*35320*/  FMNMX R13, R13, R16, !PT ;  /* 0x000000100d0d7209 */ /* 0x000fc40007800000 */
[----:B------:R-:W-:Y:S02]  /*35330*/  FMNMX R6, R6, R10, !PT ;  /* 0x0000000a06067209 */ /* 0x000fe40007800000 */
[----:B------:R-:W-:Y:S01]  /*35340*/  FMNMX R8, R8, R9, !PT ;  /* 0x0000000908087209 */ /* 0x000fe20007800000 */
[----:B--2---:R0:W-:Y:S02]  /*35350*/  SHFL.BFLY PT, R18, R23, 0x1, 0x1f ;  /* 0x0c201f0017127f89 */ /* 0x0041e400000e0000 */
[----:B0-----:R-:W-:Y:S02]  /*35360*/  FMNMX R23, R17, R19, !PT ;  /* 0x0000001311177209 */ /* 0x001fe40007800000 */
[----:B------:R-:W2:Y:S04]  /*35370*/  LDL.LU R17, [R1+0x24] ;  /* 0x0000240001117983 */ /* 0x000ea80000300800 */
[----:B------:R-:W2:Y:S04]  /*35380*/  LDL.LU R19, [R1+0x14] ;  /* 0x0000140001137983 */ /* 0x000ea80000300800 */
[----:B------:R0:W-:Y:S04]  /*35390*/  STL [R1+0x1b90], R15 ;  /* 0x001b900f01007387 */ /* 0x0001e80000100800 */
[----:B0-----:R-:W2:Y:S04]  /*353a0*/  LDL.LU R15, [R1+0x44] ;  /* 0x00004400010f7983 */ /* 0x001ea80000300800 */
[----:B------:R-:W2:Y:S04]  /*353b0*/  LDL.LU R16, [R1+0x8] ;  /* 0x0000080001107983 */ /* 0x000ea80000300800 */
[----:B------:R0:W-:Y:S04]  /*353c0*/  STL [R1+0x1b84], R13 ;  /* 0x001b840d01007387 */ /* 0x0001e80000100800 */
[----:B0-----:R-:W2:Y:S04]  /*353d0*/  LDL.LU R13, [R1+0x2c] ;  /* 0x00002c00010d7983 */ /* 0x001ea80000300800 */
[----:B------:R-:W2:Y:S04]  /*353e0*/  LDL.LU R10, [R1+0x34] ;  /* 0x00003400010a7983 */ /* 0x000ea80000300800 */
[----:B------:R0:W-:Y:S04]  /*353f0*/  STL [R1+0x1b88], R6 ;  /* 0x001b880601007387 */ /* 0x0001e80000100800 */
[----:B0-----:R-:W2:Y:S04]  /*35400*/  LDL.LU R6, [R1+0x30] ;  /* 0x0000300001067983 */ /* 0x001ea80000300800 */
[----:B------:R-:W2:Y:S04]  /*35410*/  LDL.LU R9, [R1+0x48] ;  /* 0x0000480001097983 */ /* 0x000ea80000300800 */
[----:B------:R-:W0:Y:S04]  /*35420*/  SHFL.BFLY PT, R7, R4, 0x2, 0x1f ;  /* 0x0c401f0004077f89 */ /* 0x000e2800000e0000 */
[----:B------:R1:W-:Y:S04]  /*35430*/  STL [R1+0x1b8c], R8 ;  /* 0x001b8c0801007387 */ /* 0x0003e80000100800 */
[----:B-1----:R-:W4:Y:S01]  /*35440*/  LDL.LU R8, [R1+0x3c] ;  /* 0x00003c0001087983 */ /* 0x002f220000300800 */
[----:B0-----:R-:W-:-:S03]  /*35450*/  FMNMX R4, R4, R7, !PT ;  /* 0x0000000704047209 */ /* 0x001fc60007800000 */
[----:B------:R-:W4:Y:S01]  /*35460*/  LDL.LU R7, [R1+0x50] ;  /* 0x0000500001077983 */ /* 0x000f220000300800 */
[----:B--2---:R-:W-:-:S03]  /*35470*/  FMNMX R9, R2, R9, !PT ;  /* 0x0000000902097209 */ /* 0x004fc60007800000 */
[----:B------:R-:W5:Y:S01]  /*35480*/  LDL.LU R2, [R1+0x40] ;  /* 0x0000400001027983 */ /* 0x000f620000300800 */
[----:B---3--:R-:W-:-:S03]  /*35490*/  FMNMX R29, R29, R27, !PT ;  /* 0x0000001b1d1d7209 */ /* 0x008fc60007800000 */
[----:B------:R-:W2:Y:S04]  /*354a0*/  LDL.LU R27, [R1+0x1ba8] ;  /* 0x001ba800011b7983 */ /* 0x000ea80000300800 */
[----:B------:R0:W-:Y:S04]  /*354b0*/  STL [R1+0x64], R29 ;  /* 0x0000641d01007387 */ /* 0x0001e80000100800 */
[----:B0-----:R-:W3:Y:S01]  /*354c0*/  LDL.LU R29, [R1+0x1ba4] ;  /* 0x001ba400011d7983 */ /* 0x001ee20000300800 */
[----:B-----5:R-:W-:-:S03]  /*354d0*/  FMNMX R2, R2, R0, !PT ;  /* 0x0000000002027209 */ /* 0x020fc60007800000 */
[----:B------:R-:W5:Y:S04]  /*354e0*/  LDL.LU R0, [R1+0x1ba0] ;  /* 0x001ba00001007983 */ /* 0x000f680000300800 */
[----:B------:R4:W-:Y:S02]  /*354f0*/  STL [R1+0x60], R2 ;  /* 0x0000600201007387 */ /* 0x0009e40000100800 */
[----:B----4-:R-:W-:-:S05]  /*35500*/  FMNMX R2, R10, R7, !PT ;  /* 0x000000070a027209 */ /* 0x010fca0007800000 */
[----:B------:R-:W-:Y:S01]  /*35510*/  STL [R1+0x58], R2 ;  /* 0x0000580201007387 */ /* 0x000fe20000100800 */
[----:B-----5:R-:W-:-:S03]  /*35520*/  FMNMX R0, R14, R0, !PT ;  /* 0x000000000e007209 */ /* 0x020fc60007800000 */
[----:B------:R-:W4:Y:S04]  /*35530*/  LDL.LU R14, [R1+0x1b9c] ;  /* 0x001b9c00010e7983 */ /* 0x000f280000300800 */
[----:B------:R-:W0:Y:S04]  /*35540*/  SHFL.BFLY PT, R11, R5, 0x1, 0x1f ;  /* 0x0c201f00050b7f89 */ /* 0x000e2800000e0000 */
[----:B------:R-:W-:Y:S01]  /*35550*/  STL [R1+0x54], R0 ;  /* 0x0000540001007387 */ /* 0x000fe20000100800 */
[----:B0-----:R-:W-:Y:S02]  /*35560*/  FMNMX R11, R5, R11, !PT ;  /* 0x0000000b050b7209 */ /* 0x001fe40007800000 */
[----:B----4-:R-:W-:-:S05]  /*35570*/  FMNMX R14, R17, R14, !PT ;  /* 0x0000000e110e7209 */ /* 0x010fca0007800000 */
[----:B------:R0:W-:Y:S02]  /*35580*/  STL [R1+0x50], R14 ;  /* 0x0000500e01007387 */ /* 0x0001e40000100800 */
[----:B0-----:R-:W-:Y:S02]  /*35590*/  FMNMX R14, R16, R3, !PT ;  /* 0x00000003100e7209 */ /* 0x001fe40007800000 */
[----:B------:R-:W4:Y:S04]  /*355a0*/  LDL R3, [R1+0xc] ;  /* 0x00000c0001037983 */ /* 0x000f280000100800 */
[----:B------:R-:W-:Y:S04]  /*355b0*/  STL [R1+0x4c], R14 ;  /* 0x00004c0e01007387 */ /* 0x000fe80000100800 */
[----:B------:R-:W5:Y:S04]  /*355c0*/  LDL.LU R5, [R1+0x1b98] ;  /* 0x001b980001057983 */ /* 0x000f680000300800 */
[----:B------:R0:W-:Y:S04]  /*355d0*/  STL [R1+0x48], R11 ;  /* 0x0000480b01007387 */ /* 0x0001e80000100800 */
[----:B0-----:R-:W2:Y:S04]  /*355e0*/  LDL.LU R11, [R1+0x4] ;  /* 0x00000400010b7983 */ /* 0x001ea80000300800 */
[----:B------:R-:W0:Y:S02]  /*355f0*/  SHFL.BFLY PT, R12, R28, 0x1, 0x1f ;  /* 0x0c201f001c0c7f89 */ /* 0x000e2400000e0000 */
[----:B0-----:R-:W-:-:S02]  /*35600*/  FMNMX R12, R28, R12, !PT ;  /* 0x0000000c1c0c7209 */ /* 0x001fc40007800000 */
[----:B--2---:R-:W-:-:S05]  /*35610*/  FMNMX R11, R11, R18, !PT ;  /* 0x000000120b0b7209 */ /* 0x004fca0007800000 */
[----:B------:R-:W-:Y:S04]  /*35620*/  STL [R1+0x40], R11 ;  /* 0x0000400b01007387 */ /* 0x000fe80000100800 */
[----:B------:R-:W2:Y:S04]  /*35630*/  LDL.LU R28, [R1+0x1b94] ;  /* 0x001b9400011c7983 */ /* 0x000ea80000300800 */
[----:B------:R-:W-:Y:S04]  /*35640*/  STL [R1+0x38], R12 ;  /* 0x0000380c01007387 */ /* 0x000fe80000100800 */
[----:B------:R-:W0:Y:S04]  /*35650*/  SHFL.BFLY PT, R7, R15, 0x1, 0x1f ;  /* 0x0c201f000f077f89 */ /* 0x000e2800000e0000 */
[----:B------:R-:W1:Y:S01]  /*35660*/  SHFL.BFLY PT, R10, R8, 0x1, 0x1f ;  /* 0x0c201f00080a7f89 */ /* 0x000e6200000e0000 */
[----:B0-----:R-:W-:-:S02]  /*35670*/  FMNMX R7, R15, R7, !PT ;  /* 0x000000070f077209 */ /* 0x001fc40007800000 */
[----:B-1----:R-:W-:Y:S01]  /*35680*/  FMNMX R10, R8, R10, !PT ;  /* 0x0000000a080a7209 */ /* 0x002fe20007800000 */
[----:B--2---:R-:W0:Y:S04]  /*35690*/  SHFL.BFLY PT, R12, R28, 0x1, 0x1f ;  /* 0x0c201f001c0c7f89 */ /* 0x004e2800000e0000 */
[----:B------:R-:W-:Y:S04]  /*356a0*/  STL [R1+0x1b80], R28 ;  /* 0x001b801c01007387 */ /* 0x000fe80000100800 */
[----:B------:R-:W1:Y:S04]  /*356b0*/  SHFL.BFLY PT, R28, R27, 0x1, 0x1f ;  /* 0x0c201f001b1c7f89 */ /* 0x000e6800000e0000 */
[----:B0-----:R-:W-:Y:S04]  /*356c0*/  STL [R1], R12 ;  /* 0x0000000c01007387 */ /* 0x001fe80000100800 */
[----:B------:R-:W0:Y:S04]  /*356d0*/  SHFL.BFLY PT, R12, R26, 0x1, 0x1f ;  /* 0x0c201f001a0c7f89 */ /* 0x000e2800000e0000 */
[----:B------:R-:W-:Y:S04]  /*356e0*/  STL [R1+0x1b7c], R27 ;  /* 0x001b7c1b01007387 */ /* 0x000fe80000100800 */
[----:B-1----:R1:W-:Y:S04]  /*356f0*/  STL [R1+0x4], R28 ;  /* 0x0000041c01007387 */ /* 0x0023e80000100800 */
[----:B------:R-:W-:Y:S04]  /*35700*/  STL [R1+0x1b78], R26 ;  /* 0x001b781a01007387 */ /* 0x000fe80000100800 */
[----:B------:R-:W2:Y:S04]  /*35710*/  SHFL.BFLY PT, R26, R25, 0x1, 0x1f ;  /* 0x0c201f00191a7f89 */ /* 0x000ea800000e0000 */
[----:B0-----:R-:W-:Y:S04]  /*35720*/  STL [R1+0x8], R12 ;  /* 0x0000080c01007387 */ /* 0x001fe80000100800 */
[----:B------:R-:W0:Y:S04]  /*35730*/  SHFL.BFLY PT, R12, R24, 0x1, 0x1f ;  /* 0x0c201f00180c7f89 */ /* 0x000e2800000e0000 */
[----:B-1----:R-:W5:Y:S04]  /*35740*/  LDL.LU R28, [R1+0x10] ;  /* 0x00001000011c7983 */ /* 0x002f680000300800 */
[----:B--2---:R1:W-:Y:S04]  /*35750*/  STL [R1+0x24], R26 ;  /* 0x0000241a01007387 */ /* 0x0043e80000100800 */
[----:B------:R-:W2:Y:S04]  /*35760*/  LDL.LU R27, [R1] ;  /* 0x00000000011b7983 */ /* 0x000ea80000300800 */
[----:B0-----:R-:W-:Y:S04]  /*35770*/  STL [R1+0x28], R12 ;  /* 0x0000280c01007387 */ /* 0x001fe80000100800 */
[----:B-1----:R-:W2:Y:S04]  /*35780*/  LDL.LU R26, [R1+0x4] ;  /* 0x00000400011a7983 */ /* 0x002ea80000300800 */
[----:B------:R-:W2:Y:S04]  /*35790*/  LDL.LU R15, [R1+0x1b90] ;  /* 0x001b9000010f7983 */ /* 0x000ea80000300800 */
[----:B------:R-:W2:Y:S04]  /*357a0*/  LDL.LU R8, [R1+0x1b8c] ;  /* 0x001b8c0001087983 */ /* 0x000ea80000300800 */
[----:B------:R-:W-:Y:S04]  /*357b0*/  STL [R1+0x34], R7 ;  /* 0x0000340701007387 */ /* 0x000fe80000100800 */
[----:B------:R0:W-:Y:S04]  /*357c0*/  STL [R1+0x1b64], R10 ;  /* 0x001b640a01007387 */ /* 0x0001e80000100800 */
[----:B0-----:R-:W2:Y:S04]  /*357d0*/  LDL.LU R10, [R1+0xc] ;  /* 0x00000c00010a7983 */ /* 0x001ea80000300800 */
[----:B------:R-:W0:Y:S04]  /*357e0*/  SHFL.BFLY PT, R2, R6, 0x1, 0x1f ;  /* 0x0c201f0006027f89 */ /* 0x000e2800000e0000 */
[----:B------:R-:W1:Y:S04]  /*357f0*/  SHFL.BFLY PT, R17, R13, 0x1, 0x1f ;  /* 0x0c201f000d117f89 */ /* 0x000e6800000e0000 */
[----:B------:R-:W1:Y:S04]  /*35800*/  SHFL.BFLY PT, R0, R21, 0x1, 0x1f ;  /* 0x0c201f0015007f89 */ /* 0x000e6800000e0000 */
[----:B------:R-:W1:Y:S04]  /*35810*/  SHFL.BFLY PT, R16, R20, 0x1, 0x1f ;  /* 0x0c201f0014107f89 */ /* 0x000e6800000e0000 */
[----:B----4-:R-:W-:Y:S04]  /*35820*/  SHFL.BFLY PT, R3, R3, 0x1, 0x1f ;  /* 0x0c201f0003037f89 */ /* 0x010fe800000e0000 */
[----:B---3--:R-:W5:Y:S01]  /*35830*/  SHFL.BFLY PT, R29, R29, 0x1, 0x1f ;  /* 0x0c201f001d1d7f89 */ /* 0x008f6200000e0000 */
[----:B0-----:R-:W-:-:S02]  /*35840*/  FMNMX R2, R6, R2, !PT ;  /* 0x0000000206027209 */ /* 0x001fc40007800000 */
[----:B-1----:R-:W-:Y:S01]  /*35850*/  FMNMX R17, R13, R17, !PT ;  /* 0x000000110d117209 */ /* 0x002fe20007800000 */
[----:B------:R-:W3:Y:S01]  /*35860*/  LDL.LU R6, [R1+0x1b88] ;  /* 0x001b880001067983 */ /* 0x000ee20000300800 */
[----:B------:R-:W-:-:S03]  /*35870*/  FMNMX R21, R21, R0, !PT ;  /* 0x0000000015157209 */ /* 0x000fc60007800000 */
[----:B------:R0:W-:Y:S01]  /*35880*/  STL [R1+0x1b68], R2 ;  /* 0x001b680201007387 */ /* 0x0001e20000100800 */
[----:B------:R-:W-:-:S03]  /*35890*/  FMNMX R20, R20, R16, !PT ;  /* 0x0000001014147209 */ /* 0x000fc60007800000 */
[----:B0-----:R-:W4:Y:S04]  /*358a0*/  LDL.LU R2, [R1+0x28] ;  /* 0x0000280001027983 */ /* 0x001f280000300800 */
[----:B------:R-:W3:Y:S04]  /*358b0*/  LDL.LU R13, [R1+0x1b84] ;  /* 0x001b8400010d7983 */ /* 0x000ee80000300800 */
[----:B------:R-:W-:Y:S04]  /*358c0*/  STL [R1+0x1b6c], R17 ;  /* 0x001b6c1101007387 */ /* 0x000fe80000100800 */
[----:B------:R0:W-:Y:S04]  /*358d0*/  STL [R1+0x1b70], R21 ;  /* 0x001b701501007387 */ /* 0x0001e80000100800 */
[----:B0-----:R-:W3:Y:S04]  /*358e0*/  LDL.LU R21, [R1+0x24] ;  /* 0x0000240001157983 */ /* 0x001ee80000300800 */
[----:B------:R0:W-:Y:S04]  /*358f0*/  STL [R1+0x1b74], R20 ;  /* 0x001b741401007387 */ /* 0x0001e80000100800 */
[----:B0-----:R-:W3:Y:S04]  /*35900*/  LDL.LU R20, [R1+0x8] ;  /* 0x0000080001147983 */ /* 0x001ee80000300800 */
[----:B------:R-:W3:Y:S01]  /*35910*/  LDL.LU R17, [R1+0x64] ;  /* 0x0000640001117983 */ /* 0x000ee20000300800 */
[----:B-----5:R-:W-:-:S02]  /*35920*/  FMNMX R29, R28, R29, !PT ;  /* 0x0000001d1c1d7209 */ /* 0x020fc40007800000 */
[----:B--2---:R-:W-:Y:S02]  /*35930*/  FMNMX R16, R10, R3, !PT ;  /* 0x000000030a107209 */ /* 0x004fe40007800000 */
[----:B------:R-:W2:Y:S04]  /*35940*/  LDL.LU R10, [R1+0x60] ;  /* 0x00006000010a7983 */ /* 0x000ea80000300800 */
[----:B------:R-:W5:Y:S02]  /*35950*/  LDL.LU R28, [R1+0x1b80] ;  /* 0x001b8000011c7983 */ /* 0x000f640000300800 */
[----:B-----5:R-:W-:Y:S02]  /*35960*/  FMNMX R28, R28, R27, !PT ;  /* 0x0000001b1c1c7209 */ /* 0x020fe40007800000 */
[----:B------:R-:W5:Y:S04]  /*35970*/  LDL.LU R27, [R1+0x1b7c] ;  /* 0x001b7c00011b7983 */ /* 0x000f680000300800 */
[----:B------:R-:W0:Y:S01]  /*35980*/  SHFL.BFLY PT, R14, R22, 0x1, 0x1f ;  /* 0x0c201f00160e7f89 */ /* 0x000e2200000e0000 */
[----:B---3--:R-:W-:-:S02]  /*35990*/  FMNMX R25, R25, R21, !PT ;  /* 0x0000001519197209 */ /* 0x008fc40007800000 */
[----:B------:R-:W1:Y:S01]  /*359a0*/  S2R R21, SR_TID.X ;  /* 0x0000000000157919 */ /* 0x000e620000002100 */
[----:B------:R-:W3:Y:S04]  /*359b0*/  SHFL.BFLY PT, R18, R19, 0x1, 0x1f ;  /* 0x0c201f0013127f89 */ /* 0x000ee800000e0000 */
[----:B------:R-:W0:Y:S04]  /*359c0*/  SHFL.BFLY PT, R11, R5, 0x1, 0x1f ;  /* 0x0c201f00050b7f89 */ /* 0x000e2800000e0000 */
[----:B------:R-:W0:Y:S04]  /*359d0*/  SHFL.BFLY PT, R12, R23, 0x1, 0x1f ;  /* 0x0c201f00170c7f89 */ /* 0x000e2800000e0000 */
[----:B------:R-:W0:Y:S04]  /*359e0*/  SHFL.BFLY PT, R0, R13, 0x1, 0x1f ;  /* 0x0c201f000d007f89 */ /* 0x000e2800000e0000 */
[----:B------:R-:W0:Y:S04]  /*359f0*/  SHFL.BFLY PT, R7, R15, 0x1, 0x1f ;  /* 0x0c201f000f077f89 */ /* 0x000e2800000e0000 */
[----:B------:R-:W0:Y:S01]  /*35a00*/  SHFL.BFLY PT, R3, R6, 0x1, 0x1f ;  /* 0x0c201f0006037f89 */ /* 0x000e2200000e0000 */
[----:B-----5:R-:W-:-:S03]  /*35a10*/  FMNMX R27, R27, R26, !PT ;  /* 0x0000001a1b1b7209 */ /* 0x020fc60007800000 */
[----:B------:R-:W5:Y:S01]  /*35a20*/  LDL.LU R26, [R1+0x1b78] ;  /* 0x001b7800011a7983 */ /* 0x000f620000300800 */
[----:B0-----:R-:W-:-:S03]  /*35a30*/  FMNMX R22, R22, R14, !PT ;  /* 0x0000000e16167209 */ /* 0x001fc60007800000 */
[----:B------:R-:W0:Y:S01]  /*35a40*/  SHFL.BFLY PT, R14, R8, 0x1, 0x1f ;  /* 0x0c201f00080e7f89 */ /* 0x000e2200000e0000 */
[----:B---3--:R-:W-:Y:S02]  /*35a50*/  FMNMX R18, R19, R18, !PT ;  /* 0x0000001213127209 */ /* 0x008fe40007800000 */
[----:B------:R-:W-:Y:S02]  /*35a60*/  FMNMX R19, R5, R11, !PT ;  /* 0x0000000b05137209 */ /* 0x000fe40007800000 */
[----:B------:R-:W-:Y:S01]  /*35a70*/  FMNMX R12, R23, R12, !PT ;  /* 0x0000000c170c7209 */ /* 0x000fe20007800000 */
[----:B------:R-:W3:Y:S04]  /*35a80*/  SHFL.BFLY PT, R11, R4, 0x1, 0x1f ;  /* 0x0c201f00040b7f89 */ /* 0x000ee800000e0000 */
[----:B------:R-:W0:Y:S01]  /*35a90*/  SHFL.BFLY PT, R5, R9, 0x1, 0x1f ;  /* 0x0c201f0009057f89 */ /* 0x000e2200000e0000 */
[----:B-1----:R-:W-:-:S02]  /*35aa0*/  LOP3.LUT R23, R21, 0x1c, RZ, 0xc0, !PT ;  /* 0x0000001c15177812 */ /* 0x002fc400078ec0ff */
[----:B----4-:R-:W-:Y:S02]  /*35ab0*/  FMNMX R24, R24, R2, !PT ;  /* 0x0000000218187209 */ /* 0x010fe40007800000 */
[----:B------:R-:W-:Y:S02]  /*35ac0*/  LOP3.LUT R2, R21, 0x1ff, RZ, 0xc0, !PT ;  /* 0x000001ff15027812 */ /* 0x000fe400078ec0ff */
[----:B------:R-:W-:Y:S02]  /*35ad0*/  FMNMX R0, R13, R0, !PT ;  /* 0x000000000d007209 */ /* 0x000fe40007800000 */
[----:B------:R-:W-:Y:S02]  /*35ae0*/  LEA R13, R23, UR7, 0x4 ;  /* 0x00000007170d7c11 */ /* 0x000fe4000f8e20ff */
[----:B------:R-:W-:Y:S02]  /*35af0*/  FMNMX R7, R15, R7, !PT ;  /* 0x000000070f077209 */ /* 0x000fe40007800000 */
[----:B------:R-:W-:Y:S01]  /*35b00*/  SHF.R.U32.HI R15, RZ, 0x3, R2 ;  /* 0x00000003ff0f7819 */ /* 0x000fe20000011602 */
[----:B------:R-:W-:Y:S01]  /*35b10*/  ULEA UR8, UR9, UR8, 0x18 ;  /* 0x0000000809087291 */ /* 0x000fe2000f8ec0ff */
[----:B------:R-:W4:Y:S04]  /*35b20*/  LDL.LU R21, [R1+0x58] ;  /* 0x0000580001157983 */ /* 0x000f280000300800 */
[----:B------:R-:W4:Y:S04]  /*35b30*/  LDL.LU R2, [R1+0x48] ;  /* 0x0000480001027983 */ /* 0x000f280000300800 */
[----:B------:R1:W-:Y:S01]  /*35b40*/  STL [R1+0x34c], R13 ;  /* 0x00034c0d01007387 */ /* 0x0003e20000100800 */
[----:B------:R-:W-:-:S02]  /*35b50*/  FMNMX R3, R6, R3, !PT ;  /* 0x0000000306037209 */ /* 0x000fc40007800000 */
[----:B-1----:R-:W-:Y:S02]  /*35b60*/  LOP3.LUT R13, R15, 0x3c, RZ, 0xc0, !PT ;  /* 0x0000003c0f0d7812 */ /* 0x002fe400078ec0ff */
[----:B------:R-:W-:Y:S02]  /*35b70*/  LEA R15, R23, UR7, 0x4 ;  /* 0x00000007170f7c11 */ /* 0x000fe4000f8e20ff */
[----:B0-----:R-:W-:-:S03]  /*35b80*/  FMNMX R6, R8, R14, !PT ;  /* 0x0000000e08067209 */ /* 0x001fc60007800000 */
[----:B------:R-:W-:Y:S01]  /*35b90*/  IMAD.IADD R15, R15, 0x1, R13 ;  /* 0x000000010f0f7824 */ /* 0x000fe200078e020d */
[----:B---3--:R-:W-:Y:S02]  /*35ba0*/  FMNMX R4, R4, R11, !PT ;  /* 0x0000000b04047209 */ /* 0x008fe40007800000 */
[----:B------:R-:W-:Y:S02]  /*35bb0*/  FMNMX R5, R9, R5, !PT ;  /* 0x0000000509057209 */ /* 0x000fe40007800000 */
[C---:B------:R-:W-:Y:S01]  /*35bc0*/  LEA.HI R9, R23.reuse, 0x18, RZ, 0x1e ;  /* 0x0000001817097811 */ /* 0x040fe200078ff0ff */
[----:B------:R-:W-:Y:S04]  /*35bd0*/  STL [R1+0x218], R15 ;  /* 0x0002180f01007387 */ /* 0x000fe80000100800 */
[----:B------:R0:W-:Y:S01]  /*35be0*/  @!P6 STS [R15+0x40000], R17 ;  /* 0x040000110f00e388 */ /* 0x0001e20000000800 */
[----:B------:R-:W-:-:S02]  /*35bf0*/  LEA.HI R11, R23, 0x20, RZ, 0x1e ;  /* 0x00000020170b7811 */ /* 0x000fc400078ff0ff */
[C---:B------:R-:W-:Y:S02]  /*35c00*/  LEA.HI R14, R23.reuse, 0x30, RZ, 0x1e ;  /* 0x00000030170e7811 */ /* 0x040fe400078ff0ff */
[----:B0-----:R-:W-:Y:S02]  /*35c10*/  LEA.HI R15, R23, 0x28, RZ, 0x1e ;  /* 0x00000028170f7811 */ /* 0x001fe400078ff0ff */
[----:B------:R-:W-:Y:S02]  /*35c20*/  LEA R17, R9, UR8, 0x6 ;  /* 0x0000000809117c11 */ /* 0x000fe4000f8e30ff */
[----:B-----5:R-:W-:Y:S02]  /*35c30*/  FMNMX R26, R26, R20, !PT ;  /* 0x000000141a1a7209 */ /* 0x020fe40007800000 */
[----:B------:R-:W-:-:S04]  /*35c40*/  LEA.HI R20, R23, 0x8, RZ, 0x1e ;  /* 0x0000000817147811 */ /* 0x000fc800078ff0ff */
[----:B------:R-:W-:-:S04]  /*35c50*/  LEA R20, R20, UR8, 0x6 ;  /* 0x0000000814147c11 */ /* 0x000fc8000f8e30ff */
[----:B------:R-:W-:-:S05]  /*35c60*/  IADD3 R8, PT, PT, R13, R20, RZ ;  /* 0x000000140d087210 */ /* 0x000fca0007ffe0ff */
[----:B------:R-:W-:Y:S04]  /*35c70*/  STL [R1+0x214], R8 ;  /* 0x0002140801007387 */ /* 0x000fe80000100800 */
[----:B--2---:R0:W-:Y:S04]  /*35c80*/  @!P6 STS [R8+0x40000], R10 ;  /* 0x0400000a0800e388 */ /* 0x0041e80000000800 */
[----:B0-----:R-:W2:Y:S01]  /*35c90*/  LDL.LU R10, [R1+0x40] ;  /* 0x00004000010a7983 */ /* 0x001ea20000300800 */
[----:B------:R-:W-:-:S03]  /*35ca0*/  LEA.HI R8, R23, 0x10, RZ, 0x1e ;  /* 0x0000001017087811 */ /* 0x000fc600078ff0ff */
[----:B------:R-:W3:Y:S04]  /*35cb0*/  LDL.LU R23, [R1+0x54] ;  /* 0x0000540001177983 */ /* 0x000ee80000300800 */
[----:B------:R-:W5:Y:S01]  /*35cc0*/  LDL.LU R9, [R1+0x4c] ;  /* 0x00004c0001097983 */ /* 0x000f620000300800 */
[----:B------:R-:W-:Y:S02]  /*35cd0*/  LEA R20, R8, UR8, 0x6 ;  /* 0x0000000808147c11 */ /* 0x000fe4000f8e30ff */
[----:B------:R-:W-:Y:S02]  /*35ce0*/  LEA R8, R14, UR8, 0x6 ;  /* 0x000000080e087c11 */ /* 0x000fe4000f8e30ff */
[----:B------:R-:W2:Y:S01]  /*35cf0*/  LDL.LU R14, [R1+0x50] ;  /* 0x00005000010e7983 */ /* 0x000ea20000300800 */
[----:B------:R-:W-:-:S02]  /*35d00*/  LEA R11, R11, UR8, 0x6 ;  /* 0x000000080b0b7c11 */ /* 0x000fc4000f8e30ff */
[----:B------:R-:W-:Y:S02]  /*35d10*/  LEA R11, R15, UR8, 0x6 ;  /* 0x000000080f0b7c11 */ /* 0x000fe4000f8e30ff */
[----:B------:R-:W0:Y:S01]  /*35d20*/  S2R R15, SR_TID.X ;  /* 0x00000000000f7919 */ /* 0x000e220000002100 */
[C---:B------:R-:W-:Y:S02]  /*35d30*/  IMAD.IADD R20, R13.reuse, 0x1, R20 ;  /* 0x000000010d147824 */ /* 0x040fe400078e0214 */
[----:B------:R-:W-:-:S03]  /*35d40*/  IMAD.IADD R17, R13, 0x1, R17 ;  /* 0x000000010d117824 */ /* 0x000fc600078e0211 */
[----:B----4-:R-:W-:Y:S04]  /*35d50*/  @!P6 STS [R20+0x40000], R21 ;  /* 0x040000151400e388 */ /* 0x010fe80000000800 */
[----:B------:R1:W-:Y:S01]  /*35d60*/  STL [R1+0x20c], R20 ;  /* 0x00020c1401007387 */ /* 0x0003e20000100800 */
[----:B------:R-:W-:-:S03]  /*35d70*/  IMAD.IADD R11, R13, 0x1, R11 ;  /* 0x000000010d0b7824 */ /* 0x000fc600078e020b */
[----:B------:R-:W-:Y:S01]  /*35d80*/  STL [R1+0x208], R17 ;  /* 0x0002081101007387 */ /* 0x000fe20000100800 */
[----:B------:R-:W-:-:S03]  /*35d90*/  IMAD.IADD R8, R13, 0x1, R8 ;  /* 0x000000010d087824 */ /* 0x000fc600078e0208 */
[----:B-1----:R-:W4:Y:S04]  /*35da0*/  LDL.LU R20, [R1+0x1b74] ;  /* 0x001b740001147983 */ /* 0x002f280000300800 */
[----:B------:R-:W4:Y:S01]  /*35db0*/  LDL.LU R21, [R1+0x1b70] ;  /* 0x001b700001157983 */ /* 0x000f220000300800 */
[----:B0-----:R-:W-:-:S04]  /*35dc0*/  LOP3.LUT R15, R15, 0x1c, RZ, 0xc0, !PT ;  /* 0x0000001c0f0f7812 */ /* 0x001fc800078ec0ff */
[----:B------:R-:W-:-:S04]  /*35dd0*/  LEA.HI R15, R15, 0x20, RZ, 0x1e ;  /* 0x000000200f0f7811 */ /* 0x000fc800078ff0ff */
[----:B------:R-:W-:-:S04]  /*35de0*/  LEA R15, R15, UR8, 0x6 ;  /* 0x000000080f0f7c11 */ /* 0x000fc8000f8e30ff */
[----:B------:R-:W-:-:S05]  /*35df0*/  IADD3 R15, PT, PT, R13, R15, RZ ;  /* 0x0000000f0d0f7210 */ /* 0x000fca0007ffe0ff */
[----:B------:R-:W-:Y:S04]  /*35e00*/  STL [R1+0x204], R15 ;  /* 0x0002040f01007387 */ /* 0x000fe80000100800 */
[----:B---3--:R0:W-:Y:S02]  /*35e10*/  @!P6 STS [R17+0x40000], R23 ;  /* 0x040000171100e388 */ /* 0x0081e40000000800 */
[----:B0-----:R-:W0:Y:S02]  /*35e20*/  S2R R23, SR_TID.X ;  /* 0x0000000000177919 */ /* 0x001e240000002100 */
[----:B------:R-:W3:Y:S04]  /*35e30*/  LDL.LU R17, [R1+0x1b6c] ;  /* 0x001b6c0001117983 */ /* 0x000ee80000300800 */
[----:B--2---:R-:W-:Y:S04]  /*35e40*/  @!P6 STS [R15+0x40000], R14 ;  /* 0x0400000e0f00e388 */ /* 0x004fe80000000800 */
[----:B------:R-:W-:Y:S04]  /*35e50*/  STL [R1+0x200], R11 ;  /* 0x0002000b01007387 */ /* 0x000fe80000100800 */
[----:B-----5:R1:W-:Y:S04]  /*35e60*/  @!P6 STS [R11+0x40000], R9 ;  /* 0x040000090b00e388 */ /* 0x0203e80000000800 */
[----:B------:R-:W-:Y:S04]  /*35e70*/  STL [R1+0x210], R8 ;  /* 0x0002100801007387 */ /* 0x000fe80000100800 */
[----:B------:R2:W-:Y:S01]  /*35e80*/  @!P6 STS [R8+0x40000], R2 ;  /* 0x040000020800e388 */ /* 0x0005e20000000800 */
[----:B0-----:R-:W-:-:S04]  /*35e90*/  LOP3.LUT R23, R23, 0x1c, RZ, 0xc0, !PT ;  /* 0x0000001c17177812 */ /* 0x001fc800078ec0ff */
[C---:B-1----:R-:W-:Y:S02]  /*35ea0*/  LEA.HI R11, R23.reuse, 0x40, RZ, 0x1e ;  /* 0x00000040170b7811 */ /* 0x042fe400078ff0ff */
[C---:B--2---:R-:W-:Y:S02]  /*35eb0*/  LEA.HI R8, R23.reuse, 0x50, RZ, 0x1e ;  /* 0x0000005017087811 */ /* 0x044fe400078ff0ff */
[C---:B------:R-:W-:Y:S02]  /*35ec0*/  LEA.HI R15, R23.reuse, 0x58, RZ, 0x1e ;  /* 0x00000058170f7811 */ /* 0x040fe400078ff0ff */
[C---:B------:R-:W-:Y:S02]  /*35ed0*/  LEA.HI R9, R23.reuse, 0x38, RZ, 0x1e ;  /* 0x0000003817097811 */ /* 0x040fe400078ff0ff */
[----:B------:R-:W-:Y:S02]  /*35ee0*/  LEA.HI R14, R23, 0x48, RZ, 0x1e ;  /* 0x00000048170e7811 */ /* 0x000fe400078ff0ff */
[----:B------:R-:W-:-:S02]  /*35ef0*/  LEA R8, R8, UR8, 0x6 ;  /* 0x0000000808087c11 */ /* 0x000fc4000f8e30ff */
[----:B------:R-:W-:Y:S02]  /*35f00*/  LEA R23, R11, UR8, 0x6 ;  /* 0x000000080b177c11 */ /* 0x000fe4000f8e30ff */
[----:B------:R-:W-:Y:S01]  /*35f10*/  LEA R8, R15, UR8, 0x6 ;  /* 0x000000080f087c11 */ /* 0x000fe2000f8e30ff */
[----:B------:R-:W2:Y:S04]  /*35f20*/  LDL.LU R11, [R1+0x34] ;  /* 0x00003400010b7983 */ /* 0x000ea80000300800 */
[----:B------:R-:W5:Y:S01]  /*35f30*/  LDL.LU R15, [R1+0x38] ;  /* 0x00003800010f7983 */ /* 0x000f620000300800 */
[----:B------:R-:W-:Y:S01]  /*35f40*/  LEA R2, R9, UR8, 0x6 ;  /* 0x0000000809027c11 */ /* 0x000fe2000f8e30ff */
[----:B------:R-:W-:-:S03]  /*35f50*/  IMAD.IADD R23, R13, 0x1, R23 ;  /* 0x000000010d177824 */ /* 0x000fc600078e0217 */
[----:B------:R-:W-:-:S05]  /*35f60*/  IADD3 R2, PT, PT, R13, R2, RZ ;  /* 0x000000020d027210 */ /* 0x000fca0007ffe0ff */
[----:B------:R-:W-:Y:S04]  /*35f70*/  STL [R1+0x1f4], R2 ;  /* 0x0001f40201007387 */ /* 0x000fe80000100800 */
[----:B------:R-:W-:Y:S04]  /*35f80*/  STL [R1+0x1f0], R23 ;  /* 0x0001f01701007387 */ /* 0x000fe80000100800 */
[----:B------:R0:W-:Y:S04]  /*35f90*/  @!P6 STS [R2+0x40000], R10 ;  /* 0x0400000a0200e388 */ /* 0x0001e80000000800 */
[----:B0-----:R-:W3:Y:S04]  /*35fa0*/  LDL.LU R2, [R1+0x1b68] ;  /* 0x001b680001027983 */ /* 0x001ee80000300800 */
[----:B------:R-:W3:Y:S01]  /*35fb0*/  LDL.LU R10, [R1+0x1b64] ;  /* 0x001b6400010a7983 */ /* 0x000ee20000300800 */
[----:B------:R-:W0:Y:S01]  /*35fc0*/  S2R R9, SR_TID.X ;  /* 0x0000000000097919 */ /* 0x000e220000002100 */
[----:B------:R-:W-:Y:S01]  /*35fd0*/  LEA R14, R14, UR8, 0x6 ;  /* 0x000000080e0e7c11 */ /* 0x000fe2000f8e30ff */
[----:B------:R-:W-:-:S04]  /*35fe0*/  IMAD.IADD R8, R13, 0x1, R8 ;  /* 0x000000010d087824 */ /* 0x000fc800078e0208 */
[----:B------:R-:W-:-:S05]  /*35ff0*/  IMAD.IADD R14, R13, 0x1, R14 ;  /* 0x000000010d0e7824 */ /* 0x000fca00078e020e */
[----:B------:R-:W-:Y:S01]  /*36000*/  STL [R1+0x1ec], R14 ;  /* 0x0001ec0e01007387 */ /* 0x000fe20000100800 */
[----:B0-----:R-:W-:-:S04]  /*36010*/  LOP3.LUT R9, R9, 0x1c, RZ, 0xc0, !PT ;  /* 0x0000001c09097812 */ /* 0x001fc800078ec0ff */
[----:B------:R-:W-:-:S04]  /*36020*/  LEA.HI R9, R9, 0x50, RZ, 0x1e ;  /* 0x0000005009097811 */ /* 0x000fc800078ff0ff */
[----:B------:R-:W-:-:S04]  /*36030*/  LEA R9, R9, UR8, 0x6 ;  /* 0x0000000809097c11 */ /* 0x000fc8000f8e30ff */
[----:B------:R-:W-:-:S05]  /*36040*/  IADD3 R9, PT, PT, R13, R9, RZ ;  /* 0x000000090d097210 */ /* 0x000fca0007ffe0ff */
[----:B------:R-:W-:Y:S04]  /*36050*/  STL [R1+0x1fc], R9 ;  /* 0x0001fc0901007387 */ /* 0x000fe80000100800 */
[----:B------:R-:W-:Y:S04]  /*36060*/  STL [R1+0x1f8], R8 ;  /* 0x0001f80801007387 */ /* 0x000fe80000100800 */
[----:B-----5:R0:W-:Y:S02]  /*36070*/  @!P6 STS [R23+0x40000], R15 ;  /* 0x0400000f1700e388 */ /* 0x0201e40000000800 */
[----:B0-----:R-:W0:Y:S02]  /*36080*/  S2R R23, SR_TID.X ;  /* 0x0000000000177919 */ /* 0x001e240000002100 */
[----:B--2---:R-:W-:Y:S04]  /*36090*/  @!P6 STS [R14+0x40000], R11 ;  /* 0x0400000b0e00e388 */ /* 0x004fe80000000800 */
[----:B---3--:R-:W-:Y:S04]  /*360a0*/  @!P6 STS [R9+0x40000], R10 ;  /* 0x0400000a0900e388 */ /* 0x008fe80000000800 */
[----:B------:R1:W-:Y:S01]  /*360b0*/  @!P6 STS [R8+0x40000], R2 ;  /* 0x040000020800e388 */ /* 0x0003e20000000800 */
[----:B0-----:R-:W-:-:S04]  /*360c0*/  LOP3.LUT R23, R23, 0x1c, RZ, 0xc0, !PT ;  /* 0x0000001c17177812 */ /* 0x001fc800078ec0ff */
[C---:B-1----:R-:W-:Y:S02]  /*360d0*/  LEA.HI R2, R23.reuse, 0x60, RZ, 0x1e ;  /* 0x0000006017027811 */ /* 0x042fe400078ff0ff */
[C---:B------:R-:W-:Y:S02]  /*360e0*/  LEA.HI R8, R23.reuse, 0x68, RZ, 0x1e ;  /* 0x0000006817087811 */ /* 0x040fe400078ff0ff */
[C---:B------:R-:W-:Y:S02]  /*360f0*/  LEA.HI R9, R23.reuse, 0x70, RZ, 0x1e ;  /* 0x0000007017097811 */ /* 0x040fe400078ff0ff */
[C---:B------:R-:W-:Y:S02]  /*36100*/  LEA.HI R10, R23.reuse, 0x78, RZ, 0x1e ;  /* 0x00000078170a7811 */ /* 0x040fe400078ff0ff */
[----:B------:R-:W-:Y:S02]  /*36110*/  LEA R14, R2, UR8, 0x6 ;  /* 0x00000008020e7c11 */ /* 0x000fe4000f8e30ff */
[----:B------:R-:W-:-:S02]  /*36120*/  LEA.HI R11, R23, 0x80, RZ, 0x1e ;  /* 0x00000080170b7811 */ /* 0x000fc400078ff0ff */
[----:B------:R-:W-:Y:S02]  /*36130*/  LEA R8, R8, UR8, 0x6 ;  /* 0x0000000808087c11 */ /* 0x000fe4000f8e30ff */
[----:B------:R-:W-:Y:S02]  /*36140*/  LEA R9, R9, UR8, 0x6 ;  /* 0x0000000809097c11 */ /* 0x000fe4000f8e30ff */
[----:B------:R-:W-:Y:S02]  /*36150*/  LEA R2, R10, UR8, 0x6 ;  /* 0x000000080a027c11 */ /* 0x000fe4000f8e30ff */
[----:B------:R-:W-:Y:S01]  /*36160*/  LEA R15, R11, UR8, 0x6 ;  /* 0x000000080b0f7c11 */ /* 0x000fe2000f8e30ff */
[C---:B------:R-:W-:Y:S01]  /*36170*/  IMAD.IADD R14, R13.reuse, 0x1, R14 ;  /* 0x000000010d0e7824 */ /* 0x040fe200078e020e */
[C---:B------:R-:W-:Y:S01]  /*36180*/  IADD3 R10, PT, PT, R13.reuse, R8, RZ ;  /* 0x000000080d0a7210 */ /* 0x040fe20007ffe0ff */
[C---:B------:R-:W-:Y:S02]  /*36190*/  IMAD.IADD R9, R13.reuse, 0x1, R9 ;  /* 0x000000010d097824 */ /* 0x040fe400078e0209 */
[C---:B------:R-:W-:Y:S01]  /*361a0*/  IMAD.IADD R8, R13.reuse, 0x1, R2 ;  /* 0x000000010d087824 */ /* 0x040fe200078e0202 */
[----:B------:R-:W-:Y:S01]  /*361b0*/  IADD3 R2, PT, PT, R13, R15, RZ ;  /* 0x0000000f0d027210 */ /* 0x000fe20007ffe0ff */
[----:B------:R-:W-:Y:S04]  /*361c0*/  STL [R1+0x1e8], R14 ;  /* 0x0001e80e01007387 */ /* 0x000fe80000100800 */
[----:B------:R-:W-:Y:S04]  /*361d0*/  @!P6 STS [R14+0x40000], R17 ;  /* 0x040000110e00e388 */ /* 0x000fe80000000800 */
[----:B------:R-:W-:Y:S04]  /*361e0*/  STL [R1+0x1e4], R10 ;  /* 0x0001e40a01007387 */ /* 0x000fe80000100800 */
[----:B----4-:R0:W-:Y:S04]  /*361f0*/  @!P6 STS [R10+0x40000], R21 ;  /* 0x040000150a00e388 */ /* 0x0101e80000000800 */
[----:B------:R-:W-:Y:S04]  /*36200*/  STL [R1+0x1e0], R9 ;  /* 0x0001e00901007387 */ /* 0x000fe80000100800 */
[----:B------:R1:W-:Y:S04]  /*36210*/  @!P6 STS [R9+0x40000], R20 ;  /* 0x040000140900e388 */ /* 0x0003e80000000800 */
[----:B------:R-:W-:Y:S04]  /*36220*/  STL [R1+0x1dc], R8 ;  /* 0x0001dc0801007387 */ /* 0x000fe80000100800 */
[----:B------:R2:W-:Y:S04]  /*36230*/  @!P6 STS [R8+0x40000], R22 ;  /* 0x040000160800e388 */ /* 0x0005e80000000800 */
[----:B------:R-:W-:Y:S04]  /*36240*/  STL [R1+0x1d8], R2 ;  /* 0x0001d80201007387 */ /* 0x000fe80000100800 */
[----:B------:R3:W-:Y:S01]  /*36250*/  @!P6 STS [R2+0x40000], R16 ;  /* 0x040000100200e388 */ /* 0x0007e20000000800 */
[----:B------:R-:W-:-:S02]  /*36260*/  LEA.HI R11, R23, 0xa8, RZ, 0x1e ;  /* 0x000000a8170b7811 */ /* 0x000fc400078ff0ff */
[C---:B0-----:R-:W-:Y:S02]  /*36270*/  LEA.HI R10, R23.reuse, 0xa0, RZ, 0x1e ;  /* 0x000000a0170a7811 */ /* 0x041fe400078ff0ff */
[C---:B-1----:R-:W-:Y:S02]  /*36280*/  LEA.HI R9, R23.reuse, 0x98, RZ, 0x1e ;  /* 0x0000009817097811 */ /* 0x042fe400078ff0ff */
[C---:B--2---:R-:W-:Y:S02]  /*36290*/  LEA.HI R8, R23.reuse, 0x90, RZ, 0x1e ;  /* 0x0000009017087811 */ /* 0x044fe400078ff0ff */
[----:B---3--:R-:W-:Y:S02]  /*362a0*/  LEA.HI R2, R23, 0x88, RZ, 0x1e ;  /* 0x0000008817027811 */ /* 0x008fe400078ff0ff */
[----:B------:R-:W-:Y:S02]  /*362b0*/  LEA R21, R8, UR8, 0x6 ;  /* 0x0000000808157c11 */ /* 0x000fe4000f8e30ff */
[----:B------:R-:W-:-:S02]  /*362c0*/  LEA R14, R2, UR8, 0x6 ;  /* 0x00000008020e7c11 */ /* 0x000fc4000f8e30ff */
[----:B------:R-:W-:Y:S02]  /*362d0*/  LEA R20, R9, UR8, 0x6 ;  /* 0x0000000809147c11 */ /* 0x000fe4000f8e30ff */
[----:B------:R-:W-:Y:S02]  /*362e0*/  LEA R17, R10, UR8, 0x6 ;  /* 0x000000080a117c11 */ /* 0x000fe4000f8e30ff */
[----:B------:R-:W-:Y:S01]  /*362f0*/  LEA R15, R11, UR8, 0x6 ;  /* 0x000000080b0f7c11 */ /* 0x000fe2000f8e30ff */
[C---:B------:R-:W-:Y:S02]  /*36300*/  IMAD.IADD R10, R13.reuse, 0x1, R21 ;  /* 0x000000010d0a7824 */ /* 0x040fe400078e0215 */
[C---:B------:R-:W-:Y:S01]  /*36310*/  IMAD.IADD R14, R13.reuse, 0x1, R14 ;  /* 0x000000010d0e7824 */ /* 0x040fe200078e020e */
[C---:B------:R-:W-:Y:S01]  /*36320*/  IADD3 R9, PT, PT, R13.reuse, R20, RZ ;  /* 0x000000140d097210 */ /* 0x040fe20007ffe0ff */
[C---:B------:R-:W-:Y:S02]  /*36330*/  IMAD.IADD R8, R13.reuse, 0x1, R17 ;  /* 0x000000010d087824 */ /* 0x040fe400078e0211 */
[----:B------:R-:W-:Y:S01]  /*36340*/  IMAD.IADD R2, R13, 0x1, R15 ;  /* 0x000000010d027824 */ /* 0x000fe200078e020f */
[----:B------:R-:W-:Y:S04]  /*36350*/  STL [R1+0x1d4], R14 ;  /* 0x0001d40e01007387 */ /* 0x000fe80000100800 */
[----:B------:R-:W-:Y:S04]  /*36360*/  @!P6 STS [R14+0x40000], R18 ;  /* 0x040000120e00e388 */ /* 0x000fe80000000800 */
[----:B------:R-:W-:Y:S04]  /*36370*/  STL [R1+0x17c], R10 ;  /* 0x00017c0a01007387 */ /* 0x000fe80000100800 */
[----:B------:R0:W-:Y:S04]  /*36380*/  @!P6 STS [R10+0x40000], R19 ;  /* 0x040000130a00e388 */ /* 0x0001e80000000800 */
        /* <DEDUP_REMOVED lines=16> */
[C---:B------:R-:W-:Y:S01]  /*36490*/  IMAD.IADD R10, R13.reuse, 0x1, R17 ;  /* 0x000000010d0a7824 */ /* 0x040fe200078e0211 */
[C---:B------:R-:W-:Y:S01]  /*364a0*/  IADD3 R14, PT, PT, R13.reuse, R14, RZ ;  /* 0x0000000e0d0e7210 */ /* 0x040fe20007ffe0ff */
[C---:B------:R-:W-:Y:S01]  /*364b0*/  IMAD.IADD R9, R13.reuse, 0x1, R16 ;  /* 0x000000010d097824 */ /* 0x040fe200078e0210 */
[C---:B------:R-:W-:Y:S01]  /*364c0*/  IADD3 R8, PT, PT, R13.reuse, R15, RZ ;  /* 0x0000000f0d087210 */ /* 0x040fe20007ffe0ff */
[----:B------:R-:W-:Y:S02]  /*364d0*/  IMAD.IADD R2, R13, 0x1, R2 ;  /* 0x000000010d027824 */ /* 0x000fe400078e0202 */
[----:B------:R-:W-:Y:S04]  /*364e0*/  STL [R1+0x15c], R14 ;  /* 0x00015c0e01007387 */ /* 0x000fe80000100800 */
[----:B------:R0:W-:Y:S04]  /*364f0*/  @!P6 STS [R14+0x40000], R26 ;  /* 0x0400001a0e00e388 */ /* 0x0001e80000000800 */
[----:B------:R-:W-:Y:S04]  /*36500*/  STL [R1+0x158], R10 ;  /* 0x0001580a01007387 */ /* 0x000fe80000100800 */
[----:B------:R-:W-:Y:S04]  /*36510*/  @!P6 STS [R10+0x40000], R25 ;  /* 0x040000190a00e388 */ /* 0x000fe80000000800 */
[----:B------:R-:W-:Y:S04]  /*36520*/  STL [R1+0x154], R9 ;  /* 0x0001540901007387 */ /* 0x000fe80000100800 */
[----:B------:R-:W-:Y:S04]  /*36530*/  @!P6 STS [R9+0x40000], R24 ;  /* 0x040000180900e388 */ /* 0x000fe80000000800 */
[----:B------:R-:W-:Y:S04]  /*36540*/  STL [R1+0x150], R8 ;  /* 0x0001500801007387 */ /* 0x000fe80000100800 */
[----:B------:R1:W-:Y:S04]  /*36550*/  @!P6 STS [R8+0x40000], R12 ;  /* 0x0400000c0800e388 */ /* 0x0003e80000000800 */
[----:B------:R-:W-:Y:S04]  /*36560*/  STL [R1+0xdc], R2 ;  /* 0x0000dc0201007387 */ /* 0x000fe80000100800 */
[----:B------:R2:W-:Y:S01]  /*36570*/  @!P6 STS [R2+0x40000], R7 ;  /* 0x040000070200e388 */ /* 0x0005e20000000800 */
[----:B0-----:R-:W0:Y:S01]  /*36580*/  S2R R14, SR_TID.X ;  /* 0x00000000000e7919 */ /* 0x001e220000002100 */
[----:B-1----:R-:W-:-:S02]  /*36590*/  LEA.HI R8, R23, 0xd8, RZ, 0x1e ;  /* 0x000000d817087811 */ /* 0x002fc400078ff0ff */
[C---:B------:R-:W-:Y:S02]  /*365a0*/  LEA.HI R9, R23.reuse, 0xe8, RZ, 0x1e ;  /* 0x000000e817097811 */ /* 0x040fe400078ff0ff */
[C---:B--2---:R-:W-:Y:S02]  /*365b0*/  LEA.HI R2, R23.reuse, 0xe0, RZ, 0x1e ;  /* 0x000000e017027811 */ /* 0x044fe400078ff0ff */
[C---:B------:R-:W-:Y:S02]  /*365c0*/  LEA.HI R7, R23.reuse, 0xf0, RZ, 0x1e ;  /* 0x000000f017077811 */ /* 0x040fe400078ff0ff */
[----:B------:R-:W-:Y:S02]  /*365d0*/  LEA R29, R8, UR8, 0x6 ;  /* 0x00000008081d7c11 */ /* 0x000fe4000f8e30ff */
[----:B------:R-:W-:Y:S02]  /*365e0*/  LEA.HI R23, R23, 0xf8, RZ, 0x1e ;  /* 0x000000f817177811 */ /* 0x000fe400078ff0ff */
[----:B------:R-:W-:-:S02]  /*365f0*/  LEA R10, R2, UR8, 0x6 ;  /* 0x00000008020a7c11 */ /* 0x000fc4000f8e30ff */
[----:B------:R-:W-:Y:S02]  /*36600*/  LEA R11, R9, UR8, 0x6 ;  /* 0x00000008090b7c11 */ /* 0x000fe4000f8e30ff */
[----:B------:R-:W-:Y:S01]  /*36610*/  LEA R24, R7, UR8, 0x6 ;  /* 0x0000000807187c11 */ /* 0x000fe2000f8e30ff */
[----:B------:R-:W-:Y:S01]  /*36620*/  IMAD.IADD R12, R13, 0x1, R29 ;  /* 0x000000010d0c7824 */ /* 0x000fe200078e021d */
[----:B------:R-:W-:Y:S02]  /*36630*/  LEA R27, R23, UR8, 0x6 ;  /* 0x00000008171b7c11 */ /* 0x000fe4000f8e30ff */
[C---:B------:R-:W-:Y:S01]  /*36640*/  IADD3 R10, PT, PT, R13.reuse, R10, RZ ;  /* 0x0000000a0d0a7210 */ /* 0x040fe20007ffe0ff */
[C---:B------:R-:W-:Y:S02]  /*36650*/  IMAD.IADD R8, R13.reuse, 0x1, R11 ;  /* 0x000000010d087824 */ /* 0x040fe400078e020b */
[C---:B------:R-:W-:Y:S01]  /*36660*/  IMAD.IADD R7, R13.reuse, 0x1, R24 ;  /* 0x000000010d077824 */ /* 0x040fe200078e0218 */
[----:B------:R1:W-:Y:S04]  /*36670*/  @!P6 STS [R12+0x40000], R0 ;  /* 0x040000000c00e388 */ /* 0x0003e80000000800 */
[----:B------:R-:W-:Y:S04]  /*36680*/  @!P6 STS [R10+0x40000], R3 ;  /* 0x040000030a00e388 */ /* 0x000fe80000000800 */
[----:B------:R-:W-:Y:S04]  /*36690*/  @!P6 STS [R8+0x40000], R6 ;  /* 0x040000060800e388 */ /* 0x000fe80000000800 */
[----:B------:R-:W-:Y:S01]  /*366a0*/  @!P6 STS [R7+0x40000], R4 ;  /* 0x040000040700e388 */ /* 0x000fe20000000800 */
[----:B-1----:R-:W-:-:S05]  /*366b0*/  IADD3 R0, PT, PT, R13, R27, RZ ;  /* 0x0000001b0d007210 */ /* 0x002fca0007ffe0ff */
[----:B------:R-:W-:Y:S01]  /*366c0*/  @!P6 STS [R0+0x40000], R5 ;  /* 0x040000050000e388 */ /* 0x000fe20000000800 */
[----:B------:R-:W-:Y:S01]  /*366d0*/  BAR.SYNC.DEFER_BLOCKING 0x0 ;  /* 0x0000000000007b1d */ /* 0x000fe20000010000 */
[----:B0-----:R-:W-:-:S05]  /*366e0*/  LOP3.LUT R14, R14, 0x1ff, RZ, 0xc0, !PT ;  /* 0x000001ff0e0e7812 */ /* 0x001fca00078ec0ff */
[----:B------:R-:W-:Y:S04]  /*366f0*/  STL [R1+0xd4], R12 ;  /* 0x0000d40c01007387 */ /* 0x000fe80000100800 */
[----:B------:R-:W-:Y:S04]  /*36700*/  STL [R1+0x1b58], R29 ;  /* 0x001b581d01007387 */ /* 0x000fe80000100800 */
[----:B------:R-:W-:Y:S01]  /*36710*/  STL [R1+0x70], R10 ;  /* 0x0000700a01007387 */ /* 0x000fe20000100800 */
[----:B------:R-:W-:-:S03]  /*36720*/  LEA R2, R14, UR7, 0x2 ;  /* 0x000000070e027c11 */ /* 0x000fc6000f8e10ff */
[----:B------:R-:W-:Y:S04]  /*36730*/  STL [R1+0x6c], R8 ;  /* 0x00006c0801007387 */ /* 0x000fe80000100800 */
[----:B------:R-:W-:Y:S04]  /*36740*/  STL [R1+0x68], R7 ;  /* 0x0000680701007387 */ /* 0x000fe80000100800 */
[----:B------:R-:W-:Y:S04]  /*36750*/  STL [R1+0x64], R0 ;  /* 0x0000640001007387 */ /* 0x000fe80000100800 */
[----:B------:R-:W0:Y:S04]  /*36760*/  LDS R0, [R2+0x40000] ;  /* 0x0400000002007984 */ /* 0x000e280000000800 */
[----:B------:R-:W-:Y:S04]  /*36770*/  STL [R1+0x1b4c], R24 ;  /* 0x001b4c1801007387 */ /* 0x000fe80000100800 */
[----:B------:R-:W2:Y:S04]  /*36780*/  LDL R28, [R1+0x34c] ;  /* 0x00034c00011c7983 */ /* 0x000ea80000100800 */
[----:B------:R-:W3:Y:S04]  /*36790*/  LDL R23, [R1+0x364] ;  /* 0x0003640001177983 */ /* 0x000ee80000100800 */
[----:B------:R-:W4:Y:S04]  /*367a0*/  LDL.LU R26, [R1+0xe0] ;  /* 0x0000e000011a7983 */ /* 0x000f280000300800 */
[----:B------:R-:W5:Y:S04]  /*367b0*/  LDL R19, [R1+0x7a0] ;  /* 0x0007a00001137983 */ /* 0x000f680000100800 */
[----:B------:R-:W2:Y:S04]  /*367c0*/  LDL.LU R21, [R1+0xb0] ;  /* 0x0000b00001157983 */ /* 0x000ea80000300800 */
[----:B------:R-:W2:Y:S04]  /*367d0*/  LDL.LU R20, [R1+0xec] ;  /* 0x0000ec0001147983 */ /* 0x000ea80000300800 */
[----:B------:R-:W2:Y:S04]  /*367e0*/  LDL.LU R17, [R1+0xb4] ;  /* 0x0000b40001117983 */ /* 0x000ea80000300800 */
[----:B0-----:R-:W0:Y:S02]  /*367f0*/  SHFL.BFLY PT, R3, R0, 0x8, 0x1f ;  /* 0x0d001f0000037f89 */ /* 0x001e2400000e0000 */
[----:B0-----:R-:W-:-:S05]  /*36800*/  FMNMX R3, R0, R3, !PT ;  /* 0x0000000300037209 */ /* 0x001fca0007800000 */
[----:B------:R-:W0:Y:S01]  /*36810*/  SHFL.BFLY PT, R0, R3, 0x4, 0x1f ;  /* 0x0c801f0003007f89 */ /* 0x000e2200000e0000 */
[----:B------:R-:W1:Y:S01]  /*36820*/  S2R R22, SR_TID.X ;  /* 0x0000000000167919 */ /* 0x000e620000002100 */
[----:B0-----:R-:W-:-:S05]  /*36830*/  FMNMX R0, R3, R0, !PT ;  /* 0x0000000003007209 */ /* 0x001fca0007800000 */
[----:B------:R-:W0:Y:S02]  /*36840*/  SHFL.BFLY PT, R3, R0, 0x2, 0x1f ;  /* 0x0c401f0000037f89 */ /* 0x000e2400000e0000 */
[----:B0-----:R-:W-:-:S05]  /*36850*/  FMNMX R3, R0, R3, !PT ;  /* 0x0000000300037209 */ /* 0x001fca0007800000 */
[----:B------:R-:W0:Y:S01]  /*36860*/  SHFL.BFLY PT, R4, R3, 0x1, 0x1f ;  /* 0x0c201f0003047f89 */ /* 0x000e2200000e0000 */
[----:B-1----:R-:W-:Y:S02]  /*36870*/  IMAD.SHL.U32 R5, R22, 0x4, RZ ;  /* 0x0000000416057824 */ /* 0x002fe400078e00ff */
[----:B------:R-:W-:-:S05]  /*36880*/  IMAD.U32 R0, RZ, RZ, UR7 ;  /* 0x00000007ff007e24 */ /* 0x000fca000f8e00ff */
[----:B------:R-:W-:Y:S02]  /*36890*/  IADD3 R0, PT, PT, R0, 0x800, R5 ;  /* 0x0000080000007810 */ /* 0x000fe40007ffe005 */
[----:B0-----:R-:W-:-:S05]  /*368a0*/  FMNMX R3, R3, R4, !PT ;  /* 0x0000000403037209 */ /* 0x001fca0007800000 */
[----:B------:R-:W-:Y:S04]  /*368b0*/  @!P5 STS [R2+0x40000], R3 ;  /* 0x040000030200d388 */ /* 0x000fe80000000800 */
[----:B------:R-:W0:Y:S04]  /*368c0*/  LDS R13, [R0+0x40000] ;  /* 0x04000000000d7984 */ /* 0x000e280000000800 */
[----:B------:R-:W1:Y:S04]  /*368d0*/  LDS R3, [R0+0x41000] ;  /* 0x0410000000037984 */ /* 0x000e680000000800 */
[----:B------:R-:W1:Y:S04]  /*368e0*/  LDS R14, [R0+0x40800] ;  /* 0x04080000000e7984 */ /* 0x000e680000000800 */
[----:B------:R-:W1:Y:S04]  /*368f0*/  LDS R4, [R0+0x41800] ;  /* 0x0418000000047984 */ /* 0x000e680000000800 */
[----:B------:R-:W1:Y:S04]  /*36900*/  LDS R5, [R0+0x42000] ;  /* 0x0420000000057984 */ /* 0x000e680000000800 */
[----:B------:R-:W1:Y:S04]  /*36910*/  LDS R6, [R0+0x42800] ;  /* 0x0428000000067984 */ /* 0x000e680000000800 */
[----:B------:R-:W1:Y:S04]  /*36920*/  LDS R7, [R0+0x43000] ;  /* 0x0430000000077984 */ /* 0x000e680000000800 */
[----:B0-----:R-:W0:Y:S04]  /*36930*/  SHFL.BFLY PT, R16, R13, 0x8, 0x1f ;  /* 0x0d001f000d107f89 */ /* 0x001e2800000e0000 */
[----:B-1----:R-:W1:Y:S04]  /*36940*/  SHFL.BFLY PT, R12, R3, 0x8, 0x1f ;  /* 0x0d001f00030c7f89 */ /* 0x002e6800000e0000 */
[----:B------:R-:W1:Y:S04]  /*36950*/  SHFL.BFLY PT, R15, R14, 0x8, 0x1f ;  /* 0x0d001f000e0f7f89 */ /* 0x000e6800000e0000 */
[----:B------:R-:W1:Y:S04]  /*36960*/  SHFL.BFLY PT, R11, R4, 0x8, 0x1f ;  /* 0x0d001f00040b7f89 */ /* 0x000e6800000e0000 */
[----:B------:R-:W1:Y:S04]  /*36970*/  SHFL.BFLY PT, R10, R5, 0x8, 0x1f ;  /* 0x0d001f00050a7f89 */ /* 0x000e6800000e0000 */
[----:B------:R-:W1:Y:S04]  /*36980*/  SHFL.BFLY PT, R9, R6, 0x8, 0x1f ;  /* 0x0d001f0006097f89 */ /* 0x000e6800000e0000 */
[----:B------:R-:W1:Y:S01]  /*36990*/  SHFL.BFLY PT, R8, R7, 0x8, 0x1f ;  /* 0x0d001f0007087f89 */ /* 0x000e6200000e0000 */
[----:B0-----:R-:W-:-:S02]  /*369a0*/  FMNMX R13, R13, R16, !PT ;  /* 0x000000100d0d7209 */ /* 0x001fc40007800000 */
[----:B-1----:R-:W-:Y:S02]  /*369b0*/  FMNMX R3, R3, R12, !PT ;  /* 0x0000000c03037209 */ /* 0x002fe40007800000 */
[----:B------:R-:W-:Y:S02]  /*369c0*/  FMNMX R14, R14, R15, !PT ;  /* 0x0000000f0e0e7209 */ /* 0x000fe40007800000 */
[----:B------:R-:W-:Y:S02]  /*369d0*/  FMNMX R4, R4, R11, !PT ;  /* 0x0000000b04047209 */ /* 0x000fe40007800000 */
[----:B------:R-:W-:Y:S02]  /*369e0*/  FMNMX R5, R5, R10, !PT ;  /* 0x0000000a05057209 */ /* 0x000fe40007800000 */
[----:B------:R-:W-:Y:S02]  /*369f0*/  FMNMX R6, R6, R9, !PT ;  /* 0x0000000906067209 */ /* 0x000fe40007800000 */
[----:B------:R-:W-:Y:S01]  /*36a00*/  FMNMX R7, R7, R8, !PT ;  /* 0x0000000807077209 */ /* 0x000fe20007800000 */
[----:B------:R-:W0:Y:S04]  /*36a10*/  SHFL.BFLY PT, R16, R13, 0x4, 0x1f ;  /* 0x0c801f000d107f89 */ /* 0x000e2800000e0000 */
[----:B------:R-:W1:Y:S04]  /*36a20*/  SHFL.BFLY PT, R8, R3, 0x4, 0x1f ;  /* 0x0c801f0003087f89 */ /* 0x000e6800000e0000 */
        /* <DEDUP_REMOVED lines=14> */
[----:B------:R-:W3:Y:S04]  /*36b10*/  SHFL.BFLY PT, R14, R16, 0x2, 0x1f ;  /* 0x0c401f00100e7f89 */ /* 0x000ee800000e0000 */
[----:B------:R-:W2:Y:S04]  /*36b20*/  SHFL.BFLY PT, R8, R4, 0x2, 0x1f ;  /* 0x0c401f0004087f89 */ /* 0x000ea800000e0000 */
[----:B------:R-:W4:Y:S04]  /*36b30*/  SHFL.BFLY PT, R11, R5, 0x2, 0x1f ;  /* 0x0c401f00050b7f89 */ /* 0x000f2800000e0000 */
[----:B------:R-:W5:Y:S04]  /*36b40*/  SHFL.BFLY PT, R10, R6, 0x2, 0x1f ;  /* 0x0c401f00060a7f89 */ /* 0x000f6800000e0000 */
[----:B------:R-:W5:Y:S01]  /*36b50*/  SHFL.BFLY PT, R9, R12, 0x2, 0x1f ;  /* 0x0c401f000c097f89 */ /* 0x000f6200000e0000 */
[----:B0-----:R-:W-:-:S02]  /*36b60*/  FMNMX R15, R13, R15, !PT ;  /* 0x0000000f0d0f7209 */ /* 0x001fc40007800000 */
[----:B-1----:R-:W-:Y:S02]  /*36b70*/  FMNMX R3, R3, R7, !PT ;  /* 0x0000000703037209 */ /* 0x002fe40007800000 */
[----:B---3--:R-:W-:Y:S02]  /*36b80*/  FMNMX R16, R16, R14, !PT ;  /* 0x0000000e10107209 */ /* 0x008fe40007800000 */
[----:B--2---:R-:W-:Y:S02]  /*36b90*/  FMNMX R4, R4, R8, !PT ;  /* 0x0000000804047209 */ /* 0x004fe40007800000 */
[----:B----4-:R-:W-:Y:S02]  /*36ba0*/  FMNMX R5, R5, R11, !PT ;  /* 0x0000000b05057209 */ /* 0x010fe40007800000 */
[----:B-----5:R-:W-:Y:S02]  /*36bb0*/  FMNMX R6, R6, R10, !PT ;  /* 0x0000000a06067209 */ /* 0x020fe40007800000 */
[----:B------:R-:W-:Y:S01]  /*36bc0*/  FMNMX R7, R12, R9, !PT ;  /* 0x000000090c077209 */ /* 0x000fe20007800000 */
[----:B------:R-:W0:Y:S04]  /*36bd0*/  SHFL.BFLY PT, R14, R15, 0x1, 0x1f ;  /* 0x0c201f000f0e7f89 */ /* 0x000e2800000e0000 */
[----:B------:R-:W1:Y:S04]  /*36be0*/  SHFL.BFLY PT, R13, R16, 0x1, 0x1f ;  /* 0x0c201f00100d7f89 */ /* 0x000e6800000e0000 */
[----:B------:R-:W2:Y:S04]  /*36bf0*/  SHFL.BFLY PT, R8, R3, 0x1, 0x1f ;  /* 0x0c201f0003087f89 */ /* 0x000ea800000e0000 */
[----:B------:R-:W3:Y:S04]  /*36c00*/  SHFL.BFLY PT, R9, R4, 0x1, 0x1f ;  /* 0x0c201f0004097f89 */ /* 0x000ee800000e0000 */
[----:B------:R-:W4:Y:S04]  /*36c10*/  SHFL.BFLY PT, R10, R5, 0x1, 0x1f ;  /* 0x0c201f00050a7f89 */ /* 0x000f2800000e0000 */
[----:B------:R-:W5:Y:S04]  /*36c20*/  SHFL.BFLY PT, R11, R6, 0x1, 0x1f ;  /* 0x0c201f00060b7f89 */ /* 0x000f6800000e0000 */
[----:B------:R-:W5:Y:S01]  /*36c30*/  SHFL.BFLY PT, R12, R7, 0x1, 0x1f ;  /* 0x0c201f00070c7f89 */ /* 0x000f6200000e0000 */
[----:B------:R-:W5:Y:S01]  /*36c40*/  S2R R18, SR_TID.X ;  /* 0x0000000000127919 */ /* 0x000f620000002100 */
[----:B0-----:R-:W-:-:S02]  /*36c50*/  FMNMX R14, R15, R14, !PT ;  /* 0x0000000e0f0e7209 */ /* 0x001fc40007800000 */
[----:B-1----:R-:W-:Y:S02]  /*36c60*/  FMNMX R13, R16, R13, !PT ;  /* 0x0000000d100d7209 */ /* 0x002fe40007800000 */
[----:B--2---:R-:W-:Y:S02]  /*36c70*/  FMNMX R3, R3, R8, !PT ;  /* 0x0000000803037209 */ /* 0x004fe40007800000 */
[----:B---3--:R-:W-:Y:S02]  /*36c80*/  FMNMX R4, R4, R9, !PT ;  /* 0x0000000904047209 */ /* 0x008fe40007800000 */
[----:B----4-:R-:W-:Y:S02]  /*36c90*/  FMNMX R5, R5, R10, !PT ;  /* 0x0000000a05057209 */ /* 0x010fe40007800000 */
[----:B-----5:R-:W-:Y:S02]  /*36ca0*/  FMNMX R6, R6, R11, !PT ;  /* 0x0000000b06067209 */ /* 0x020fe40007800000 */
[----:B------:R-:W-:Y:S01]  /*36cb0*/  FMNMX R7, R7, R12, !PT ;  /* 0x0000000c07077209 */ /* 0x000fe20007800000 */
[----:B------:R-:W-:Y:S04]  /*36cc0*/  @!P5 STS [R0+0x40000], R14 ;  /* 0x0400000e0000d388 */ /* 0x000fe80000000800 */
[----:B------:R-:W-:Y:S04]  /*36cd0*/  @!P5 STS [R0+0x40800], R13 ;  /* 0x0408000d0000d388 */ /* 0x000fe80000000800 */
[----:B------:R-:W-:Y:S04]  /*36ce0*/  @!P5 STS [R0+0x41000], R3 ;  /* 0x041000030000d388 */ /* 0x000fe80000000800 */
[----:B------:R-:W-:Y:S04]  /*36cf0*/  @!P5 STS [R0+0x41800], R4 ;  /* 0x041800040000d388 */ /* 0x000fe80000000800 */
[----:B------:R-:W-:Y:S04]  /*36d00*/  @!P5 STS [R0+0x42000], R5 ;  /* 0x042000050000d388 */ /* 0x000fe80000000800 */
[----:B------:R-:W-:Y:S04]  /*36d10*/  @!P5 STS [R0+0x42800], R6 ;  /* 0x042800060000d388 */ /* 0x000fe80000000800 */
[----:B------:R-:W-:Y:S01]  /*36d20*/  @!P5 STS [R0+0x43000], R7 ;  /* 0x043000070000d388 */ /* 0x000fe20000000800 */
[----:B------:R-:W-:Y:S01]  /*36d30*/  BAR.SYNC.DEFER_BLOCKING 0x0 ;  /* 0x0000000000007b1d */ /* 0x000fe20000010000 */
[----:B------:R-:W-:-:S04]  /*36d40*/  LOP3.LUT R25, R18, 0x1c, RZ, 0xc0, !PT ;  /* 0x0000001c12197812 */ /* 0x000fc800078ec0ff */
[----:B------:R-:W-:-:S04]  /*36d50*/  LEA.HI R25, R25, 0x8, RZ, 0x1e ;  /* 0x0000000819197811 */ /* 0x000fc800078ff0ff */
[----:B------:R-:W-:Y:S01]  /*36d60*/  LEA R25, R25, UR8, 0x6 ;  /* 0x0000000819197c11 */ /* 0x000fe2000f8e30ff */
[----:B------:R0:W1:Y:S04]  /*36d70*/  LDS R5, [R28+0x40000] ;  /* 0x040000001c057984 */ /* 0x0000680000000800 */
[----:B------:R-:W2:Y:S01]  /*36d80*/  LDS R4, [R25+0x40000] ;  /* 0x0400000019047984 */ /* 0x000ea20000000800 */
[C---:B0-----:R-:W-:Y:S02]  /*36d90*/  LOP3.LUT R28, R18.reuse, 0x1c, RZ, 0xc0, !PT ;  /* 0x0000001c121c7812 */ /* 0x041fe400078ec0ff */
[----:B------:R-:W-:-:S04]  /*36da0*/  LOP3.LUT R18, R18, 0x1c, RZ, 0xc0, !PT ;  /* 0x0000001c12127812 */ /* 0x000fc800078ec0ff */
[----:B------:R-:W-:-:S04]  /*36db0*/  LEA.HI R18, R18, 0x10, RZ, 0x1e ;  /* 0x0000001012127811 */ /* 0x000fc800078ff0ff */
[----:B------:R-:W-:-:S05]  /*36dc0*/  LEA R18, R18, UR8, 0x6 ;  /* 0x0000000812127c11 */ /* 0x000fca000f8e30ff */
[----:B------:R0:W3:Y:S02]  /*36dd0*/  LDS R3, [R18+0x40000] ;  /* 0x0400000012037984 */ /* 0x0000e40000000800 */
[----:B0-----:R-:W0:Y:S02]  /*36de0*/  S2R R18, SR_TID.X ;  /* 0x0000000000127919 */ /* 0x001e240000002100 */
[----:B------:R-:W-:Y:S04]  /*36df0*/  STL [R1+0x1b50], R27 ;  /* 0x001b501b01007387 */ /* 0x000fe80000100800 */
[----:B------:R-:W-:Y:S04]  /*36e00*/  STL [R1+0x1b5c], R22 ;  /* 0x001b5c1601007387 */ /* 0x000fe80000100800 */
[----:B------:R4:W-:Y:S04]  /*36e10*/  STL [R1+0x1a44], R2 ;  /* 0x001a440201007387 */ /* 0x0009e80000100800 */
[----:B------:R2:W-:Y:S01]  /*36e20*/  STL [R1+0x1a48], R0 ;  /* 0x001a480001007387 */ /* 0x0005e20000100800 */
[----:B------:R-:W-:-:S02]  /*36e30*/  LEA.HI R28, R28, 0x18, RZ, 0x1e ;  /* 0x000000181c1c7811 */ /* 0x000fc400078ff0ff */
[----:B-1----:R-:W-:Y:S01]  /*36e40*/  FMNMX R8, R5, R23, !PT ;  /* 0x0000001705087209 */ /* 0x002fe20007800000 */
[----:B----4-:R-:W3:Y:S04]  /*36e50*/  LDL R2, [R1+0x7a4] ;  /* 0x0007a40001027983 */ /* 0x010ee80000100800 */
[----:B------:R-:W4:Y:S01]  /*36e60*/  LDL.LU R23, [R1+0xfc] ;  /* 0x0000fc0001177983 */ /* 0x000f220000300800 */
[--C-:B------:R-:W-:Y:S01]  /*36e70*/  FADD R7, R26, -R8.reuse ;  /* 0x800000081a077221 */ /* 0x100fe20000000000 */
[----:B------:R-:W-:Y:S02]  /*36e80*/  LEA R28, R28, UR8, 0x6 ;  /* 0x000000081c1c7c11 */ /* 0x000fe4000f8e30ff */
[----:B--2---:R-:W-:Y:S01]  /*36e90*/  FMNMX R0, R4, R19, !PT ;  /* 0x0000001304007209 */ /* 0x004fe20007800000 */
[----:B------:R-:W-:Y:S01]  /*36ea0*/  FMUL R7, R7, 1.4426950216293334961 ;  /* 0x3fb8aa3b07077820 */ /* 0x000fe20000400000 */
[----:B------:R-:W-:Y:S01]  /*36eb0*/  FADD R4, R21, -R8 ;  /* 0x8000000815047221 */ /* 0x000fe20000000000 */
[----:B------:R0:W1:Y:S02]  /*36ec0*/  LDS R6, [R28+0x40000] ;  /* 0x040000001c067984 */ /* 0x0000640000000800 */
[----:B------:R2:W5:Y:S01]  /*36ed0*/  MUFU.EX2 R21, R7 ;  /* 0x0000000700157308 */ /* 0x0005620000000800 */
[----:B0-----:R-:W-:Y:S01]  /*36ee0*/  LOP3.LUT R28, R18, 0x1c, RZ, 0xc0, !PT ;  /* 0x0000001c121c7812 */ /* 0x001fe200078ec0ff */
[----:B------:R-:W-:Y:S01]  /*36ef0*/  FMUL R4, R4, 1.4426950216293334961 ;  /* 0x3fb8aa3b04047820 */ /* 0x000fe20000400000 */
[----:B------:R-:W4:Y:S02]  /*36f00*/  LDL.LU R18, [R1+0xb8] ;  /* 0x0000b80001127983 */ /* 0x000f240000300800 */
[----:B------:R-:W-:-:S04]  /*36f10*/  LEA.HI R28, R28, 0x20, RZ, 0x1e ;  /* 0x000000201c1c7811 */ /* 0x000fc800078ff0ff */
[----:B------:R-:W-:Y:S01]  /*36f20*/  LEA R28, R28, UR8, 0x6 ;  /* 0x000000081c1c7c11 */ /* 0x000fe2000f8e30ff */
[----:B--2---:R-:W-:Y:S01]  /*36f30*/  FADD R7, R20, -R0 ;  /* 0x8000000014077221 */ /* 0x004fe20000000000 */
[----:B------:R-:W-:Y:S04]  /*36f40*/  STL [R1+0xd0c], R8 ;  /* 0x000d0c0801007387 */ /* 0x000fe80000100800 */
[----:B------:R0:W2:Y:S01]  /*36f50*/  LDS R5, [R28+0x40000] ;  /* 0x040000001c057984 */ /* 0x0000a20000000800 */
[----:B------:R5:W1:Y:S03]  /*36f60*/  MUFU.EX2 R25, R4 ;  /* 0x0000000400197308 */ /* 0x000a660000000800 */
[----:B0-----:R-:W2:Y:S04]  /*36f70*/  LDL.LU R28, [R1+0x114] ;  /* 0x00011400011c7983 */ /* 0x001ea80000300800 */
[----:B------:R0:W-:Y:S04]  /*36f80*/  STL [R1+0xd08], R0 ;  /* 0x000d080001007387 */ /* 0x0001e80000100800 */
[----:B-----5:R-:W-:Y:S01]  /*36f90*/  STL [R1+0x360], R21 ;  /* 0x0003601501007387 */ /* 0x020fe20000100800 */
[----:B------:R-:W-:-:S03]  /*36fa0*/  FMUL R4, R7, 1.4426950216293334961 ;  /* 0x3fb8aa3b07047820 */ /* 0x000fc60000400000 */
[----:B------:R-:W-:Y:S01]  /*36fb0*/  STL [R1+0x1b54], R21 ;  /* 0x001b541501007387 */ /* 0x000fe20000100800 */
[----:B------:R-:W-:-:S03]  /*36fc0*/  FADD R7, R17, -R0 ;  /* 0x8000000011077221 */ /* 0x000fc60000000000 */
[----:B------:R-:W5:Y:S04]  /*36fd0*/  LDL R10, [R1+0x7ac] ;  /* 0x0007ac00010a7983 */ /* 0x000f680000100800 */
[----:B0-----:R-:W2:Y:S04]  /*36fe0*/  LDL R0, [R1+0x7a8] ;  /* 0x0007a80001007983 */ /* 0x001ea80000100800 */
[----:B------:R-:W5:Y:S01]  /*36ff0*/  LDL.LU R26, [R1+0xc8] ;  /* 0x0000c800011a7983 */ /* 0x000f620000300800 */
[----:B------:R-:W0:Y:S01]  /*37000*/  S2R R19, SR_TID.X ;  /* 0x0000000000137919 */ /* 0x000e220000002100 */
[----:B------:R-:W1:Y:S01]  /*37010*/  S2R R17, SR_TID.X ;  /* 0x0000000000117919 */ /* 0x000e620000002100 */
[----:B0-----:R-:W-:-:S04]  /*37020*/  LOP3.LUT R19, R19, 0x1c, RZ, 0xc0, !PT ;  /* 0x0000001c13137812 */ /* 0x001fc800078ec0ff */
[----:B------:R-:W-:-:S04]  /*37030*/  LEA.HI R19, R19, 0x30, RZ, 0x1e ;  /* 0x0000003013137811 */ /* 0x000fc800078ff0ff */
[----:B------:R-:W-:Y:S02]  /*37040*/  LEA R19, R19, UR8, 0x6 ;  /* 0x0000000813137c11 */ /* 0x000fe4000f8e30ff */
[----:B-1----:R-:W-:-:S04]  /*37050*/  LOP3.LUT R17, R17, 0x1c, RZ, 0xc0, !PT ;  /* 0x0000001c11117812 */ /* 0x002fc800078ec0ff */
[----:B------:R-:W-:Y:S01]  /*37060*/  LEA.HI R17, R17, 0x28, RZ, 0x1e ;  /* 0x0000002811117811 */ /* 0x000fe200078ff0ff */
[----:B------:R0:W1:Y:S03]  /*37070*/  MUFU.EX2 R20, R4 ;  /* 0x0000000400147308 */ /* 0x0000660000000800 */
[----:B------:R-:W-:Y:S01]  /*37080*/  LEA R17, R17, UR8, 0x6 ;  /* 0x0000000811117c11 */ /* 0x000fe2000f8e30ff */
[----:B------:R-:W-:Y:S04]  /*37090*/  STL [R1+0x35c], R25 ;  /* 0x00035c1901007387 */ /* 0x000fe80000100800 */
[----:B------:R-:W-:Y:S04]  /*370a0*/  STL [R1+0x1b60], R25 ;  /* 0x001b601901007387 */ /* 0x000fe80000100800 */
[----:B0-----:R0:W2:Y:S04]  /*370b0*/  LDS R4, [R17+0x40000] ;  /* 0x0400000011047984 */ /* 0x0010a80000000800 */
[----:B0-----:R-:W5:Y:S04]  /*370c0*/  LDL.LU R17, [R1+0x120] ;  /* 0x0001200001117983 */ /* 0x001f680000300800 */
[----:B-1----:R-:W-:Y:S01]  /*370d0*/  STL [R1+0x358], R20 ;  /* 0x0003581401007387 */ /* 0x002fe20000100800 */
[----:B---3--:R-:W-:Y:S01]  /*370e0*/  FMNMX R2, R3, R2, !PT ;  /* 0x0000000203027209 */ /* 0x008fe20007800000 */
[----:B------:R-:W-:-:S04]  /*370f0*/  FMUL R3, R7, 1.4426950216293334961 ;  /* 0x3fb8aa3b07037820 */ /* 0x000fc80000400000 */
[--C-:B----4-:R-:W-:Y:S02]  /*37100*/  FADD R7, R23, -R2.reuse ;  /* 0x8000000217077221 */ /* 0x110fe40000000000 */
[----:B------:R0:W1:Y:S02]  /*37110*/  MUFU.EX2 R23, R3 ;  /* 0x0000000300177308 */ /* 0x0000640000000800 */
[----:B0-----:R0:W3:Y:S02]  /*37120*/  LDS R3, [R19+0x40000] ;  /* 0x0400000013037984 */ /* 0x0010e40000000800 */
[----:B0-----:R-:W0:Y:S01]  /*37130*/  S2R R19, SR_TID.X ;  /* 0x0000000000137919 */ /* 0x001e220000002100 */
[----:B------:R-:W-:Y:S01]  /*37140*/  FADD R8, R18, -R2 ;  /* 0x8000000212087221 */ /* 0x000fe20000000000 */
[----:B------:R-:W-:-:S04]  /*37150*/  FMUL R7, R7, 1.4426950216293334961 ;  /* 0x3fb8aa3b07077820 */ /* 0x000fc80000400000 */
[----:B------:R4:W0:Y:S01]  /*37160*/  MUFU.EX2 R18, R7 ;  /* 0x0000000700127308 */ /* 0x0008220000000800 */
[----:B------:R0:W-:Y:S04]  /*37170*/  STL [R1+0xd04], R2 ;  /* 0x000d040201007387 */ /* 0x0001e80000100800 */
[----:B------:R-:W3:Y:S04]  /*37180*/  LDL.LU R27, [R1+0xe8] ;  /* 0x0000e800011b7983 */ /* 0x000ee80000300800 */
[----:B------:R-:W3:Y:S01]  /*37190*/  LDL R9, [R1+0x7b8] ;  /* 0x0007b80001097983 */ /* 0x000ee20000100800 */
[----:B--2---:R-:W-:Y:S01]  /*371a0*/  FMNMX R0, R6, R0, !PT ;  /* 0x0000000006007209 */ /* 0x004fe20007800000 */
[----:B------:R-:W-:-:S04]  /*371b0*/  FMUL R6, R8, 1.4426950216293334961 ;  /* 0x3fb8aa3b08067820 */ /* 0x000fc80000400000 */
[----:B----4-:R-:W-:Y:S01]  /*371c0*/  FADD R7, R28, -R0 ;  /* 0x800000001c077221 */ /* 0x010fe20000000000 */
[----:B0-----:R-:W-:Y:S02]  /*371d0*/  LOP3.LUT R28, R19, 0x1c, RZ, 0xc0, !PT ;  /* 0x0000001c131c7812 */ /* 0x001fe400078ec0ff */
[----:B------:R0:W2:Y:S02]  /*371e0*/  MUFU.EX2 R19, R6 ;  /* 0x0000000600137308 */ /* 0x0000a40000000800 */
[----:B------:R-:W-:Y:S01]  /*371f0*/  LEA.HI R28, R28, 0x38, RZ, 0x1e ;  /* 0x000000381c1c7811 */ /* 0x000fe200078ff0ff */
[----:B-1----:R-:W-:Y:S04]  /*37200*/  STL [R1+0x354], R23 ;  /* 0x0003541701007387 */ /* 0x002fe80000100800 */
[----:B------:R-:W-:Y:S04]  /*37210*/  STL [R1+0xd00], R0 ;  /* 0x000d000001007387 */ /* 0x000fe80000100800 */
[----:B------:R-:W4:Y:S01]  /*37220*/  LDL.LU R2, [R1+0x128] ;  /* 0x0001280001027983 */ /* 0x000f220000300800 */
[----:B------:R-:W-:-:S02]  /*37230*/  LEA R28, R28, UR8, 0x6 ;  /* 0x000000081c1c7c11 */ /* 0x000fc4000f8e30ff */
[----:B-----5:R-:W-:Y:S01]  /*37240*/  FMNMX R8, R5, R10, !PT ;  /* 0x0000000a05087209 */ /* 0x020fe20007800000 */
[----:B------:R-:W5:Y:S04]  /*37250*/  LDL.LU R24, [R1+0x110] ;  /* 0x0001100001187983 */ /* 0x000f680000300800 */
[----:B------:R-:W-:Y:S04]  /*37260*/  STL [R1+0x350], R18 ;  /* 0x0003501201007387 */ /* 0x000fe80000100800 */
[----:B0-----:R0:W1:Y:S01]  /*37270*/  LDS R6, [R28+0x40000] ;  /* 0x040000001c067984 */ /* 0x0010620000000800 */
[----:B------:R-:W-:-:S03]  /*37280*/  FADD R5, R26, -R0 ;  /* 0x800000001a057221 */ /* 0x000fc60000000000 */
[----:B0-----:R-:W5:Y:S04]  /*37290*/  LDL.LU R28, [R1+0x134] ;  /* 0x00013400011c7983 */ /* 0x001f680000300800 */
[----:B--2---:R-:W-:Y:S04]  /*372a0*/  STL [R1+0x348], R19 ;  /* 0x0003481301007387 */ /* 0x004fe80000100800 */
[----:B------:R-:W-:Y:S04]  /*372b0*/  STL [R1+0xcfc], R8 ;  /* 0x000cfc0801007387 */ /* 0x000fe80000100800 */
[----:B------:R-:W2:Y:S01]  /*372c0*/  LDL R0, [R1+0x7bc] ;  /* 0x0007bc0001007983 */ /* 0x000ea20000100800 */
[----:B------:R-:W0:Y:S01]  /*372d0*/  S2R R29, SR_TID.X ;  /* 0x00000000001d7919 */ /* 0x000e220000002100 */
[----:B------:R-:W-:Y:S01]  /*372e0*/  FMUL R7, R7, 1.4426950216293334961 ;  /* 0x3fb8aa3b07077820 */ /* 0x000fe20000400000 */
[----:B------:R-:W-:Y:S01]  /*372f0*/  FMUL R5, R5, 1.4426950216293334961 ;  /* 0x3fb8aa3b05057820 */ /* 0x000fe20000400000 */
[----:B------:R-:W5:Y:S02]  /*37300*/  LDL.LU R26, [R1+0x118] ;  /* 0x00011800011a7983 */ /* 0x000f640000300800 */
[----:B------:R1:W0:Y:S02]  /*37310*/  MUFU.EX2 R16, R7 ;  /* 0x0000000700107308 */ /* 0x0002240000000800 */
[----:B-1----:R-:W-:-:S06]  /*37320*/  FADD R7, R17, -R8 ;  /* 0x8000000811077221 */ /* 0x002fcc0000000000 */
[----:B------:R1:W1:Y:S01]  /*37330*/  MUFU.EX2 R17, R5 ;  /* 0x0000000500117308 */ /* 0x0002620000000800 */
[----:B0-----:R-:W-:Y:S01]  /*37340*/  LOP3.LUT R29, R29, 0x1c, RZ, 0xc0, !PT ;  /* 0x0000001c1d1d7812 */ /* 0x001fe200078ec0ff */
[----:B-1----:R-:W-:-:S06]  /*37350*/  FMUL R5, R7, 1.4426950216293334961 ;  /* 0x3fb8aa3b07057820 */ /* 0x002fcc0000400000 */
[----:B------:R0:W1:Y:S01]  /*37360*/  MUFU.EX2 R10, R5 ;  /* 0x00000005000a7308 */ /* 0x0000620000000800 */
[----:B------:R-:W-:Y:S01]  /*37370*/  LEA.HI R29, R29, 0x40, RZ, 0x1e ;  /* 0x000000401d1d7811 */ /* 0x000fe200078ff0ff */
[----:B------:R-:W-:Y:S03]  /*37380*/  STL [R1+0x344], R16 ;  /* 0x0003441001007387 */ /* 0x000fe60000100800 */
[----:B------:R-:W-:Y:S01]  /*37390*/  LEA R29, R29, UR8, 0x6 ;  /* 0x000000081d1d7c11 */ /* 0x000fe2000f8e30ff */
[----:B------:R-:W-:Y:S04]  /*373a0*/  STL [R1+0x340], R17 ;  /* 0x0003401101007387 */ /* 0x000fe80000100800 */
[----:B------:R-:W5:Y:S04]  /*373b0*/  LDL.LU R22, [R1+0x138] ;  /* 0x0001380001167983 */ /* 0x000f680000300800 */
[----:B0-----:R0:W1:Y:S04]  /*373c0*/  LDS R5, [R29+0x40000] ;  /* 0x040000001d057984 */ /* 0x0010680000000800 */
[----:B0-----:R-:W5:Y:S01]  /*373d0*/  LDL.LU R29, [R1+0x124] ;  /* 0x00012400011d7983 */ /* 0x001f620000300800 */
[----:B---3--:R-:W-:Y:S01]  /*373e0*/  FADD R7, R27, -R8 ;  /* 0x800000081b077221 */ /* 0x008fe20000000000 */
[----:B------:R-:W-:-:S03]  /*373f0*/  FMNMX R8, R4, R9, !PT ;  /* 0x0000000904087209 */ /* 0x000fc60007800000 */
[----:B------:R-:W-:Y:S02]  /*37400*/  FMUL R4, R7, 1.4426950216293334961 ;  /* 0x3fb8aa3b07047820 */ /* 0x000fe40000400000 */
[----:B------:R-:W-:Y:S04]  /*37410*/  STL [R1+0xcf8], R8 ;  /* 0x000cf80801007387 */ /* 0x000fe80000100800 */
[----:B-1----:R-:W-:Y:S01]  /*37420*/  STL [R1+0x33c], R10 ;  /* 0x00033c0a01007387 */ /* 0x002fe20000100800 */
[--C-:B----4-:R-:W-:Y:S01]  /*37430*/  FADD R7, R2, -R8.reuse ;  /* 0x8000000802077221 */ /* 0x110fe20000000000 */
[----:B--2---:R-:W-:Y:S02]  /*37440*/  FMNMX R2, R3, R0, !PT ;  /* 0x0000000003027209 */ /* 0x004fe40007800000 */
[----:B------:R-:W2:Y:S01]  /*37450*/  LDL R0, [R1+0x7e0] ;  /* 0x0007e00001007983 */ /* 0x000ea20000100800 */
[----:B------:R-:W0:Y:S01]  /*37460*/  S2R R27, SR_TID.X ;  /* 0x00000000001b7919 */ /* 0x000e220000002100 */
[----:B------:R-:W-:Y:S01]  /*37470*/  FMUL R3, R7, 1.4426950216293334961 ;  /* 0x3fb8aa3b07037820 */ /* 0x000fe20000400000 */
[----:B-----5:R-:W-:Y:S01]  /*37480*/  FADD R7, R24, -R8 ;  /* 0x8000000818077221 */ /* 0x020fe20000000000 */
[----:B------:R-:W1:Y:S08]  /*37490*/  MUFU.EX2 R15, R4 ;  /* 0x00000004000f7308 */ /* 0x000e700000000800 */
[----:B------:R3:W4:Y:S02]  /*374a0*/  MUFU.EX2 R13, R3 ;  /* 0x00000003000d7308 */ /* 0x0007240000000800 */
[----:B---3--:R-:W-:Y:S01]  /*374b0*/  FMUL R3, R7, 1.4426950216293334961 ;  /* 0x3fb8aa3b07037820 */ /* 0x008fe20000400000 */
[----:B------:R-:W-:-:S02]  /*374c0*/  FADD R7, R28, -R2 ;  /* 0x800000021c077221 */ /* 0x000fc40000000000 */
[----:B------:R-:W3:Y:S01]  /*374d0*/  S2R R28, SR_TID.X ;  /* 0x00000000001c7919 */ /* 0x000ee20000002100 */
[----:B-1----:R-:W-:Y:S01]  /*374e0*/  STL [R1+0x338], R15 ;  /* 0x0003380f01007387 */ /* 0x002fe20000100800 */
[----:B0-----:R-:W-:-:S04]  /*374f0*/  LOP3.LUT R27, R27, 0x1c, RZ, 0xc0, !PT ;  /* 0x0000001c1b1b7812 */ /* 0x001fc800078ec0ff */
[----:B------:R-:W-:-:S04]  /*37500*/  LEA.HI R27, R27, 0x48, RZ, 0x1e ;  /* 0x000000481b1b7811 */ /* 0x000fc800078ff0ff */
[----:B------:R-:W-:Y:S01]  /*37510*/  LEA R27, R27, UR8, 0x6 ;  /* 0x000000081b1b7c11 */ /* 0x000fe2000f8e30ff */
[----:B------:R-:W-:Y:S04]  /*37520*/  STL [R1+0xcf4], R2 ;  /* 0x000cf40201007387 */ /* 0x000fe80000100800 */
[----:B------:R-:W5:Y:S04]  /*37530*/  LDL.LU R9, [R1+0x168] ;  /* 0x0001680001097983 */ /* 0x000f680000300800 */
[----:B------:R0:W1:Y:S01]  /*37540*/  LDS R4, [R27+0x40000] ;  /* 0x040000001b047984 */ /* 0x0000620000000800 */
[----:B------:R3:W3:Y:S03]  /*37550*/  MUFU.EX2 R14, R3 ;  /* 0x00000003000e7308 */ /* 0x0006e60000000800 */
[----:B0-----:R-:W5:Y:S04]  /*37560*/  LDL.LU R27, [R1+0x12c] ;  /* 0x00012c00011b7983 */ /* 0x001f680000300800 */
[----:B----4-:R-:W-:Y:S04]  /*37570*/  STL [R1+0x334], R13 ;  /* 0x0003340d01007387 */ /* 0x010fe80000100800 */
[----:B------:R-:W4:Y:S01]  /*37580*/  LDL R21, [R1+0x820] ;  /* 0x0008200001157983 */ /* 0x000f220000100800 */
[----:B---3--:R-:W-:Y:S01]  /*37590*/  FMUL R3, R7, 1.4426950216293334961 ;  /* 0x3fb8aa3b07037820 */ /* 0x008fe20000400000 */
[----:B------:R-:W-:-:S03]  /*375a0*/  LOP3.LUT R28, R28, 0x1c, RZ, 0xc0, !PT ;  /* 0x0000001c1c1c7812 */ /* 0x000fc600078ec0ff */
[----:B------:R0:W3:Y:S01]  /*375b0*/  MUFU.EX2 R11, R3 ;  /* 0x00000003000b7308 */ /* 0x0000e20000000800 */
[----:B------:R-:W-:-:S04]  /*375c0*/  LEA.HI R28, R28, 0x50, RZ, 0x1e ;  /* 0x000000501c1c7811 */ /* 0x000fc800078ff0ff */
[----:B------:R-:W-:Y:S01]  /*375d0*/  LEA R28, R28, UR8, 0x6 ;  /* 0x000000081c1c7c11 */ /* 0x000fe2000f8e30ff */
[----:B------:R-:W-:Y:S01]  /*375e0*/  FADD R7, R26, -R2 ;  /* 0x800000021a077221 */ /* 0x000fe20000000000 */
[----:B------:R-:W-:Y:S04]  /*375f0*/  STL [R1+0x330], R14 ;  /* 0x0003300e01007387 */ /* 0x000fe80000100800 */
[----:B0-----:R0:W1:Y:S04]  /*37600*/  LDS R3, [R28+0x40000] ;  /* 0x040000001c037984 */ /* 0x0010680000000800 */
[----:B0-----:R-:W5:Y:S04]  /*37610*/  LDL.LU R28, [R1+0x190] ;  /* 0x00019000011c7983 */ /* 0x001f680000300800 */
[----:B------:R-:W5:Y:S04]  /*37620*/  LDL.LU R26, [R1+0x130] ;  /* 0x00013000011a7983 */ /* 0x000f680000300800 */
[----:B---3--:R-:W-:Y:S01]  /*37630*/  STL [R1+0x32c], R11 ;  /* 0x00032c0b01007387 */ /* 0x008fe20000100800 */
[----:B--2---:R-:W-:Y:S01]  /*37640*/  FMNMX R0, R6, R0, !PT ;  /* 0x0000000006007209 */ /* 0x004fe20007800000 */
[----:B------:R-:W-:-:S04]  /*37650*/  FMUL R6, R7, 1.4426950216293334961 ;  /* 0x3fb8aa3b07067820 */ /* 0x000fc80000400000 */
[----:B------:R0:W-:Y:S01]  /*37660*/  STL [R1+0xcf0], R0 ;  /* 0x000cf00001007387 */ /* 0x0001e20000100800 */
[----:B------:R-:W-:-:S03]  /*37670*/  FADD R7, R22, -R0 ;  /* 0x8000000016077221 */ /* 0x000fc60000000000 */
[----:B------:R-:W1:Y:S01]  /*37680*/  LDL R22, [R1+0x824] ;  /* 0x0008240001167983 */ /* 0x000e620000100800 */
[----:B------:R-:W2:Y:S01]  /*37690*/  S2R R24, SR_TID.X ;  /* 0x0000000000187919 */ /* 0x000ea20000002100 */
[----:B------:R-:W-:Y:S02]  /*376a0*/  FADD R8, R29, -R0 ;  /* 0x800000001d087221 */ /* 0x000fe40000000000 */
[----:B------:R-:W3:Y:S01]  /*376b0*/  S2R R29, SR_TID.X ;  /* 0x00000000001d7919 */ /* 0x000ee20000002100 */
[----:B------:R-:W2:Y:S01]  /*376c0*/  MUFU.EX2 R12, R6 ;  /* 0x00000006000c7308 */ /* 0x000ea20000000800 */
[----:B------:R-:W-:-:S07]  /*376d0*/  FMUL R7, R7, 1.4426950216293334961 ;  /* 0x3fb8aa3b07077820 */ /* 0x000fce0000400000 */
[----:B0-----:R-:W0:Y:S01]  /*376e0*/  MUFU.EX2 R0, R7 ;  /* 0x0000000700007308 */ /* 0x001e220000000800 */
[----:B------:R-:W5:Y:S01]  /*376f0*/  LDL.LU R2, [R1+0x198] ;  /* 0x0001980001027983 */ /* 0x000f620000300800 */
[----:B--2---:R-:W-:-:S04]  /*37700*/  LOP3.LUT R24, R24, 0x1c, RZ, 0xc0, !PT ;  /* 0x0000001c18187812 */ /* 0x004fc800078ec0ff */
[----:B------:R-:W-:-:S04]  /*37710*/  LEA.HI R24, R24, 0x58, RZ, 0x1e ;  /* 0x0000005818187811 */ /* 0x000fc800078ff0ff */
[----:B------:R-:W-:Y:S01]  /*37720*/  LEA R24, R24, UR8, 0x6 ;  /* 0x0000000818187c11 */ /* 0x000fe2000f8e30ff */
[----:B------:R-:W-:Y:S01]  /*37730*/  STL [R1+0x328], R12 ;  /* 0x0003280c01007387 */ /* 0x000fe20000100800 */
[----:B---3--:R-:W-:-:S03]  /*37740*/  LOP3.LUT R25, R29, 0x1c, RZ, 0xc0, !PT ;  /* 0x0000001c1d197812 */ /* 0x008fc600078ec0ff */
[----:B------:R2:W3:Y:S01]  /*37750*/  LDS R6, [R24+0x40000] ;  /* 0x0400000018067984 */ /* 0x0004e20000000800 */
[----:B----4-:R-:W-:Y:S01]  /*37760*/  FMNMX R21, R5, R21, !PT ;  /* 0x0000001505157209 */ /* 0x010fe20007800000 */
[----:B------:R-:W-:Y:S02]  /*37770*/  FMUL R5, R8, 1.4426950216293334961 ;  /* 0x3fb8aa3b08057820 */ /* 0x000fe40000400000 */
[----:B--2---:R-:W2:Y:S04]  /*37780*/  LDL.LU R24, [R1+0x13c] ;  /* 0x00013c0001187983 */ /* 0x004ea80000300800 */
[----:B------:R4:W-:Y:S04]  /*37790*/  STL [R1+0xcec], R21 ;  /* 0x000cec1501007387 */ /* 0x0009e80000100800 */
[----:B------:R-:W2:Y:S04]  /*377a0*/  LDL.LU R29, [R1+0x1a4] ;  /* 0x0001a400011d7983 */ /* 0x000ea80000300800 */
[----:B0-----:R-:W-:Y:S04]  /*377b0*/  STL [R1+0x324], R0 ;  /* 0x0003240001007387 */ /* 0x001fe80000100800 */
[----:B------:R-:W2:Y:S01]  /*377c0*/  LDL R8, [R1+0x82c] ;  /* 0x00082c0001087983 */ /* 0x000ea20000100800 */
[----:B-----5:R-:W-:-:S02]  /*377d0*/  FADD R7, R9, -R21 ;  /* 0x8000001509077221 */ /* 0x020fc40000000000 */
[----:B------:R-:W0:Y:S02]  /*377e0*/  MUFU.EX2 R9, R5 ;  /* 0x0000000500097308 */ /* 0x000e240000000800 */
[----:B0-----:R-:W-:Y:S01]  /*377f0*/  STL [R1+0x320], R9 ;  /* 0x0003200901007387 */ /* 0x001fe20000100800 */
[----:B------:R-:W-:-:S06]  /*37800*/  FMUL R7, R7, 1.4426950216293334961 ;  /* 0x3fb8aa3b07077820 */ /* 0x000fcc0000400000 */
[----:B------:R-:W0:Y:S01]  /*37810*/  MUFU.EX2 R7, R7 ;  /* 0x0000000700077308 */ /* 0x000e220000000800 */
[----:B-1----:R-:W-:Y:S01]  /*37820*/  FMNMX R22, R4, R22, !PT ;  /* 0x0000001604167209 */ /* 0x002fe20007800000 */
[----:B------:R-:W-:-:S04]  /*37830*/  FADD R4, R27, -R21 ;  /* 0x800000151b047221 */ /* 0x000fc80000000000 */
[----:B------:R-:W-:Y:S04]  /*37840*/  STL [R1+0xce8], R22 ;  /* 0x000ce81601007387 */ /* 0x000fe80000100800 */
[----:B----4-:R-:W3:Y:S04]  /*37850*/  LDL R21, [R1+0x858] ;  /* 0x0008580001157983 */ /* 0x010ee80000100800 */
[----:B------:R-:W4:Y:S04]  /*37860*/  LDL.LU R27, [R1+0x164] ;  /* 0x00016400011b7983 */ /* 0x000f280000300800 */
[----:B0-----:R0:W-:Y:S02]  /*37870*/  STL [R1+0x31c], R7 ;  /* 0x00031c0701007387 */ /* 0x0011e40000100800 */
[----:B0-----:R-:W-:-:S02]  /*37880*/  FADD R7, R28, -R22 ;  /* 0x800000161c077221 */ /* 0x001fc40000000000 */
[----:B------:R-:W0:Y:S01]  /*37890*/  S2R R28, SR_TID.X ;  /* 0x00000000001c7919 */ /* 0x000e220000002100 */
[----:B------:R-:W-:Y:S01]  /*378a0*/  LEA.HI R25, R25, 0x60, RZ, 0x1e ;  /* 0x0000006019197811 */ /* 0x000fe200078ff0ff */
[----:B------:R-:W-:-:S03]  /*378b0*/  FMUL R4, R4, 1.4426950216293334961 ;  /* 0x3fb8aa3b04047820 */ /* 0x000fc60000400000 */
[----:B------:R-:W-:-:S05]  /*378c0*/  LEA R25, R25, UR8, 0x6 ;  /* 0x0000000819197c11 */ /* 0x000fca000f8e30ff */
[----:B------:R1:W5:Y:S02]  /*378d0*/  LDS R5, [R25+0x40000] ;  /* 0x0400000019057984 */ /* 0x0003640000000800 */
[----:B-1----:R1:W0:Y:S02]  /*378e0*/  MUFU.EX2 R25, R4 ;  /* 0x0000000400197308 */ /* 0x0022240000000800 */
[----:B-1----:R-:W-:-:S06]  /*378f0*/  FMUL R4, R7, 1.4426950216293334961 ;  /* 0x3fb8aa3b07047820 */ /* 0x002fcc0000400000 */
[----:B------:R-:W1:Y:S01]  /*37900*/  MUFU.EX2 R4, R4 ;  /* 0x0000000400047308 */ /* 0x000e620000000800 */
[----:B0-----:R-:W-:-:S04]  /*37910*/  LOP3.LUT R28, R28, 0x1c, RZ, 0xc0, !PT ;  /* 0x0000001c1c1c7812 */ /* 0x001fc800078ec0ff */
[----:B------:R-:W-:Y:S01]  /*37920*/  LEA.HI R28, R28, 0x68, RZ, 0x1e ;  /* 0x000000681c1c7811 */ /* 0x000fe200078ff0ff */
[----:B------:R0:W-:Y:S01]  /*37930*/  STL [R1+0x318], R25 ;  /* 0x0003181901007387 */ /* 0x0001e20000100800 */
[----:B------:R-:W-:Y:S02]  /*37940*/  FADD R7, R26, -R22 ;  /* 0x800000161a077221 */ /* 0x000fe40000000000 */
[----:B------:R-:W-:Y:S02]  /*37950*/  LEA R28, R28, UR8, 0x6 ;  /* 0x000000081c1c7c11 */ /* 0x000fe4000f8e30ff */
[----:B--2---:R-:W-:Y:S01]  /*37960*/  FMNMX R22, R3, R8, !PT ;  /* 0x0000000803167209 */ /* 0x004fe20007800000 */
[----:B0-----:R-:W2:Y:S04]  /*37970*/  LDL.LU R25, [R1+0x1a8] ;  /* 0x0001a80001197983 */ /* 0x001ea80000300800 */
[----:B------:R-:W2:Y:S04]  /*37980*/  LDL.LU R26, [R1+0x194] ;  /* 0x00019400011a7983 */ /* 0x000ea80000300800 */
[----:B-1----:R-:W-:Y:S04]  /*37990*/  STL [R1+0x314], R4 ;  /* 0x0003140401007387 */ /* 0x002fe80000100800 */
[----:B------:R0:W1:Y:S01]  /*379a0*/  LDS R4, [R28+0x40000] ;  /* 0x040000001c047984 */ /* 0x0000620000000800 */
[----:B------:R-:W-:Y:S01]  /*379b0*/  FMUL R3, R7, 1.4426950216293334961 ;  /* 0x3fb8aa3b07037820 */ /* 0x000fe20000400000 */
[----:B0-----:R-:W0:Y:S03]  /*379c0*/  S2R R28, SR_TID.X ;  /* 0x00000000001c7919 */ /* 0x001e260000002100 */
[----:B------:R-:W5:Y:S01]  /*379d0*/  MUFU.EX2 R8, R3 ;  /* 0x0000000300087308 */ /* 0x000f620000000800 */
[----:B------:R-:W-:Y:S01]  /*379e0*/  STL [R1+0xce4], R22 ;  /* 0x000ce41601007387 */ /* 0x000fe20000100800 */
[----:B------:R-:W-:-:S03]  /*379f0*/  FADD R7, R2, -R22 ;  /* 0x8000001602077221 */ /* 0x000fc60000000000 */
[----:B------:R-:W2:Y:S01]  /*37a00*/  LDL.LU R2, [R1+0x1b0] ;  /* 0x0001b00001027983 */ /* 0x000ea20000300800 */
[----:B------:R-:W-:-:S03]  /*37a10*/  FMUL R7, R7, 1.4426950216293334961 ;  /* 0x3fb8aa3b07077820 */ /* 0x000fc60000400000 */
[----:B-----5:R5:W-:Y:S04]  /*37a20*/  STL [R1+0x310], R8 ;  /* 0x0003100801007387 */ /* 0x020be80000100800 */
[----:B-----5:R-:W5:Y:S01]  /*37a30*/  LDL R8, [R1+0x85c] ;  /* 0x00085c0001087983 */ /* 0x020f620000100800 */
[----:B0-----:R-:W-:-:S04]  /*37a40*/  LOP3.LUT R28, R28, 0x1c, RZ, 0xc0, !PT ;  /* 0x0000001c1c1c7812 */ /* 0x001fc800078ec0ff */
[----:B------:R-:W-:-:S04]  /*37a50*/  LEA.HI R28, R28, 0x70, RZ, 0x1e ;  /* 0x000000701c1c7811 */ /* 0x000fc800078ff0ff */
[----:B------:R-:W-:-:S05]  /*37a60*/  LEA R28, R28, UR8, 0x6 ;  /* 0x000000081c1c7c11 */ /* 0x000fca000f8e30ff */
[----:B------:R0:W1:Y:S04]  /*37a70*/  LDS R3, [R28+0x40000] ;  /* 0x040000001c037984 */ /* 0x0000680000000800 */
[----:B0-----:R-:W2:Y:S01]  /*37a80*/  LDL.LU R28, [R1+0x19c] ;  /* 0x00019c00011c7983 */ /* 0x001ea20000300800 */
[----:B---3--:R-:W-:Y:S01]  /*37a90*/  FMNMX R21, R6, R21, !PT ;  /* 0x0000001506157209 */ /* 0x008fe20007800000 */
[----:B------:R-:W-:Y:S02]  /*37aa0*/  FADD R6, R24, -R22 ;  /* 0x8000001618067221 */ /* 0x000fe40000000000 */
[----:B------:R-:W0:Y:S02]  /*37ab0*/  MUFU.EX2 R22, R7 ;  /* 0x0000000700167308 */ /* 0x000e240000000800 */
[----:B------:R-:W-:Y:S04]  /*37ac0*/  STL [R1+0xce0], R21 ;  /* 0x000ce01501007387 */ /* 0x000fe80000100800 */
[----:B0-----:R0:W-:Y:S04]  /*37ad0*/  STL [R1+0x30c], R22 ;  /* 0x00030c1601007387 */ /* 0x0011e80000100800 */
[----:B------:R-:W1:Y:S01]  /*37ae0*/  LDL R24, [R1+0x8c8] ;  /* 0x0008c80001187983 */ /* 0x000e620000100800 */
[----:B0-----:R-:W0:Y:S01]  /*37af0*/  S2R R22, SR_TID.X ;  /* 0x0000000000167919 */ /* 0x001e220000002100 */
[----:B------:R-:W-:-:S06]  /*37b00*/  FMUL R6, R6, 1.4426950216293334961 ;  /* 0x3fb8aa3b06067820 */ /* 0x000fcc0000400000 */
[----:B------:R-:W3:Y:S01]  /*37b10*/  MUFU.EX2 R6, R6 ;  /* 0x0000000600067308 */ /* 0x000ee20000000800 */
[--C-:B------:R-:W-:Y:S01]  /*37b20*/  FADD R7, R29, -R21.reuse ;  /* 0x800000151d077221 */ /* 0x100fe20000000000 */
[----:B---3--:R3:W-:Y:S04]  /*37b30*/  STL [R1+0x308], R6 ;  /* 0x0003080601007387 */ /* 0x0087e80000100800 */
[----:B------:R-:W2:Y:S01]  /*37b40*/  LDL.LU R29, [R1+0x1b4] ;  /* 0x0001b400011d7983 */ /* 0x000ea20000300800 */
[----:B0-----:R-:W-:Y:S01]  /*37b50*/  LOP3.LUT R22, R22, 0x1c, RZ, 0xc0, !PT ;  /* 0x0000001c16167812 */ /* 0x001fe200078ec0ff */
[----:B---3--:R-:W-:Y:S01]  /*37b60*/  FMUL R6, R7, 1.4426950216293334961 ;  /* 0x3fb8aa3b07067820 */ /* 0x008fe20000400000 */
[----:B----4-:R-:W-:Y:S02]  /*37b70*/  FADD R7, R27, -R21 ;  /* 0x800000151b077221 */ /* 0x010fe40000000000 */
[----:B------:R-:W-:Y:S01]  /*37b80*/  LEA.HI R22, R22, 0x78, RZ, 0x1e ;  /* 0x0000007816167811 */ /* 0x000fe200078ff0ff */
[----:B------:R-:W3:Y:S01]  /*37b90*/  LDL.LU R27, [R1+0x1a0] ;  /* 0x0001a000011b7983 */ /* 0x000ee20000300800 */
[----:B------:R0:W4:Y:S02]  /*37ba0*/  MUFU.EX2 R21, R6 ;  /* 0x0000000600157308 */ /* 0x0001240000000800 */
[----:B------:R-:W-:-:S05]  /*37bb0*/  LEA R22, R22, UR8, 0x6 ;  /* 0x0000000816167c11 */ /* 0x000fca000f8e30ff */
[----:B0-----:R0:W1:Y:S02]  /*37bc0*/  LDS R6, [R22+0x40000] ;  /* 0x0400000016067984 */ /* 0x0010640000000800 */
[----:B0-----:R-:W0:Y:S02]  /*37bd0*/  S2R R22, SR_TID.X ;  /* 0x0000000000167919 */ /* 0x001e240000002100 */
[----:B----4-:R4:W-:Y:S04]  /*37be0*/  STL [R1+0x304], R21 ;  /* 0x0003041501007387 */ /* 0x0109e80000100800 */
[----:B----4-:R-:W4:Y:S01]  /*37bf0*/  LDL R21, [R1+0x8cc] ;  /* 0x0008cc0001157983 */ /* 0x010f220000100800 */
[----:B-----5:R-:W-:Y:S01]  /*37c00*/  FMNMX R8, R5, R8, !PT ;  /* 0x0000000805087209 */ /* 0x020fe20007800000 */
[----:B------:R-:W-:-:S04]  /*37c10*/  FMUL R5, R7, 1.4426950216293334961 ;  /* 0x3fb8aa3b07057820 */ /* 0x000fc80000400000 */
[----:B--2---:R-:W-:Y:S02]  /*37c20*/  FADD R7, R25, -R8 ;  /* 0x8000000819077221 */ /* 0x004fe40000000000 */
[----:B------:R2:W5:Y:S01]  /*37c30*/  MUFU.EX2 R25, R5 ;  /* 0x0000000500197308 */ /* 0x0005620000000800 */
[----:B0-----:R-:W-:-:S04]  /*37c40*/  LOP3.LUT R22, R22, 0x1c, RZ, 0xc0, !PT ;  /* 0x0000001c16167812 */ /* 0x001fc800078ec0ff */
[----:B------:R-:W-:-:S04]  /*37c50*/  LEA.HI R22, R22, 0x80, RZ, 0x1e ;  /* 0x0000008016167811 */ /* 0x000fc800078ff0ff */
[----:B------:R-:W-:Y:S01]  /*37c60*/  LEA R22, R22, UR8, 0x6 ;  /* 0x0000000816167c11 */ /* 0x000fe2000f8e30ff */
[----:B------:R-:W-:Y:S04]  /*37c70*/  STL [R1+0xcdc], R8 ;  /* 0x000cdc0801007387 */ /* 0x000fe80000100800 */
[----:B--2---:R0:W2:Y:S04]  /*37c80*/  LDS R5, [R22+0x40000] ;  /* 0x0400000016057984 */ /* 0x0040a80000000800 */
[----:B0-----:R-:W2:Y:S04]  /*37c90*/  LDL.LU R22, [R1+0x1b8] ;  /* 0x0001b80001167983 */ /* 0x001ea80000300800 */
[----:B-----5:R1:W-:Y:S01]  /*37ca0*/  STL [R1+0x300], R25 ;  /* 0x0003001901007387 */ /* 0x0203e20000100800 */
[----:B------:R-:W-:-:S06]  /*37cb0*/  FMUL R7, R7, 1.4426950216293334961 ;  /* 0x3fb8aa3b07077820 */ /* 0x000fcc0000400000 */
[----:B------:R-:W0:Y:S01]  /*37cc0*/  MUFU.EX2 R7, R7 ;  /* 0x0000000700077308 */ /* 0x000e220000000800 */
[----:B------:R-:W-:Y:S02]  /*37cd0*/  FADD R8, R26, -R8 ;  /* 0x800000081a087221 */ /* 0x000fe40000000000 */
[----:B------:R-:W5:Y:S04]  /*37ce0*/  LDL.LU R26, [R1+0x1ac] ;  /* 0x0001ac00011a7983 */ /* 0x000f680000300800 */
[----:B0-----:R0:W-:Y:S01]  /*37cf0*/  STL [R1+0x2fc], R7 ;  /* 0x0002fc0701007387 */ /* 0x0011e20000100800 */
[----:B-1----:R-:W-:Y:S02]  /*37d00*/  FMNMX R25, R4, R24, !PT ;  /* 0x0000001804197209 */ /* 0x002fe40007800000 */
[----:B------:R-:W1:Y:S01]  /*37d10*/  S2R R24, SR_TID.X ;  /* 0x0000000000187919 */ /* 0x000e620000002100 */
[----:B------:R-:W-:-:S02]  /*37d20*/  FMUL R4, R8, 1.4426950216293334961 ;  /* 0x3fb8aa3b08047820 */ /* 0x000fc40000400000 */
[----:B------:R1:W-:Y:S01]  /*37d30*/  STL [R1+0xcd8], R25 ;  /* 0x000cd81901007387 */ /* 0x0003e20000100800 */
[----:B0-----:R-:W-:Y:S01]  /*37d40*/  FADD R7, R2, -R25 ;  /* 0x8000001902077221 */ /* 0x001fe20000000000 */
[----:B-1----:R-:W-:Y:S02]  /*37d50*/  LOP3.LUT R8, R24, 0x1c, RZ, 0xc0, !PT ;  /* 0x0000001c18087812 */ /* 0x002fe400078ec0ff */
[----:B------:R-:W2:Y:S04]  /*37d60*/  LDL.LU R24, [R1+0xf4] ;  /* 0x0000f40001187983 */ /* 0x000ea80000300800 */
[----:B------:R-:W2:Y:S01]  /*37d70*/  LDL R2, [R1+0x910] ;  /* 0x0009100001027983 */ /* 0x000ea20000100800 */
[----:B------:R-:W0:Y:S01]  /*37d80*/  MUFU.EX2 R4, R4 ;  /* 0x0000000400047308 */ /* 0x000e220000000800 */
[----:B------:R-:W-:-:S04]  /*37d90*/  LEA.HI R8, R8, 0x88, RZ, 0x1e ;  /* 0x0000008808087811 */ /* 0x000fc800078ff0ff */
[----:B------:R-:W-:Y:S01]  /*37da0*/  LEA R8, R8, UR8, 0x6 ;  /* 0x0000000808087c11 */ /* 0x000fe2000f8e30ff */
[----:B0-----:R-:W-:Y:S04]  /*37db0*/  STL [R1+0x2f8], R4 ;  /* 0x0002f80401007387 */ /* 0x001fe80000100800 */
[----:B------:R0:W1:Y:S01]  /*37dc0*/  LDS R4, [R8+0x40000] ;  /* 0x0400000008047984 */ /* 0x0000620000000800 */
[----:B----4-:R-:W-:Y:S01]  /*37dd0*/  FMNMX R21, R3, R21, !PT ;  /* 0x0000001503157209 */ /* 0x010fe20007800000 */
[----:B------:R-:W-:-:S06]  /*37de0*/  FMUL R3, R7, 1.4426950216293334961 ;  /* 0x3fb8aa3b07037820 */ /* 0x000fcc0000400000 */
[----:B------:R-:W4:Y:S01]  /*37df0*/  MUFU.EX2 R3, R3 ;  /* 0x0000000300037308 */ /* 0x000f220000000800 */
[----:B------:R-:W-:Y:S02]  /*37e00*/  FADD R7, R28, -R25 ;  /* 0x800000191c077221 */ /* 0x000fe40000000000 */
[----:B------:R-:W5:Y:S04]  /*37e10*/  LDL.LU R25, [R1+0x1b60] ;  /* 0x001b600001197983 */ /* 0x000f680000300800 */
[----:B0-----:R-:W5:Y:S04]  /*37e20*/  LDL R8, [R1+0x920] ;  /* 0x0009200001087983 */ /* 0x001f680000100800 */
[----:B------:R-:W-:Y:S04]  /*37e30*/  STL [R1+0xcd4], R21 ;  /* 0x000cd41501007387 */ /* 0x000fe80000100800 */
[----:B------:R-:W5:Y:S04]  /*37e40*/  LDL.LU R28, [R1+0xac] ;  /* 0x0000ac00011c7983 */ /* 0x000f680000300800 */
[----:B----4-:R0:W-:Y:S02]  /*37e50*/  STL [R1+0x2f4], R3 ;  /* 0x0002f40301007387 */ /* 0x0101e40000100800 */
[----:B0-----:R-:W-:Y:S01]  /*37e60*/  FMUL R3, R7, 1.4426950216293334961 ;  /* 0x3fb8aa3b07037820 */ /* 0x001fe20000400000 */
[----:B------:R-:W-:-:S02]  /*37e70*/  FADD R7, R29, -R21 ;  /* 0x800000151d077221 */ /* 0x000fc40000000000 */
[----:B------:R-:W0:Y:S03]  /*37e80*/  S2R R29, SR_TID.X ;  /* 0x00000000001d7919 */ /* 0x000e260000002100 */
[----:B------:R-:W4:Y:S02]  /*37e90*/  MUFU.EX2 R3, R3 ;  /* 0x0000000300037308 */ /* 0x000f240000000800 */
[----:B----4-:R4:W-:Y:S02]  /*37ea0*/  STL [R1+0x2f0], R3 ;  /* 0x0002f00301007387 */ /* 0x0109e40000100800 */
[----:B----4-:R-:W-:Y:S01]  /*37eb0*/  FMUL R3, R7, 1.4426950216293334961 ;  /* 0x3fb8aa3b07037820 */ /* 0x010fe20000400000 */
[----:B---3--:R-:W-:-:S05]  /*37ec0*/  FADD R7, R27, -R21 ;  /* 0x800000151b077221 */ /* 0x008fca0000000000 */
[----:B------:R-:W3:Y:S01]  /*37ed0*/  MUFU.EX2 R3, R3 ;  /* 0x0000000300037308 */ /* 0x000ee20000000800 */
[----:B0-----:R-:W-:Y:S01]  /*37ee0*/  LOP3.LUT R27, R29, 0x1c, RZ, 0xc0, !PT ;  /* 0x0000001c1d1b7812 */ /* 0x001fe200078ec0ff */
[----:B------:R-:W4:Y:S03]  /*37ef0*/  LDL.LU R21, [R1+0xa8] ;  /* 0x0000a80001157983 */ /* 0x000f260000300800 */
[----:B------:R-:W-:-:S04]  /*37f00*/  LEA.HI R27, R27, 0x90, RZ, 0x1e ;  /* 0x000000901b1b7811 */ /* 0x000fc800078ff0ff */
[----:B------:R-:W-:Y:S01]  /*37f10*/  LEA R27, R27, UR8, 0x6 ;  /* 0x000000081b1b7c11 */ /* 0x000fe2000f8e30ff */
[----:B---3--:R-:W-:Y:S04]  /*37f20*/  STL [R1+0x2ec], R3 ;  /* 0x0002ec0301007387 */ /* 0x008fe80000100800 */
[----:B------:R2:W0:Y:S02]  /*37f30*/  LDS R3, [R27+0x40000] ;  /* 0x040000001b037984 */ /* 0x0004240000000800 */
[----:B--2---:R-:W-:-:S05]  /*37f40*/  FMNMX R27, R6, R2, !PT ;  /* 0x00000002061b7209 */ /* 0x004fca0007800000 */
[----:B------:R-:W-:Y:S04]  /*37f50*/  STL [R1+0xcd0], R27 ;  /* 0x000cd01b01007387 */ /* 0x000fe80000100800 */
[----:B------:R-:W1:Y:S01]  /*37f60*/  LDL R2, [R1+0x924] ;  /* 0x0009240001027983 */ /* 0x000e620000100800 */
[----:B------:R-:W-:Y:S01]  /*37f70*/  FADD R6, R22, -R27 ;  /* 0x8000001b16067221 */ /* 0x000fe20000000000 */
[----:B------:R-:W-:-:S03]  /*37f80*/  FMUL R7, R7, 1.4426950216293334961 ;  /* 0x3fb8aa3b07077820 */ /* 0x000fc60000400000 */
[----:B------:R-:W-:Y:S01]  /*37f90*/  FMUL R6, R6, 1.4426950216293334961 ;  /* 0x3fb8aa3b06067820 */ /* 0x000fe20000400000 */
[----:B------:R2:W3:Y:S01]  /*37fa0*/  MUFU.EX2 R22, R7 ;  /* 0x0000000700167308 */ /* 0x0004e20000000800 */
[----:B------:R-:W-:-:S07]  /*37fb0*/  LOP3.LUT R29, R29, 0x1c, RZ, 0xc0, !PT ;  /* 0x0000001c1d1d7812 */ /* 0x000fce00078ec0ff */
[----:B------:R-:W0:Y:S01]  /*37fc0*/  MUFU.EX2 R6, R6 ;  /* 0x0000000600067308 */ /* 0x000e220000000800 */
[----:B------:R-:W-:-:S04]  /*37fd0*/  LEA.HI R29, R29, 0x98, RZ, 0x1e ;  /* 0x000000981d1d7811 */ /* 0x000fc800078ff0ff */
[----:B------:R-:W-:-:S05]  /*37fe0*/  LEA R29, R29, UR8, 0x6 ;  /* 0x000000081d1d7c11 */ /* 0x000fca000f8e30ff */
[----:B--2---:R-:W2:Y:S04]  /*37ff0*/  LDS R7, [R29+0x40000] ;  /* 0x040000001d077984 */ /* 0x004ea80000000800 */
[----:B---3--:R3:W-:Y:S04]  /*38000*/  STL [R1+0x2e8], R22 ;  /* 0x0002e81601007387 */ /* 0x0087e80000100800 */
[----:B---3--:R-:W3:Y:S04]  /*38010*/  LDL.LU R22, [R1+0x10c] ;  /* 0x00010c0001167983 */ /* 0x008ee80000300800 */
[----:B------:R-:W2:Y:S01]  /*38020*/  LDL.LU R29, [R1+0xa4] ;  /* 0x0000a400011d7983 */ /* 0x000ea20000300800 */
[----:B-----5:R-:W-:Y:S01]  /*38030*/  FMNMX R8, R5, R8, !PT ;  /* 0x0000000805087209 */ /* 0x020fe20007800000 */
[----:B------:R-:W-:-:S02]  /*38040*/  FADD R5, R26, -R27 ;  /* 0x8000001b1a057221 */ /* 0x000fc40000000000 */
[----:B------:R-:W5:Y:S02]  /*38050*/  S2R R27, SR_TID.X ;  /* 0x00000000001b7919 */ /* 0x000f640000002100 */
[----:B------:R-:W-:-:S06]  /*38060*/  FMUL R5, R5, 1.4426950216293334961 ;  /* 0x3fb8aa3b05057820 */ /* 0x000fcc0000400000 */
[----:B------:R-:W5:Y:S01]  /*38070*/  MUFU.EX2 R5, R5 ;  /* 0x0000000500057308 */ /* 0x000f620000000800 */
[----:B------:R-:W-:Y:S04]  /*38080*/  STL [R1+0xccc], R8 ;  /* 0x000ccc0801007387 */ /* 0x000fe80000100800 */
[----:B------:R-:W2:Y:S04]  /*38090*/  LDL.LU R26, [R1+0xf0] ;  /* 0x0000f000011a7983 */ /* 0x000ea80000300800 */
[----:B0-----:R0:W-:Y:S02]  /*380a0*/  STL [R1+0x2e4], R6 ;  /* 0x0002e40601007387 */ /* 0x0011e40000100800 */
[----:B0-----:R-:W-:-:S02]  /*380b0*/  FADD R6, R24, -R8 ;  /* 0x8000000818067221 */ /* 0x001fc40000000000 */
[----:B------:R-:W2:Y:S02]  /*380c0*/  LDL R24, [R1+0x970] ;  /* 0x0009700001187983 */ /* 0x000ea40000100800 */
[----:B------:R-:W-:Y:S02]  /*380d0*/  FMUL R6, R6, 1.4426950216293334961 ;  /* 0x3fb8aa3b06067820 */ /* 0x000fe40000400000 */
[----:B-----5:R0:W-:Y:S02]  /*380e0*/  STL [R1+0x2e0], R5 ;  /* 0x0002e00501007387 */ /* 0x0201e40000100800 */
[----:B0-----:R-:W-:Y:S02]  /*380f0*/  FADD R5, R28, -R8 ;  /* 0x800000081c057221 */ /* 0x001fe40000000000 */
[----:B------:R0:W5:Y:S01]  /*38100*/  MUFU.EX2 R8, R6 ;  /* 0x0000000600087308 */ /* 0x0001620000000800 */
[----:B------:R-:W-:Y:S01]  /*38110*/  LOP3.LUT R27, R27, 0x1c, RZ, 0xc0, !PT ;  /* 0x0000001c1b1b7812 */ /* 0x000fe200078ec0ff */
[----:B------:R-:W3:Y:S03]  /*38120*/  LDL.LU R28, [R1+0xa0] ;  /* 0x0000a000011c7983 */ /* 0x000ee60000300800 */
[----:B------:R-:W-:-:S04]  /*38130*/  LEA.HI R27, R27, 0xa0, RZ, 0x1e ;  /* 0x000000a01b1b7811 */ /* 0x000fc800078ff0ff */
[----:B------:R-:W-:-:S05]  /*38140*/  LEA R27, R27, UR8, 0x6 ;  /* 0x000000081b1b7c11 */ /* 0x000fca000f8e30ff */
[----:B0-----:R0:W1:Y:S04]  /*38150*/  LDS R6, [R27+0x40000] ;  /* 0x040000001b067984 */ /* 0x0010680000000800 */
[----:B-----5:R1:W-:Y:S04]  /*38160*/  STL [R1+0x2dc], R8 ;  /* 0x0002dc0801007387 */ /* 0x0203e80000100800 */
[----:B0-----:R-:W5:Y:S01]  /*38170*/  LDL R27, [R1+0x974] ;  /* 0x00097400011b7983 */ /* 0x001f620000100800 */
[----:B-1----:R-:W-:Y:S01]  /*38180*/  FMNMX R8, R4, R2, !PT ;  /* 0x0000000204087209 */ /* 0x002fe20007800000 */
[----:B------:R-:W-:-:S02]  /*38190*/  FMUL R4, R5, 1.4426950216293334961 ;  /* 0x3fb8aa3b05047820 */ /* 0x000fc40000400000 */
[----:B------:R-:W3:Y:S01]  /*381a0*/  LDL.LU R5, [R1+0x100] ;  /* 0x0001000001057983 */ /* 0x000ee20000300800 */
[----:B------:R-:W0:Y:S03]  /*381b0*/  S2R R2, SR_TID.X ;  /* 0x0000000000027919 */ /* 0x000e260000002100 */
[----:B------:R-:W1:Y:S01]  /*381c0*/  MUFU.EX2 R4, R4 ;  /* 0x0000000400047308 */ /* 0x000e620000000800 */
[----:B------:R-:W-:Y:S04]  /*381d0*/  STL [R1+0xcc8], R8 ;  /* 0x000cc80801007387 */ /* 0x000fe80000100800 */
[----:B-1----:R-:W-:Y:S01]  /*381e0*/  STL [R1+0x2d8], R4 ;  /* 0x0002d80401007387 */ /* 0x002fe20000100800 */
[----:B0-----:R-:W-:-:S04]  /*381f0*/  LOP3.LUT R2, R2, 0x1c, RZ, 0xc0, !PT ;  /* 0x0000001c02027812 */ /* 0x001fc800078ec0ff */
[----:B------:R-:W-:-:S04]  /*38200*/  LEA.HI R2, R2, 0xa8, RZ, 0x1e ;  /* 0x000000a802027811 */ /* 0x000fc800078ff0ff */
[----:B------:R-:W-:-:S05]  /*38210*/  LEA R2, R2, UR8, 0x6 ;  /* 0x0000000802027c11 */ /* 0x000fca000f8e30ff */
[----:B------:R0:W1:Y:S04]  /*38220*/  LDS R4, [R2+0x40000] ;  /* 0x0400000002047984 */ /* 0x0000680000000800 */
[----:B0-----:R-:W5:Y:S01]  /*38230*/  LDL.LU R2, [R1+0xf8] ;  /* 0x0000f80001027983 */ /* 0x001f620000300800 */
[----:B--2---:R-:W-:Y:S02]  /*38240*/  FMNMX R24, R3, R24, !PT ;  /* 0x0000001803187209 */ /* 0x004fe40007800000 */
[----:B------:R-:W0:Y:S01]  /*38250*/  S2R R3, SR_TID.X ;  /* 0x0000000000037919 */ /* 0x000e220000002100 */
[----:B---3--:R-:W-:-:S04]  /*38260*/  FADD R5, R5, -R8 ;  /* 0x8000000805057221 */ /* 0x008fc80000000000 */
[----:B------:R-:W-:-:S06]  /*38270*/  FMUL R5, R5, 1.4426950216293334961 ;  /* 0x3fb8aa3b05057820 */ /* 0x000fcc0000400000 */
[----:B------:R-:W2:Y:S01]  /*38280*/  MUFU.EX2 R5, R5 ;  /* 0x0000000500057308 */ /* 0x000ea20000000800 */
[----:B----4-:R-:W-:Y:S02]  /*38290*/  FADD R8, R21, -R8 ;  /* 0x8000000815087221 */ /* 0x010fe40000000000 */
[----:B------:R-:W3:Y:S04]  /*382a0*/  LDL.LU R21, [R1+0x9c] ;  /* 0x00009c0001157983 */ /* 0x000ee80000300800 */
[----:B--2---:R2:W-:Y:S02]  /*382b0*/  STL [R1+0x2d4], R5 ;  /* 0x0002d40501007387 */ /* 0x0045e40000100800 */
[----:B--2---:R-:W-:Y:S01]  /*382c0*/  FMUL R5, R8, 1.4426950216293334961 ;  /* 0x3fb8aa3b08057820 */ /* 0x004fe20000400000 */
[----:B0-----:R-:W-:-:S05]  /*382d0*/  LOP3.LUT R8, R3, 0x1c, RZ, 0xc0, !PT ;  /* 0x0000001c03087812 */ /* 0x001fca00078ec0ff */
[----:B------:R-:W0:Y:S01]  /*382e0*/  MUFU.EX2 R5, R5 ;  /* 0x0000000500057308 */ /* 0x000e220000000800 */
[----:B------:R-:W-:Y:S01]  /*382f0*/  LEA.HI R8, R8, 0xb0, RZ, 0x1e ;  /* 0x000000b008087811 */ /* 0x000fe200078ff0ff */
[----:B------:R-:W-:Y:S01]  /*38300*/  STL [R1+0xcc4], R24 ;  /* 0x000cc41801007387 */ /* 0x000fe20000100800 */
[----:B------:R-:W-:-:S03]  /*38310*/  FADD R3, R22, -R24 ;  /* 0x8000001816037221 */ /* 0x000fc60000000000 */
[----:B------:R-:W2:Y:S01]  /*38320*/  LDL R22, [R1+0x978] ;  /* 0x0009780001167983 */ /* 0x000ea20000100800 */
[----:B------:R-:W-:Y:S01]  /*38330*/  LEA R8, R8, UR8, 0x6 ;  /* 0x0000000808087c11 */ /* 0x000fe2000f8e30ff */
[----:B------:R-:W-:Y:S02]  /*38340*/  FMUL R3, R3, 1.4426950216293334961 ;  /* 0x3fb8aa3b03037820 */ /* 0x000fe40000400000 */
[----:B0-----:R-:W-:Y:S04]  /*38350*/  STL [R1+0x2d0], R5 ;  /* 0x0002d00501007387 */ /* 0x001fe80000100800 */
[----:B------:R5:W0:Y:S02]  /*38360*/  LDS R5, [R8+0x40000] ;  /* 0x0400000008057984 */ /* 0x000a240000000800 */
[----:B-----5:R-:W-:Y:S01]  /*38370*/  FMNMX R8, R7, R27, !PT ;  /* 0x0000001b07087209 */ /* 0x020fe20007800000 */
[----:B------:R-:W-:-:S02]  /*38380*/  FADD R7, R29, -R24 ;  /* 0x800000181d077221 */ /* 0x000fc40000000000 */
[----:B------:R4:W5:Y:S02]  /*38390*/  MUFU.EX2 R24, R3 ;  /* 0x0000000300187308 */ /* 0x0009640000000800 */
[----:B----4-:R-:W-:Y:S01]  /*383a0*/  FMUL R3, R7, 1.4426950216293334961 ;  /* 0x3fb8aa3b07037820 */ /* 0x010fe20000400000 */
[----:B------:R-:W-:-:S04]  /*383b0*/  FADD R7, R26, -R8 ;  /* 0x800000081a077221 */ /* 0x000fc80000000000 */
[----:B------:R-:W-:Y:S01]  /*383c0*/  FMUL R7, R7, 1.4426950216293334961 ;  /* 0x3fb8aa3b07077820 */ /* 0x000fe20000400000 */
[----:B------:R-:W4:Y:S08]  /*383d0*/  MUFU.EX2 R3, R3 ;  /* 0x0000000300037308 */ /* 0x000f300000000800 */
[----:B------:R-:W0:Y:S01]  /*383e0*/  MUFU.EX2 R7, R7 ;  /* 0x0000000700077308 */ /* 0x000e220000000800 */
[----:B------:R1:W-:Y:S04]  /*383f0*/  STL [R1+0xcc0], R8 ;  /* 0x000cc00801007387 */ /* 0x0003e80000100800 */
[----:B-----5:R5:W-:Y:S04]  /*38400*/  STL [R1+0x2cc], R24 ;  /* 0x0002cc1801007387 */ /* 0x020be80000100800 */
[----:B------:R-:W3:Y:S01]  /*38410*/  LDL R26, [R1+0x97c] ;  /* 0x00097c00011a7983 */ /* 0x000ee20000100800 */
[----:B-1----:R-:W-:-:S03]  /*38420*/  FADD R8, R28, -R8 ;  /* 0x800000081c087221 */ /* 0x002fc60000000000 */
[----:B----4-:R-:W-:Y:S04]  /*38430*/  STL [R1+0x2c8], R3 ;  /* 0x0002c80301007387 */ /* 0x010fe80000100800 */
[----:B------:R-:W4:Y:S04]  /*38440*/  LDL.LU R27, [R1+0xe4] ;  /* 0x0000e400011b7983 */ /* 0x000f280000300800 */
[----:B-----5:R-:W5:Y:S04]  /*38450*/  LDL.LU R24, [R1+0x94] ;  /* 0x0000940001187983 */ /* 0x020f680000300800 */
[----:B------:R-:W4:Y:S04]  /*38460*/  LDL.LU R28, [R1+0xd0] ;  /* 0x0000d000011c7983 */ /* 0x000f280000300800 */
[----:B0-----:R0:W-:Y:S02]  /*38470*/  STL [R1+0x2c4], R7 ;  /* 0x0002c40701007387 */ /* 0x0011e40000100800 */
[----:B0-----:R-:W-:-:S02]  /*38480*/  FMUL R7, R8, 1.4426950216293334961 ;  /* 0x3fb8aa3b08077820 */ /* 0x001fc40000400000 */
[----:B------:R-:W4:Y:S01]  /*38490*/  LDL.LU R8, [R1+0x108] ;  /* 0x0001080001087983 */ /* 0x000f220000300800 */
[----:B------:R-:W0:Y:S02]  /*384a0*/  S2R R29, SR_TID.X ;  /* 0x00000000001d7919 */ /* 0x000e240000002100 */
[----:B0-----:R-:W-:-:S04]  /*384b0*/  LOP3.LUT R29, R29, 0x1c, RZ, 0xc0, !PT ;  /* 0x0000001c1d1d7812 */ /* 0x001fc800078ec0ff */
[----:B------:R-:W-:-:S04]  /*384c0*/  LEA.HI R29, R29, 0xb8, RZ, 0x1e ;  /* 0x000000b81d1d7811 */ /* 0x000fc800078ff0ff */
[----:B------:R-:W-:-:S05]  /*384d0*/  LEA R29, R29, UR8, 0x6 ;  /* 0x000000081d1d7c11 */ /* 0x000fca000f8e30ff */
[----:B------:R0:W1:Y:S02]  /*384e0*/  LDS R3, [R29+0x40000] ;  /* 0x040000001d037984 */ /* 0x0000640000000800 */
[----:B0-----:R-:W0:Y:S01]  /*384f0*/  S2R R29, SR_TID.X ;  /* 0x00000000001d7919 */ /* 0x001e220000002100 */
[----:B------:R-:W0:Y:S02]  /*38500*/  MUFU.EX2 R7, R7 ;  /* 0x0000000700077308 */ /* 0x000e240000000800 */
[----:B0-----:R-:W-:-:S04]  /*38510*/  LOP3.LUT R29, R29, 0x1c, RZ, 0xc0, !PT ;  /* 0x0000001c1d1d7812 */ /* 0x001fc800078ec0ff */
[----:B------:R-:W-:-:S04]  /*38520*/  LEA.HI R29, R29, 0xc0, RZ, 0x1e ;  /* 0x000000c01d1d7811 */ /* 0x000fc800078ff0ff */
[----:B------:R-:W-:Y:S02]  /*38530*/  LEA R29, R29, UR8, 0x6 ;  /* 0x000000081d1d7c11 */ /* 0x000fe4000f8e30ff */
[----:B--2---:R-:W-:-:S05]  /*38540*/  FMNMX R22, R6, R22, !PT ;  /* 0x0000001606167209 */ /* 0x004fca0007800000 */
[----:B------:R-:W-:-:S04]  /*38550*/  FADD R6, R2, -R22 ;  /* 0x8000001602067221 */ /* 0x000fc80000000000 */
[----:B------:R-:W-:Y:S01]  /*38560*/  FMUL R6, R6, 1.4426950216293334961 ;  /* 0x3fb8aa3b06067820 */ /* 0x000fe20000400000 */
[----:B------:R-:W-:Y:S04]  /*38570*/  STL [R1+0xcbc], R22 ;  /* 0x000cbc1601007387 */ /* 0x000fe80000100800 */
[----:B------:R-:W2:Y:S01]  /*38580*/  LDL R2, [R1+0x990] ;  /* 0x0009900001027983 */ /* 0x000ea20000100800 */
[----:B------:R-:W0:Y:S03]  /*38590*/  MUFU.EX2 R6, R6 ;  /* 0x0000000600067308 */ /* 0x000e260000000800 */
[----:B------:R-:W-:Y:S04]  /*385a0*/  STL [R1+0x2c0], R7 ;  /* 0x0002c00701007387 */ /* 0x000fe80000100800 */
[----:B------:R3:W0:Y:S02]  /*385b0*/  LDS R7, [R29+0x40000] ;  /* 0x040000001d077984 */ /* 0x0006240000000800 */
[----:B---3--:R-:W-:Y:S01]  /*385c0*/  FMNMX R29, R4, R26, !PT ;  /* 0x0000001a041d7209 */ /* 0x008fe20007800000 */
[----:B------:R-:W-:Y:S01]  /*385d0*/  FADD R4, R21, -R22 ;  /* 0x8000001615047221 */ /* 0x000fe20000000000 */
[----:B------:R-:W3:Y:S04]  /*385e0*/  LDL.LU R26, [R1+0x90] ;  /* 0x00009000011a7983 */ /* 0x000ee80000300800 */
[----:B------:R-:W2:Y:S04]  /*385f0*/  LDL.LU R22, [R1+0x1b5c] ;  /* 0x001b5c0001167983 */ /* 0x000ea80000300800 */
[----:B------:R-:W-:Y:S01]  /*38600*/  STL [R1+0xcb8], R29 ;  /* 0x000cb81d01007387 */ /* 0x000fe20000100800 */
[----:B------:R-:W-:-:S03]  /*38610*/  FMUL R4, R4, 1.4426950216293334961 ;  /* 0x3fb8aa3b04047820 */ /* 0x000fc60000400000 */
[----:B------:R-:W1:Y:S04]  /*38620*/  LDL R21, [R1+0x994] ;  /* 0x0009940001157983 */ /* 0x000e680000100800 */
[----:B0-----:R4:W-:Y:S02]  /*38630*/  STL [R1+0x2bc], R6 ;  /* 0x0002bc0601007387 */ /* 0x0019e40000100800 */
[--C-:B----4-:R-:W-:Y:S02]  /*38640*/  FADD R6, R8, -R29.reuse ;  /* 0x8000001d08067221 */ /* 0x110fe40000000000 */
[----:B------:R0:W4:Y:S02]  /*38650*/  MUFU.EX2 R8, R4 ;  /* 0x0000000400087308 */ /* 0x0001240000000800 */
[----:B0-----:R-:W2:Y:S04]  /*38660*/  LDL.LU R4, [R1+0x98] ;  /* 0x0000980001047983 */ /* 0x001ea80000300800 */
[----:B----4-:R0:W-:Y:S01]  /*38670*/  STL [R1+0x2b8], R8 ;  /* 0x0002b80801007387 */ /* 0x0101e20000100800 */
[----:B------:R-:W-:Y:S01]  /*38680*/  FMUL R6, R6, 1.4426950216293334961 ;  /* 0x3fb8aa3b06067820 */ /* 0x000fe20000400000 */
[----:B0-----:R-:W0:Y:S05]  /*38690*/  S2R R8, SR_TID.X ;  /* 0x0000000000087919 */ /* 0x001e2a0000002100 */
[----:B------:R-:W4:Y:S01]  /*386a0*/  MUFU.EX2 R6, R6 ;  /* 0x0000000600067308 */ /* 0x000f220000000800 */
[----:B--2---:R-:W-:-:S02]  /*386b0*/  FADD R4, R4, -R29 ;  /* 0x8000001d04047221 */ /* 0x004fc40000000000 */
[----:B------:R-:W2:Y:S04]  /*386c0*/  LDL.LU R29, [R1+0x1b58] ;  /* 0x001b5800011d7983 */ /* 0x000ea80000300800 */
[----:B----4-:R0:W-:Y:S02]  /*386d0*/  STL [R1+0x2b4], R6 ;  /* 0x0002b40601007387 */ /* 0x0101e40000100800 */
[----:B0-----:R-:W-:Y:S02]  /*386e0*/  LOP3.LUT R6, R8, 0x1c, RZ, 0xc0, !PT ;  /* 0x0000001c08067812 */ /* 0x001fe400078ec0ff */
[----:B------:R-:W-:Y:S02]  /*386f0*/  FMNMX R8, R5, R2, !PT ;  /* 0x0000000205087209 */ /* 0x000fe40007800000 */
[----:B------:R-:W0:Y:S01]  /*38700*/  S2R R2, SR_TID.X ;  /* 0x0000000000027919 */ /* 0x000e220000002100 */
[----:B------:R-:W-:-:S04]  /*38710*/  LEA.HI R6, R6, 0xc8, RZ, 0x1e ;  /* 0x000000c806067811 */ /* 0x000fc800078ff0ff */
[----:B------:R-:W-:Y:S01]  /*38720*/  LEA R6, R6, UR8, 0x6 ;  /* 0x0000000806067c11 */ /* 0x000fe2000f8e30ff */
[----:B------:R-:W-:-:S04]  /*38730*/  FMUL R4, R4, 1.4426950216293334961 ;  /* 0x3fb8aa3b04047820 */ /* 0x000fc80000400000 */
[----:B------:R4:W2:Y:S04]  /*38740*/  LDS R5, [R6+0x40000] ;  /* 0x0400000006057984 */ /* 0x0008a80000000800 */
[----:B------:R5:W-:Y:S01]  /*38750*/  STL [R1+0xcb4], R8 ;  /* 0x000cb40801007387 */ /* 0x000be20000100800 */
[----:B----4-:R-:W-:-:S03]  /*38760*/  FADD R6, R27, -R8 ;  /* 0x800000081b067221 */ /* 0x010fc60000000000 */
[----:B------:R-:W4:Y:S01]  /*38770*/  LDL R27, [R1+0x998] ;  /* 0x00099800011b7983 */ /* 0x000f220000100800 */
[----:B------:R-:W-:Y:S01]  /*38780*/  FMUL R6, R6, 1.4426950216293334961 ;  /* 0x3fb8aa3b06067820 */ /* 0x000fe20000400000 */
[----:B------:R-:W1:Y:S08]  /*38790*/  MUFU.EX2 R4, R4 ;  /* 0x0000000400047308 */ /* 0x000e700000000800 */
[----:B------:R-:W3:Y:S01]  /*387a0*/  MUFU.EX2 R6, R6 ;  /* 0x0000000600067308 */ /* 0x000ee20000000800 */
[----:B0-----:R-:W-:-:S04]  /*387b0*/  LOP3.LUT R2, R2, 0x1c, RZ, 0xc0, !PT ;  /* 0x0000001c02027812 */ /* 0x001fc800078ec0ff */
[----:B------:R-:W-:Y:S01]  /*387c0*/  LEA.HI R2, R2, 0xd0, RZ, 0x1e ;  /* 0x000000d002027811 */ /* 0x000fe200078ff0ff */
[----:B-----5:R-:W-:-:S03]  /*387d0*/  FADD R8, R24, -R8 ;  /* 0x8000000818087221 */ /* 0x020fc60000000000 */
[----:B------:R-:W-:Y:S01]  /*387e0*/  LEA R2, R2, UR8, 0x6 ;  /* 0x0000000802027c11 */ /* 0x000fe2000f8e30ff */
[----:B-1----:R-:W-:Y:S01]  /*387f0*/  STL [R1+0x2b0], R4 ;  /* 0x0002b00401007387 */ /* 0x002fe20000100800 */
[----:B------:R-:W-:Y:S01]  /*38800*/  FMNMX R21, R3, R21, !PT ;  /* 0x0000001503157209 */ /* 0x000fe20007800000 */
[----:B------:R-:W-:Y:S02]  /*38810*/  FMUL R3, R8, 1.4426950216293334961 ;  /* 0x3fb8aa3b08037820 */ /* 0x000fe40000400000 */
[----:B------:R0:W1:Y:S04]  /*38820*/  LDS R4, [R2+0x40000] ;  /* 0x0400000002047984 */ /* 0x0000680000000800 */
[----:B0-----:R-:W5:Y:S04]  /*38830*/  LDL.LU R2, [R1+0x88] ;  /* 0x0000880001027983 */ /* 0x001f680000300800 */
[----:B---3--:R0:W-:Y:S04]  /*38840*/  STL [R1+0x2ac], R6 ;  /* 0x0002ac0601007387 */ /* 0x0081e80000100800 */
[----:B------:R-:W3:Y:S01]  /*38850*/  LDL.LU R8, [R1+0xcc] ;  /* 0x0000cc0001087983 */ /* 0x000ee20000300800 */
[----:B------:R-:W1:Y:S01]  /*38860*/  MUFU.EX2 R3, R3 ;  /* 0x0000000300037308 */ /* 0x000e620000000800 */
[----:B0-----:R-:W-:-:S04]  /*38870*/  FADD R6, R28, -R21 ;  /* 0x800000151c067221 */ /* 0x001fc80000000000 */
[----:B------:R-:W-:-:S06]  /*38880*/  FMUL R6, R6, 1.4426950216293334961 ;  /* 0x3fb8aa3b06067820 */ /* 0x000fcc0000400000 */
[----:B------:R-:W0:Y:S01]  /*38890*/  MUFU.EX2 R6, R6 ;  /* 0x0000000600067308 */ /* 0x000e220000000800 */
[----:B------:R-:W-:Y:S04]  /*388a0*/  STL [R1+0xcb0], R21 ;  /* 0x000cb01501007387 */ /* 0x000fe80000100800 */
[----:B------:R-:W5:Y:S04]  /*388b0*/  LDL.LU R28, [R1+0x84] ;  /* 0x00008400011c7983 */ /* 0x000f680000300800 */
[----:B------:R-:W5:Y:S04]  /*388c0*/  LDL R24, [R1+0x99c] ;  /* 0x00099c0001187983 */ /* 0x000f680000100800 */
[----:B-1----:R-:W-:Y:S04]  /*388d0*/  STL [R1+0x2a8], R3 ;  /* 0x0002a80301007387 */ /* 0x002fe80000100800 */
[----:B--2---:R1:W2:Y:S04]  /*388e0*/  LDS R3, [R29+0x40000] ;  /* 0x040000001d037984 */ /* 0x0042a80000000800 */
[----:B-1----:R-:W2:Y:S01]  /*388f0*/  LDL.LU R29, [R1+0xbc] ;  /* 0x0000bc00011d7983 */ /* 0x002ea20000300800 */
[----:B----4-:R-:W-:Y:S01]  /*38900*/  FMNMX R27, R7, R27, !PT ;  /* 0x0000001b071b7209 */ /* 0x010fe20007800000 */
[----:B------:R-:W-:-:S02]  /*38910*/  FADD R7, R26, -R21 ;  /* 0x800000151a077221 */ /* 0x000fc40000000000 */
[----:B------:R-:W4:Y:S04]  /*38920*/  LDL.LU R21, [R1+0x1b54] ;  /* 0x001b540001157983 */ /* 0x000f280000300800 */
[----:B------:R-:W2:Y:S01]  /*38930*/  LDL R26, [R1+0x9a0] ;  /* 0x0009a000011a7983 */ /* 0x000ea20000100800 */
[----:B------:R-:W-:-:S06]  /*38940*/  FMUL R7, R7, 1.4426950216293334961 ;  /* 0x3fb8aa3b07077820 */ /* 0x000fcc0000400000 */
[----:B------:R-:W1:Y:S01]  /*38950*/  MUFU.EX2 R7, R7 ;  /* 0x0000000700077308 */ /* 0x000e620000000800 */
[----:B0-----:R0:W-:Y:S04]  /*38960*/  STL [R1+0x2a4], R6 ;  /* 0x0002a40601007387 */ /* 0x0011e80000100800 */
[----:B------:R-:W-:Y:S01]  /*38970*/  STL [R1+0xcac], R27 ;  /* 0x000cac1b01007387 */ /* 0x000fe20000100800 */
[----:B0-----:R-:W-:-:S03]  /*38980*/  LOP3.LUT R6, R22, 0x1c, RZ, 0xc0, !PT ;  /* 0x0000001c16067812 */ /* 0x001fc600078ec0ff */
[----:B------:R-:W2:Y:S04]  /*38990*/  LDL.LU R22, [R1+0x5c] ;  /* 0x00005c0001167983 */ /* 0x000ea80000300800 */
[----:B-1----:R0:W-:Y:S01]  /*389a0*/  STL [R1+0x2a0], R7 ;  /* 0x0002a00701007387 */ /* 0x0021e20000100800 */
[----:B---3--:R-:W-:-:S04]  /*389b0*/  FADD R8, R8, -R27 ;  /* 0x8000001b08087221 */ /* 0x008fc80000000000 */
[----:B0-----:R-:W-:Y:S02]  /*389c0*/  FMUL R7, R8, 1.4426950216293334961 ;  /* 0x3fb8aa3b08077820 */ /* 0x001fe40000400000 */
[----:B------:R-:W3:Y:S04]  /*389d0*/  LDL.LU R8, [R1+0x8c] ;  /* 0x00008c0001087983 */ /* 0x000ee80000300800 */
[----:B------:R-:W0:Y:S01]  /*389e0*/  MUFU.EX2 R7, R7 ;  /* 0x0000000700077308 */ /* 0x000e220000000800 */
[----:B-----5:R-:W-:Y:S01]  /*389f0*/  FMNMX R24, R5, R24, !PT ;  /* 0x0000001805187209 */ /* 0x020fe20007800000 */
[----:B---3--:R-:W-:Y:S02]  /*38a00*/  FADD R8, R8, -R27 ;  /* 0x8000001b08087221 */ /* 0x008fe40000000000 */
[----:B------:R-:W3:Y:S04]  /*38a10*/  LDL.LU R27, [R1+0x1b50] ;  /* 0x001b5000011b7983 */ /* 0x000ee80000300800 */
[----:B0-----:R0:W-:Y:S04]  /*38a20*/  STL [R1+0x29c], R7 ;  /* 0x00029c0701007387 */ /* 0x0011e80000100800 */
[----:B0-----:R-:W5:Y:S01]  /*38a30*/  LDL.LU R7, [R1+0xc4] ;  /* 0x0000c40001077983 */ /* 0x001f620000300800 */
[----:B------:R-:W-:-:S03]  /*38a40*/  FMUL R5, R8, 1.4426950216293334961 ;  /* 0x3fb8aa3b08057820 */ /* 0x000fc60000400000 */
[----:B------:R-:W3:Y:S03]  /*38a50*/  LDL R8, [R1+0x9a4] ;  /* 0x0009a40001087983 */ /* 0x000ee60000100800 */
[----:B------:R-:W0:Y:S01]  /*38a60*/  MUFU.EX2 R5, R5 ;  /* 0x0000000500057308 */ /* 0x000e220000000800 */
[----:B------:R-:W-:Y:S01]  /*38a70*/  STL [R1+0xca8], R24 ;  /* 0x000ca81801007387 */ /* 0x000fe20000100800 */
[----:B--2---:R-:W-:Y:S01]  /*38a80*/  FMNMX R26, R4, R26, !PT ;  /* 0x0000001a041a7209 */ /* 0x004fe20007800000 */
[----:B------:R-:W-:Y:S02]  /*38a90*/  FADD R4, R2, -R24 ;  /* 0x8000001802047221 */ /* 0x000fe40000000000 */
[----:B0-----:R0:W-:Y:S04]  /*38aa0*/  STL [R1+0x298], R5 ;  /* 0x0002980501007387 */ /* 0x0011e80000100800 */
[----:B0-----:R-:W2:Y:S01]  /*38ab0*/  LDL.LU R5, [R1+0xc0] ;  /* 0x0000c00001057983 */ /* 0x001ea20000300800 */
[----:B------:R-:W-:-:S04]  /*38ac0*/  LEA.HI R6, R6, 0xe0, RZ, 0x1e ;  /* 0x000000e006067811 */ /* 0x000fc800078ff0ff */
[----:B------:R-:W-:-:S06]  /*38ad0*/  LEA R6, R6, UR8, 0x6 ;  /* 0x0000000806067c11 */ /* 0x000fcc000f8e30ff */
[----:B------:R-:W0:Y:S01]  /*38ae0*/  LDS R6, [R6+0x40000] ;  /* 0x0400000006067984 */ /* 0x000e220000000800 */
[----:B-----5:R-:W-:-:S03]  /*38af0*/  FADD R7, R7, -R24 ;  /* 0x8000001807077221 */ /* 0x020fc60000000000 */
[----:B------:R-:W5:Y:S04]  /*38b00*/  LDL.LU R24, [R1+0x1b4c] ;  /* 0x001b4c0001187983 */ /* 0x000f680000300800 */
[----:B------:R-:W0:Y:S01]  /*38b10*/  LDL R2, [R1+0x9a8] ;  /* 0x0009a80001027983 */ /* 0x000e220000100800 */
[----:B------:R-:W-:-:S06]  /*38b20*/  FMUL R7, R7, 1.4426950216293334961 ;  /* 0x3fb8aa3b07077820 */ /* 0x000fcc0000400000 */
[----:B------:R-:W1:Y:S01]  /*38b30*/  MUFU.EX2 R7, R7 ;  /* 0x0000000700077308 */ /* 0x000e620000000800 */
[----:B------:R-:W-:Y:S04]  /*38b40*/  STL [R1+0xca4], R26 ;  /* 0x000ca41a01007387 */ /* 0x000fe80000100800 */
[----:B-1----:R1:W-:Y:S02]  /*38b50*/  STL [R1+0x294], R7 ;  /* 0x0002940701007387 */ /* 0x0023e40000100800 */
[----:B-1----:R-:W1:Y:S01]  /*38b60*/  S2R R7, SR_TID.X ;  /* 0x0000000000077919 */ /* 0x002e620000002100 */
[----:B------:R-:W-:-:S06]  /*38b70*/  FMUL R4, R4, 1.4426950216293334961 ;  /* 0x3fb8aa3b04047820 */ /* 0x000fcc0000400000 */
[----:B------:R-:W1:Y:S01]  /*38b80*/  MUFU.EX2 R4, R4 ;  /* 0x0000000400047308 */ /* 0x000e620000000800 */
[----:B--2---:R-:W-:Y:S01]  /*38b90*/  FADD R5, R5, -R26 ;  /* 0x8000001a05057221 */ /* 0x004fe20000000000 */
[----:B---3--:R-:W-:-:S03]  /*38ba0*/  FMNMX R8, R3, R8, !PT ;  /* 0x0000000803087209 */ /* 0x008fc60007800000 */
[----:B------:R-:W-:Y:S01]  /*38bb0*/  FMUL R5, R5, 1.4426950216293334961 ;  /* 0x3fb8aa3b05057820 */ /* 0x000fe20000400000 */
[----:B-1----:R-:W-:-:S04]  /*38bc0*/  LOP3.LUT R7, R7, 0x1c, RZ, 0xc0, !PT ;  /* 0x0000001c07077812 */ /* 0x002fc800078ec0ff */
[----:B------:R-:W-:-:S04]  /*38bd0*/  LEA.HI R7, R7, 0xe8, RZ, 0x1e ;  /* 0x000000e807077811 */ /* 0x000fc800078ff0ff */
[----:B------:R-:W-:Y:S01]  /*38be0*/  LEA R7, R7, UR8, 0x6 ;  /* 0x0000000807077c11 */ /* 0x000fe2000f8e30ff */
[----:B------:R-:W-:Y:S04]  /*38bf0*/  STL [R1+0x290], R4 ;  /* 0x0002900401007387 */ /* 0x000fe80000100800 */
[----:B------:R1:W2:Y:S02]  /*38c00*/  LDS R4, [R7+0x40000] ;  /* 0x0400000007047984 */ /* 0x0002a40000000800 */
[----:B-1----:R-:W-:Y:S02]  /*38c10*/  FADD R7, R28, -R26 ;  /* 0x8000001a1c077221 */ /* 0x002fe40000000000 */
[----:B------:R1:W3:Y:S02]  /*38c20*/  MUFU.EX2 R26, R5 ;  /* 0x00000005001a7308 */ /* 0x0002e40000000800 */
[----:B------:R-:W-:Y:S01]  /*38c30*/  FMUL R7, R7, 1.4426950216293334961 ;  /* 0x3fb8aa3b07077820 */ /* 0x000fe20000400000 */
[----:B-1----:R-:W-:Y:S01]  /*38c40*/  FADD R5, R29, -R8 ;  /* 0x800000081d057221 */ /* 0x002fe20000000000 */
[----:B------:R-:W-:Y:S04]  /*38c50*/  STL [R1+0xca0], R8 ;  /* 0x000ca00801007387 */ /* 0x000fe80000100800 */
[----:B------:R-:W2:Y:S01]  /*38c60*/  LDL.LU R29, [R1+0xd8] ;  /* 0x0000d800011d7983 */ /* 0x000ea20000300800 */
[----:B------:R-:W-:Y:S01]  /*38c70*/  FADD R19, R18, R19 ;  /* 0x0000001312137221 */ /* 0x000fe20000000000 */
[----:B------:R-:W-:-:S02]  /*38c80*/  FADD R18, R16, R17 ;  /* 0x0000001110127221 */ /* 0x000fc40000000000 */
[----:B---3--:R-:W-:Y:S04]  /*38c90*/  STL [R1+0x28c], R26 ;  /* 0x00028c1a01007387 */ /* 0x008fe80000100800 */
[----:B------:R-:W-:Y:S01]  /*38ca0*/  STL [R1+0x1b00], R26 ;  /* 0x001b001a01007387 */ /* 0x000fe20000100800 */
[----:B------:R-:W-:Y:S01]  /*38cb0*/  FADD R16, R13, R14 ;  /* 0x0000000e0d107221 */ /* 0x000fe20000000000 */
[----:B------:R-:W-:Y:S02]  /*38cc0*/  FADD R14, R0, R9 ;  /* 0x00000009000e7221 */ /* 0x000fe40000000000 */
[----:B-----5:R1:W-:Y:S01]  /*38cd0*/  LDS R3, [R24+0x40000] ;  /* 0x0400000018037984 */ /* 0x0203e20000000800 */
[----:B0-----:R-:W-:Y:S01]  /*38ce0*/  FMNMX R2, R6, R2, !PT ;  /* 0x0000000206027209 */ /* 0x001fe20007800000 */
[----:B------:R-:W-:Y:S01]  /*38cf0*/  FMUL R6, R5, 1.4426950216293334961 ;  /* 0x3fb8aa3b05067820 */ /* 0x000fe20000400000 */
[----:B------:R-:W-:Y:S01]  /*38d00*/  FADD R17, R10, R15 ;  /* 0x0000000f0a117221 */ /* 0x000fe20000000000 */
[----:B------:R-:W0:Y:S01]  /*38d10*/  MUFU.EX2 R5, R7 ;  /* 0x0000000700057308 */ /* 0x000e220000000800 */
[----:B----4-:R-:W-:Y:S01]  /*38d20*/  FADD R21, R21, R25 ;  /* 0x0000001915157221 */ /* 0x010fe20000000000 */
[----:B------:R-:W-:Y:S01]  /*38d30*/  FADD R22, R22, -R8 ;  /* 0x8000000816167221 */ /* 0x000fe20000000000 */
[----:B------:R-:W-:Y:S01]  /*38d40*/  FADD R20, R20, R23 ;  /* 0x0000001714147221 */ /* 0x000fe20000000000 */
[----:B-1----:R-:W3:Y:S04]  /*38d50*/  LDL.LU R24, [R1+0x7c] ;  /* 0x00007c0001187983 */ /* 0x002ee80000300800 */
[----:B------:R-:W-:Y:S04]  /*38d60*/  STL [R1+0xc9c], R2 ;  /* 0x000c9c0201007387 */ /* 0x000fe80000100800 */
[----:B------:R1:W-:Y:S01]  /*38d70*/  LDS R13, [R27+0x40000] ;  /* 0x040000001b0d7984 */ /* 0x0003e20000000800 */
[----:B------:R-:W-:-:S03]  /*38d80*/  FADD R15, R11, R12 ;  /* 0x0000000c0b0f7221 */ /* 0x000fc60000000000 */
[----:B0-----:R-:W-:Y:S04]  /*38d90*/  STL [R1+0x288], R5 ;  /* 0x0002880501007387 */ /* 0x001fe80000100800 */
[----:B------:R-:W4:Y:S04]  /*38da0*/  LDL.LU R28, [R1+0x104] ;  /* 0x00010400011c7983 */ /* 0x000f280000300800 */
[----:B------:R-:W5:Y:S04]  /*38db0*/  LDL R0, [R1+0x9ac] ;  /* 0x0009ac0001007983 */ /* 0x000f680000100800 */
[----:B------:R-:W0:Y:S01]  /*38dc0*/  SHFL.BFLY PT, R12, R19, 0x2, 0x1f ;  /* 0x0c401f00130c7f89 */ /* 0x000e2200000e0000 */
[----:B------:R-:W1:Y:S01]  /*38dd0*/  MUFU.EX2 R25, R6 ;  /* 0x0000000600197308 */ /* 0x000e620000000800 */
[----:B------:R-:W-:-:S02]  /*38de0*/  FMUL R22, R22, 1.4426950216293334961 ;  /* 0x3fb8aa3b16167820 */ /* 0x000fc40000400000 */
[----:B-1----:R-:W-:Y:S04]  /*38df0*/  STL [R1+0x284], R25 ;  /* 0x0002841901007387 */ /* 0x002fe80000100800 */
[----:B------:R5:W-:Y:S04]  /*38e00*/  STL [R1+0x1afc], R25 ;  /* 0x001afc1901007387 */ /* 0x000be80000100800 */
[----:B------:R-:W4:Y:S04]  /*38e10*/  LDL.LU R26, [R1+0x80] ;  /* 0x00008000011a7983 */ /* 0x000f280000300800 */
[----:B------:R-:W4:Y:S01]  /*38e20*/  LDL.LU R27, [R1+0x11c] ;  /* 0x00011c00011b7983 */ /* 0x000f220000300800 */
[----:B--2---:R-:W-:-:S02]  /*38e30*/  FADD R23, R29, -R2 ;  /* 0x800000021d177221 */ /* 0x004fc40000000000 */
[----:B------:R3:W1:Y:S02]  /*38e40*/  MUFU.EX2 R29, R22 ;  /* 0x00000016001d7308 */ /* 0x0006640000000800 */
[----:B------:R-:W-:Y:S01]  /*38e50*/  FMUL R23, R23, 1.4426950216293334961 ;  /* 0x3fb8aa3b17177820 */ /* 0x000fe20000400000 */
[----:B------:R-:W2:Y:S04]  /*38e60*/  SHFL.BFLY PT, R10, R21, 0x2, 0x1f ;  /* 0x0c401f00150a7f89 */ /* 0x000ea800000e0000 */
[----:B------:R-:W0:Y:S04]  /*38e70*/  SHFL.BFLY PT, R8, R17, 0x2, 0x1f ;  /* 0x0c401f0011087f89 */ /* 0x000e2800000e0000 */
[----:B------:R-:W-:Y:S04]  /*38e80*/  SHFL.BFLY PT, R7, R18, 0x2, 0x1f ;  /* 0x0c401f0012077f89 */ /* 0x000fe800000e0000 */
[----:B------:R-:W-:Y:S01]  /*38e90*/  SHFL.BFLY PT, R9, R16, 0x2, 0x1f ;  /* 0x0c401f0010097f89 */ /* 0x000fe200000e0000 */
[----:B------:R-:W-:Y:S01]  /*38ea0*/  BAR.SYNC.DEFER_BLOCKING 0x0 ;  /* 0x0000000000007b1d */ /* 0x000fe20000010000 */
[----:B---3--:R-:W-:-:S05]  /*38eb0*/  FADD R22, R24, -R2 ;  /* 0x8000000218167221 */ /* 0x008fca0000000000 */
[----:B------:R3:W0:Y:S01]  /*38ec0*/  MUFU.EX2 R24, R23 ;  /* 0x0000001700187308 */ /* 0x0006220000000800 */
[----:B------:R-:W-:Y:S01]  /*38ed0*/  FMUL R22, R22, 1.4426950216293334961 ;  /* 0x3fb8aa3b16167820 */ /* 0x000fe20000400000 */
[----:B---3--:R-:W3:Y:S01]  /*38ee0*/  LDL R23, [R1+0x9e0] ;  /* 0x0009e00001177983 */ /* 0x008ee20000100800 */
[----:B-----5:R-:W-:Y:S01]  /*38ef0*/  FMNMX R25, R4, R0, !PT ;  /* 0x0000000004197209 */ /* 0x020fe20007800000 */
[----:B0-----:R-:W-:-:S04]  /*38f00*/  FADD R4, R19, R12 ;  /* 0x0000000c13047221 */ /* 0x001fc80000000000 */
[----:B----4-:R-:W-:Y:S02]  /*38f10*/  FADD R12, R28, -R25 ;  /* 0x800000191c0c7221 */ /* 0x010fe40000000000 */
[----:B------:R-:W0:Y:S01]  /*38f20*/  MUFU.EX2 R28, R22 ;  /* 0x00000016001c7308 */ /* 0x000e220000000800 */
[----:B-1----:R-:W-:Y:S04]  /*38f30*/  STL [R1+0x280], R29 ;  /* 0x0002801d01007387 */ /* 0x002fe80000100800 */
[----:B------:R-:W-:Y:S04]  /*38f40*/  STL [R1+0x1b04], R29 ;  /* 0x001b041d01007387 */ /* 0x000fe80000100800 */
[----:B------:R-:W-:Y:S04]  /*38f50*/  STL [R1+0x27c], R24 ;  /* 0x00027c1801007387 */ /* 0x000fe80000100800 */
[----:B------:R-:W-:Y:S04]  /*38f60*/  STL [R1+0x1b08], R24 ;  /* 0x001b081801007387 */ /* 0x000fe80000100800 */
[----:B------:R-:W-:Y:S04]  /*38f70*/  STL [R1+0xc98], R25 ;  /* 0x000c981901007387 */ /* 0x000fe80000100800 */
[----:B------:R-:W4:Y:S04]  /*38f80*/  LDL.LU R0, [R1+0x78] ;  /* 0x0000780001007983 */ /* 0x000f280000300800 */
[----:B------:R-:W5:Y:S04]  /*38f90*/  LDL.LU R2, [R1+0x1d0] ;  /* 0x0001d00001027983 */ /* 0x000f680000300800 */
[----:B0-----:R-:W-:Y:S04]  /*38fa0*/  STL [R1+0x278], R28 ;  /* 0x0002781c01007387 */ /* 0x001fe80000100800 */
[----:B------:R-:W-:Y:S04]  /*38fb0*/  STL [R1+0x1b0c], R28 ;  /* 0x001b0c1c01007387 */ /* 0x000fe80000100800 */
[----:B------:R-:W4:Y:S04]  /*38fc0*/  LDL R22, [R1+0x9e4] ;  /* 0x0009e40001167983 */ /* 0x000f280000100800 */
[----:B------:R-:W0:Y:S04]  /*38fd0*/  SHFL.BFLY PT, R5, R20, 0x2, 0x1f ;  /* 0x0c401f0014057f89 */ /* 0x000e2800000e0000 */
[----:B------:R-:W1:Y:S01]  /*38fe0*/  SHFL.BFLY PT, R11, R15, 0x2, 0x1f ;  /* 0x0c401f000f0b7f89 */ /* 0x000e6200000e0000 */
[----:B------:R-:W-:Y:S01]  /*38ff0*/  FMUL R12, R12, 1.4426950216293334961 ;  /* 0x3fb8aa3b0c0c7820 */ /* 0x000fe20000400000 */
[----:B--2---:R-:W-:Y:S01]  /*39000*/  FADD R10, R21, R10 ;  /* 0x0000000a150a7221 */ /* 0x004fe20000000000 */
[----:B------:R-:W-:-:S04]  /*39010*/  FADD R8, R17, R8 ;  /* 0x0000000811087221 */ /* 0x000fc80000000000 */
[----:B------:R-:W2:Y:S01]  /*39020*/  SHFL.BFLY PT, R19, R10, 0x1, 0x1f ;  /* 0x0c201f000a137f89 */ /* 0x000ea200000e0000 */
[----:B0-----:R-:W-:Y:S01]  /*39030*/  FADD R5, R20, R5 ;  /* 0x0000000514057221 */ /* 0x001fe20000000000 */
[----:B-1----:R-:W-:Y:S02]  /*39040*/  FADD R11, R15, R11 ;  /* 0x0000000b0f0b7221 */ /* 0x002fe40000000000 */
[----:B------:R-:W-:Y:S04]  /*39050*/  SHFL.BFLY PT, R15, R8, 0x1, 0x1f ;  /* 0x0c201f00080f7f89 */ /* 0x000fe800000e0000 */
[----:B------:R-:W0:Y:S01]  /*39060*/  SHFL.BFLY PT, R17, R5, 0x1, 0x1f ;  /* 0x0c201f0005117f89 */ /* 0x000e2200000e0000 */
[----:B---3--:R-:W-:Y:S02]  /*39070*/  FMNMX R21, R3, R23, !PT ;  /* 0x0000001703157209 */ /* 0x008fe40007800000 */
[----:B------:R-:W1:Y:S01]  /*39080*/  MUFU.EX2 R23, R12 ;  /* 0x0000000c00177308 */ /* 0x000e620000000800 */
[----:B------:R-:W-:-:S02]  /*39090*/  FADD R3, R26, -R25 ;  /* 0x800000191a037221 */ /* 0x000fc40000000000 */
[----:B------:R-:W-:Y:S01]  /*390a0*/  STL [R1+0xc94], R21 ;  /* 0x000c941501007387 */ /* 0x000fe20000100800 */
[----:B------:R-:W-:Y:S01]  /*390b0*/  FADD R20, R27, -R21 ;  /* 0x800000151b147221 */ /* 0x000fe20000000000 */
[----:B------:R-:W-:-:S04]  /*390c0*/  FMUL R3, R3, 1.4426950216293334961 ;  /* 0x3fb8aa3b03037820 */ /* 0x000fc80000400000 */
[----:B------:R-:W3:Y:S01]  /*390d0*/  MUFU.EX2 R27, R3 ;  /* 0x00000003001b7308 */ /* 0x000ee20000000800 */
[----:B-1----:R-:W-:Y:S04]  /*390e0*/  STL [R1+0x26c], R23 ;  /* 0x00026c1701007387 */ /* 0x002fe80000100800 */
[----:B------:R-:W-:Y:S04]  /*390f0*/  STL [R1+0x1b10], R23 ;  /* 0x001b101701007387 */ /* 0x000fe80000100800 */
[----:B------:R4:W-:Y:S02]  /*39100*/  STL [R1+0x1b48], R8 ;  /* 0x001b480801007387 */ /* 0x0009e40000100800 */
[----:B----4-:R-:W-:Y:S01]  /*39110*/  FMNMX R8, R13, R22, !PT ;  /* 0x000000160d087209 */ /* 0x010fe20007800000 */
[----:B------:R-:W-:Y:S01]  /*39120*/  FMUL R13, R20, 1.4426950216293334961 ;  /* 0x3fb8aa3b140d7820 */ /* 0x000fe20000400000 */
[----:B------:R-:W-:-:S03]  /*39130*/  FADD R20, R0, -R21 ;  /* 0x8000001500147221 */ /* 0x000fc60000000000 */
[----:B------:R1:W4:Y:S02]  /*39140*/  MUFU.EX2 R21, R13 ;  /* 0x0000000d00157308 */ /* 0x0003240000000800 */
[----:B-1----:R-:W-:-:S06]  /*39150*/  FMUL R13, R20, 1.4426950216293334961 ;  /* 0x3fb8aa3b140d7820 */ /* 0x002fcc0000400000 */
[----:B------:R1:W0:Y:S01]  /*39160*/  MUFU.EX2 R22, R13 ;  /* 0x0000000d00167308 */ /* 0x0002220000000800 */
[----:B---3--:R-:W-:Y:S04]  /*39170*/  STL [R1+0x268], R27 ;  /* 0x0002681b01007387 */ /* 0x008fe80000100800 */
[----:B------:R-:W-:Y:S01]  /*39180*/  STL [R1+0x1b14], R27 ;  /* 0x001b141b01007387 */ /* 0x000fe20000100800 */
[----:B-----5:R-:W-:-:S03]  /*39190*/  FADD R20, R2, -R8 ;  /* 0x8000000802147221 */ /* 0x020fc60000000000 */
[----:B------:R-:W-:Y:S01]  /*391a0*/  STL [R1+0xc90], R8 ;  /* 0x000c900801007387 */ /* 0x000fe20000100800 */
[----:B--2---:R-:W-:-:S03]  /*391b0*/  FADD R2, R10, R19 ;  /* 0x000000130a027221 */ /* 0x004fc60000000000 */
[----:B----4-:R-:W-:Y:S04]  /*391c0*/  STL [R1+0x264], R21 ;  /* 0x0002641501007387 */ /* 0x010fe80000100800 */
[----:B------:R-:W-:Y:S01]  /*391d0*/  STL [R1+0x1b18], R21 ;  /* 0x001b181501007387 */ /* 0x000fe20000100800 */
[----:B-1----:R-:W-:-:S03]  /*391e0*/  FMUL R13, R20, 1.4426950216293334961 ;  /* 0x3fb8aa3b140d7820 */ /* 0x002fc60000400000 */
[----:B0-----:R-:W-:Y:S04]  /*391f0*/  STL [R1+0x260], R22 ;  /* 0x0002601601007387 */ /* 0x001fe80000100800 */
[----:B------:R-:W-:Y:S04]  /*39200*/  STL [R1+0x1b1c], R22 ;  /* 0x001b1c1601007387 */ /* 0x000fe80000100800 */
[----:B------:R0:W-:Y:S04]  /*39210*/  STL [R1+0x1aa8], R2 ;  /* 0x001aa80201007387 */ /* 0x0001e80000100800 */
[----:B------:R-:W2:Y:S04]  /*39220*/  LDL.LU R0, [R1+0x74] ;  /* 0x0000740001007983 */ /* 0x000ea80000300800 */
[----:B------:R-:W3:Y:S01]  /*39230*/  LDL R20, [R1+0x31c] ;  /* 0x00031c0001147983 */ /* 0x000ee20000100800 */
[----:B0-----:R-:W-:-:S05]  /*39240*/  FADD R2, R5, R17 ;  /* 0x0000001105027221 */ /* 0x001fca0000000000 */
[----:B------:R-:W-:Y:S04]  /*39250*/  STL [R1+0x8c], R2 ;  /* 0x00008c0201007387 */ /* 0x000fe80000100800 */
[----:B------:R-:W4:Y:S04]  /*39260*/  LDL R19, [R1+0x314] ;  /* 0x0003140001137983 */ /* 0x000f280000100800 */
[----:B----4-:R0:W-:Y:S04]  /*39270*/  STL [R1+0x1b44], R19 ;  /* 0x001b441301007387 */ /* 0x0101e80000100800 */
[----:B------:R-:W4:Y:S04]  /*39280*/  LDL R17, [R1+0x304] ;  /* 0x0003040001117983 */ /* 0x000f280000100800 */
[----:B0-----:R-:W3:Y:S04]  /*39290*/  LDL R19, [R1+0x318] ;  /* 0x0003180001137983 */ /* 0x001ee80000100800 */
[----:B----4-:R0:W-:Y:S04]  /*392a0*/  STL [R1+0x1b3c], R17 ;  /* 0x001b3c1101007387 */ /* 0x0101e80000100800 */
[----:B0-----:R-:W4:Y:S04]  /*392b0*/  LDL R17, [R1+0x308] ;  /* 0x0003080001117983 */ /* 0x001f280000100800 */
[----:B----4-:R0:W-:Y:S04]  /*392c0*/  STL [R1+0x1b40], R17 ;  /* 0x001b401101007387 */ /* 0x0101e80000100800 */
[----:B------:R-:W4:Y:S04]  /*392d0*/  LDL R22, [R1+0x2c8] ;  /* 0x0002c80001167983 */ /* 0x000f280000100800 */
[----:B0-----:R-:W5:Y:S04]  /*392e0*/  LDL R17, [R1+0x310] ;  /* 0x0003100001117983 */ /* 0x001f680000100800 */
[----:B----4-:R0:W-:Y:S04]  /*392f0*/  STL [R1+0x1b20], R22 ;  /* 0x001b201601007387 */ /* 0x0101e80000100800 */
[----:B0-----:R-:W4:Y:S04]  /*39300*/  LDL R22, [R1+0x2d0] ;  /* 0x0002d00001167983 */ /* 0x001f280000100800 */
        /* <DEDUP_REMOVED lines=9> */
[----:B0-----:R-:W4:Y:S01]  /*393a0*/  LDL R22, [R1+0x2f8] ;  /* 0x0002f80001167983 */ /* 0x001f220000100800 */
[----:B--2---:R-:W-:-:S03]  /*393b0*/  FADD R5, R0, -R8 ;  /* 0x8000000800057221 */ /* 0x004fc60000000000 */
[----:B------:R-:W0:Y:S01]  /*393c0*/  SHFL.BFLY PT, R6, R14, 0x2, 0x1f ;  /* 0x0c401f000e067f89 */ /* 0x000e2200000e0000 */
[----:B------:R-:W-:-:S03]  /*393d0*/  FADD R7, R18, R7 ;  /* 0x0000000712077221 */ /* 0x000fc60000000000 */
[----:B------:R-:W1:Y:S01]  /*393e0*/  SHFL.BFLY PT, R18, R4, 0x1, 0x1f ;  /* 0x0c201f0004127f89 */ /* 0x000e6200000e0000 */
[----:B------:R-:W-:-:S03]  /*393f0*/  FADD R9, R16, R9 ;  /* 0x0000000910097221 */ /* 0x000fc60000000000 */
[----:B------:R-:W2:Y:S04]  /*39400*/  SHFL.BFLY PT, R16, R7, 0x1, 0x1f ;  /* 0x0c201f0007107f89 */ /* 0x000ea800000e0000 */
[----:B------:R-:W-:Y:S04]  /*39410*/  SHFL.BFLY PT, R12, R11, 0x1, 0x1f ;  /* 0x0c201f000b0c7f89 */ /* 0x000fe800000e0000 */
[----:B----4-:R4:W-:Y:S04]  /*39420*/  STL [R1+0x1b38], R22 ;  /* 0x001b381601007387 */ /* 0x0109e80000100800 */
[----:B------:R-:W5:Y:S04]  /*39430*/  LDL R10, [R1+0x2cc] ;  /* 0x0002cc00010a7983 */ /* 0x000f680000100800 */
[----:B------:R-:W5:Y:S04]  /*39440*/  LDL R21, [R1+0x2c0] ;  /* 0x0002c00001157983 */ /* 0x000f680000100800 */
[----:B------:R-:W5:Y:S04]  /*39450*/  LDL R27, [R1+0x2b8] ;  /* 0x0002b800011b7983 */ /* 0x000f680000100800 */
[----:B------:R-:W5:Y:S04]  /*39460*/  LDL R23, [R1+0x2b0] ;  /* 0x0002b00001177983 */ /* 0x000f680000100800 */
[----:B------:R-:W5:Y:S04]  /*39470*/  LDL R28, [R1+0x2a8] ;  /* 0x0002a800011c7983 */ /* 0x000f680000100800 */
[----:B------:R-:W5:Y:S04]  /*39480*/  LDL R24, [R1+0x2a0] ;  /* 0x0002a00001187983 */ /* 0x000f680000100800 */
[----:B------:R-:W5:Y:S04]  /*39490*/  LDL R29, [R1+0x298] ;  /* 0x00029800011d7983 */ /* 0x000f680000100800 */
[----:B----4-:R-:W4:Y:S04]  /*394a0*/  LDL R22, [R1+0x300] ;  /* 0x0003000001167983 */ /* 0x010f280000100800 */
[----:B------:R-:W4:Y:S04]  /*394b0*/  LDL R26, [R1+0x290] ;  /* 0x00029000011a7983 */ /* 0x000f280000100800 */
[----:B------:R-:W4:Y:S04]  /*394c0*/  LDL R25, [R1+0x288] ;  /* 0x0002880001197983 */ /* 0x000f280000100800 */
[----:B------:R-:W4:Y:S01]  /*394d0*/  LDL.LU R8, [R1+0x1b48] ;  /* 0x001b480001087983 */ /* 0x000f220000300800 */
[----:B0-----:R-:W-:-:S03]  /*394e0*/  FADD R6, R14, R6 ;  /* 0x000000060e067221 */ /* 0x001fc60000000000 */
[----:B------:R-:W0:Y:S01]  /*394f0*/  SHFL.BFLY PT, R14, R9, 0x1, 0x1f ;  /* 0x0c201f00090e7f89 */ /* 0x000e2200000e0000 */
[----:B-1----:R-:W-:Y:S01]  /*39500*/  FADD R2, R4, R18 ;  /* 0x0000001204027221 */ /* 0x002fe20000000000 */
[----:B------:R1:W0:Y:S02]  /*39510*/  MUFU.EX2 R0, R13 ;  /* 0x0000000d00007308 */ /* 0x0002240000000800 */
[----:B------:R-:W5:Y:S04]  /*39520*/  LDL R18, [R1+0x30c] ;  /* 0x00030c0001127983 */ /* 0x000f680000100800 */
[----:B------:R-:W5:Y:S04]  /*39530*/  LDL R4, [R1+0x29c] ;  /* 0x00029c0001047983 */ /* 0x000f680000100800 */
[----:B------:R-:W0:Y:S04]  /*39540*/  SHFL.BFLY PT, R3, R6, 0x1, 0x1f ;  /* 0x0c201f0006037f89 */ /* 0x000e2800000e0000 */
[----:B-1----:R-:W5:Y:S04]  /*39550*/  LDL R13, [R1+0x2e4] ;  /* 0x0002e400010d7983 */ /* 0x002f680000100800 */
[----:B------:R2:W-:Y:S02]  /*39560*/  STL [R1+0x88], R2 ;  /* 0x0000880201007387 */ /* 0x0005e40000100800 */
[----:B--2---:R-:W-:-:S02]  /*39570*/  FADD R2, R7, R16 ;  /* 0x0000001007027221 */ /* 0x004fc40000000000 */
[----:B------:R-:W2:Y:S04]  /*39580*/  LDL R16, [R1+0x2fc] ;  /* 0x0002fc0001107983 */ /* 0x000ea80000100800 */
[----:B------:R-:W2:Y:S04]  /*39590*/  LDL R7, [R1+0x2b4] ;  /* 0x0002b40001077983 */ /* 0x000ea80000100800 */
[----:B------:R4:W-:Y:S01]  /*395a0*/  STL [R1+0x84], R2 ;  /* 0x0000840201007387 */ /* 0x0009e20000100800 */
[----:B------:R-:W-:Y:S01]  /*395b0*/  FMUL R5, R5, 1.4426950216293334961 ;  /* 0x3fb8aa3b05057820 */ /* 0x000fe20000400000 */
[----:B---3--:R-:W-:Y:S01]  /*395c0*/  FADD R20, R20, R19 ;  /* 0x0000001314147221 */ /* 0x008fe20000000000 */
[----:B----4-:R-:W-:-:S02]  /*395d0*/  FADD R2, R8, R15 ;  /* 0x0000000f08027221 */ /* 0x010fc40000000000 */
[----:B------:R-:W3:Y:S04]  /*395e0*/  LDL R15, [R1+0x2f4] ;  /* 0x0002f400010f7983 */ /* 0x000ee80000100800 */
[----:B------:R-:W4:Y:S04]  /*395f0*/  LDL R8, [R1+0x2bc] ;  /* 0x0002bc0001087983 */ /* 0x000f280000100800 */
[----:B------:R1:W-:Y:S04]  /*39600*/  STL [R1+0x80], R2 ;  /* 0x0000800201007387 */ /* 0x0003e80000100800 */
[----:B0-----:R-:W-:Y:S01]  /*39610*/  STL [R1+0x25c], R0 ;  /* 0x00025c0001007387 */ /* 0x001fe20000100800 */
[----:B-1----:R-:W-:-:S03]  /*39620*/  FADD R2, R9, R14 ;  /* 0x0000000e09027221 */ /* 0x002fc60000000000 */
[----:B------:R-:W2:Y:S04]  /*39630*/  LDL R14, [R1+0x2ec] ;  /* 0x0002ec00010e7983 */ /* 0x000ea80000100800 */
[----:B------:R-:W2:Y:S04]  /*39640*/  LDL R9, [R1+0x2c4] ;  /* 0x0002c40001097983 */ /* 0x000ea80000100800 */
[----:B------:R0:W-:Y:S02]  /*39650*/  STL [R1+0x7c], R2 ;  /* 0x00007c0201007387 */ /* 0x0001e40000100800 */
[----:B0-----:R-:W-:-:S02]  /*39660*/  FADD R2, R11, R12 ;  /* 0x0000000c0b027221 */ /* 0x001fc40000000000 */
[----:B------:R-:W2:Y:S04]  /*39670*/  LDL R12, [R1+0x2dc] ;  /* 0x0002dc00010c7983 */ /* 0x000ea80000100800 */
[----:B------:R-:W2:Y:S04]  /*39680*/  LDL R11, [R1+0x2d4] ;  /* 0x0002d400010b7983 */ /* 0x000ea80000100800 */
[----:B------:R0:W-:Y:S02]  /*39690*/  STL [R1+0x78], R2 ;  /* 0x0000780201007387 */ /* 0x0001e40000100800 */
[----:B0-----:R-:W-:-:S02]  /*396a0*/  FADD R2, R6, R3 ;  /* 0x0000000306027221 */ /* 0x001fc40000000000 */
[----:B------:R-:W2:Y:S04]  /*396b0*/  LDL R6, [R1+0x2ac] ;  /* 0x0002ac0001067983 */ /* 0x000ea80000100800 */
[----:B------:R-:W2:Y:S04]  /*396c0*/  LDL R3, [R1+0x294] ;  /* 0x0002940001037983 */ /* 0x000ea80000100800 */
[----:B------:R0:W-:Y:S02]  /*396d0*/  STL [R1+0x74], R2 ;  /* 0x0000740201007387 */ /* 0x0001e40000100800 */
[----:B0-----:R0:W1:Y:S02]  /*396e0*/  MUFU.EX2 R2, R5 ;  /* 0x0000000500027308 */ /* 0x0010640000000800 */
[----:B0-----:R-:W2:Y:S04]  /*396f0*/  LDL R5, [R1+0x2a4] ;  /* 0x0002a40001057983 */ /* 0x001ea80000100800 */
[----:B------:R-:W5:Y:S02]  /*39700*/  LDL.LU R19, [R1+0x1b44] ;  /* 0x001b440001137983 */ /* 0x000f640000300800 */
[----:B-----5:R-:W-:-:S02]  /*39710*/  FADD R19, R19, R17 ;  /* 0x0000001113137221 */ /* 0x020fc40000000000 */
[----:B------:R-:W5:Y:S02]  /*39720*/  LDL.LU R17, [R1+0x1b40] ;  /* 0x001b400001117983 */ /* 0x000f640000300800 */
[----:B-----5:R-:W-:Y:S02]  /*39730*/  FADD R18, R18, R17 ;  /* 0x0000001112127221 */ /* 0x020fe40000000000 */
[----:B------:R-:W5:Y:S04]  /*39740*/  LDL.LU R17, [R1+0x1b3c] ;  /* 0x001b3c0001117983 */ /* 0x000f680000300800 */
[----:B-1----:R-:W-:Y:S01]  /*39750*/  STL [R1+0x244], R2 ;  /* 0x0002440201007387 */ /* 0x002fe20000100800 */
[----:B-----5:R-:W-:-:S03]  /*39760*/  FADD R17, R17, R22 ;  /* 0x0000001611117221 */ /* 0x020fc60000000000 */
[----:B------:R-:W2:Y:S02]  /*39770*/  LDL.LU R22, [R1+0x1b38] ;  /* 0x001b380001167983 */ /* 0x000ea40000300800 */
[----:B--2---:R-:W-:Y:S02]  /*39780*/  FADD R16, R16, R22 ;  /* 0x0000001610107221 */ /* 0x004fe40000000000 */
[----:B------:R-:W3:Y:S02]  /*39790*/  LDL.LU R22, [R1+0x1b34] ;  /* 0x001b340001167983 */ /* 0x000ee40000300800 */
[----:B---3--:R-:W-:Y:S02]  /*397a0*/  FADD R15, R15, R22 ;  /* 0x000000160f0f7221 */ /* 0x008fe40000000000 */
[----:B------:R-:W2:Y:S02]  /*397b0*/  LDL.LU R22, [R1+0x1b30] ;  /* 0x001b300001167983 */ /* 0x000ea40000300800 */
[----:B--2---:R-:W-:-:S02]  /*397c0*/  FADD R14, R14, R22 ;  /* 0x000000160e0e7221 */ /* 0x004fc40000000000 */
[----:B------:R-:W2:Y:S02]  /*397d0*/  LDL.LU R22, [R1+0x1b2c] ;  /* 0x001b2c0001167983 */ /* 0x000ea40000300800 */
[----:B--2---:R-:W-:Y:S02]  /*397e0*/  FADD R13, R13, R22 ;  /* 0x000000160d0d7221 */ /* 0x004fe40000000000 */
[----:B------:R-:W2:Y:S02]  /*397f0*/  LDL.LU R22, [R1+0x1b28] ;  /* 0x001b280001167983 */ /* 0x000ea40000300800 */
[----:B--2---:R-:W-:Y:S02]  /*39800*/  FADD R12, R12, R22 ;  /* 0x000000160c0c7221 */ /* 0x004fe40000000000 */
[----:B------:R-:W2:Y:S02]  /*39810*/  LDL.LU R22, [R1+0x1b24] ;  /* 0x001b240001167983 */ /* 0x000ea40000300800 */
[----:B--2---:R-:W-:-:S02]  /*39820*/  FADD R11, R11, R22 ;  /* 0x000000160b0b7221 */ /* 0x004fc40000000000 */
[----:B------:R-:W2:Y:S01]  /*39830*/  LDL.LU R22, [R1+0x1b20] ;  /* 0x001b200001167983 */ /* 0x000ea20000300800 */
[----:B------:R-:W-:Y:S01]  /*39840*/  FADD R9, R9, R21 ;  /* 0x0000001509097221 */ /* 0x000fe20000000000 */
[----:B----4-:R-:W-:Y:S01]  /*39850*/  FADD R8, R8, R27 ;  /* 0x0000001b08087221 */ /* 0x010fe20000000000 */
[----:B------:R-:W-:Y:S01]  /*39860*/  FADD R7, R7, R23 ;  /* 0x0000001707077221 */ /* 0x000fe20000000000 */
[----:B------:R-:W-:Y:S01]  /*39870*/  FADD R6, R6, R28 ;  /* 0x0000001c06067221 */ /* 0x000fe20000000000 */
[----:B------:R-:W-:Y:S01]  /*39880*/  FADD R5, R5, R24 ;  /* 0x0000001805057221 */ /* 0x000fe20000000000 */
[----:B------:R-:W-:Y:S01]  /*39890*/  FADD R4, R4, R29 ;  /* 0x0000001d04047221 */ /* 0x000fe20000000000 */
[----:B------:R-:W-:Y:S01]  /*398a0*/  FADD R3, R3, R26 ;  /* 0x0000001a03037221 */ /* 0x000fe20000000000 */
[----:B--2---:R-:W-:Y:S02]  /*398b0*/  FADD R10, R10, R22 ;  /* 0x000000160a0a7221 */ /* 0x004fe40000000000 */
[----:B------:R-:W2:Y:S04]  /*398c0*/  LDL.LU R22, [R1+0x1b1c] ;  /* 0x001b1c0001167983 */ /* 0x000ea80000300800 */
[----:B------:R-:W2:Y:S04]  /*398d0*/  LDL.LU R21, [R1+0x1b18] ;  /* 0x001b180001157983 */ /* 0x000ea80000300800 */
[----:B------:R-:W3:Y:S04]  /*398e0*/  LDL.LU R27, [R1+0x1b14] ;  /* 0x001b1400011b7983 */ /* 0x000ee80000300800 */
[----:B------:R-:W3:Y:S04]  /*398f0*/  LDL.LU R23, [R1+0x1b10] ;  /* 0x001b100001177983 */ /* 0x000ee80000300800 */
[----:B------:R-:W4:Y:S04]  /*39900*/  LDL.LU R28, [R1+0x1b0c] ;  /* 0x001b0c00011c7983 */ /* 0x000f280000300800 */
[----:B------:R-:W4:Y:S04]  /*39910*/  LDL.LU R24, [R1+0x1b08] ;  /* 0x001b080001187983 */ /* 0x000f280000300800 */
[----:B------:R-:W5:Y:S04]  /*39920*/  LDL.LU R29, [R1+0x1b04] ;  /* 0x001b0400011d7983 */ /* 0x000f680000300800 */
[----:B------:R-:W2:Y:S02]  /*39930*/  LDL.LU R26, [R1+0x1b00] ;  /* 0x001b0000011a7983 */ /* 0x000ea40000300800 */
[----:B--2---:R-:W-:-:S02]  /*39940*/  FADD R26, R26, R25 ;  /* 0x000000191a1a7221 */ /* 0x004fc40000000000 */
[----:B------:R-:W5:Y:S01]  /*39950*/  LDL.LU R25, [R1+0x1afc] ;  /* 0x001afc0001197983 */ /* 0x000f620000300800 */
[----:B------:R-:W-:Y:S01]  /*39960*/  FADD R22, R21, R22 ;  /* 0x0000001615167221 */ /* 0x000fe20000000000 */
[----:B------:R-:W-:Y:S02]  /*39970*/  FADD R21, R0, R2 ;  /* 0x0000000200157221 */ /* 0x000fe40000000000 */
[----:B------:R-:W-:Y:S04]  /*39980*/  STL [R1+0x1af8], R20 ;  /* 0x001af81401007387 */ /* 0x000fe80000100800 */
[----:B------:R-:W0:Y:S04]  /*39990*/  SHFL.BFLY PT, R2, R18, 0x2, 0x1f ;  /* 0x0c401f0012027f89 */ /* 0x000e2800000e0000 */
[----:B------:R-:W-:Y:S04]  /*399a0*/  STL [R1+0x1af4], R18 ;  /* 0x001af41201007387 */ /* 0x000fe80000100800 */
[----:B------:R-:W1:Y:S04]  /*399b0*/  SHFL.BFLY PT, R18, R17, 0x2, 0x1f ;  /* 0x0c401f0011127f89 */ /* 0x000e6800000e0000 */
[----:B0-----:R-:W-:Y:S04]  /*399c0*/  STL [R1+0x8], R2 ;  /* 0x0000080201007387 */ /* 0x001fe80000100800 */
[----:B------:R-:W-:Y:S04]  /*399d0*/  STL [R1+0x1af0], R17 ;  /* 0x001af01101007387 */ /* 0x000fe80000100800 */
[----:B-1----:R-:W-:Y:S04]  /*399e0*/  STL [R1+0x4], R18 ;  /* 0x0000041201007387 */ /* 0x002fe80000100800 */
[----:B------:R-:W0:Y:S04]  /*399f0*/  SHFL.BFLY PT, R18, R12, 0x2, 0x1f ;  /* 0x0c401f000c127f89 */ /* 0x000e2800000e0000 */
[----:B------:R-:W1:Y:S04]  /*39a00*/  SHFL.BFLY PT, R17, R11, 0x2, 0x1f ;  /* 0x0c401f000b117f89 */ /* 0x000e6800000e0000 */
[----:B------:R-:W-:Y:S04]  /*39a10*/  STL [R1+0x1aec], R11 ;  /* 0x001aec0b01007387 */ /* 0x000fe80000100800 */
[----:B------:R-:W2:Y:S04]  /*39a20*/  SHFL.BFLY PT, R11, R10, 0x2, 0x1f ;  /* 0x0c401f000a0b7f89 */ /* 0x000ea800000e0000 */
[----:B0-----:R-:W-:Y:S04]  /*39a30*/  STL [R1+0x14], R18 ;  /* 0x0000141201007387 */ /* 0x001fe80000100800 */
[----:B-1----:R-:W-:Y:S04]  /*39a40*/  STL [R1+0x18], R17 ;  /* 0x0000181101007387 */ /* 0x002fe80000100800 */
[----:B------:R-:W-:Y:S04]  /*39a50*/  STL [R1+0x1ae8], R10 ;  /* 0x001ae80a01007387 */ /* 0x000fe80000100800 */
[----:B------:R-:W0:Y:S04]  /*39a60*/  SHFL.BFLY PT, R10, R9, 0x2, 0x1f ;  /* 0x0c401f00090a7f89 */ /* 0x000e2800000e0000 */
[----:B--2---:R-:W-:Y:S04]  /*39a70*/  STL [R1+0x24], R11 ;  /* 0x0000240b01007387 */ /* 0x004fe80000100800 */
[----:B------:R-:W-:Y:S04]  /*39a80*/  STL [R1+0x1ae4], R9 ;  /* 0x001ae40901007387 */ /* 0x000fe80000100800 */
[----:B------:R-:W1:Y:S04]  /*39a90*/  SHFL.BFLY PT, R9, R8, 0x2, 0x1f ;  /* 0x0c401f0008097f89 */ /* 0x000e6800000e0000 */
[----:B0-----:R-:W-:Y:S04]  /*39aa0*/  STL [R1+0x30], R10 ;  /* 0x0000300a01007387 */ /* 0x001fe80000100800 */
[----:B------:R-:W-:Y:S04]  /*39ab0*/  STL [R1+0x1ae0], R8 ;  /* 0x001ae00801007387 */ /* 0x000fe80000100800 */
[----:B-1----:R-:W-:Y:S04]  /*39ac0*/  STL [R1+0x34], R9 ;  /* 0x0000340901007387 */ /* 0x002fe80000100800 */
[----:B------:R-:W0:Y:S04]  /*39ad0*/  SHFL.BFLY PT, R8, R7, 0x2, 0x1f ;  /* 0x0c401f0007087f89 */ /* 0x000e2800000e0000 */
[----:B------:R-:W2:Y:S04]  /*39ae0*/  LDL.LU R17, [R1+0x8] ;  /* 0x0000080001117983 */ /* 0x000ea80000300800 */
[----:B------:R-:W-:Y:S04]  /*39af0*/  STL [R1+0x1adc], R7 ;  /* 0x001adc0701007387 */ /* 0x000fe80000100800 */
[----:B------:R-:W1:Y:S04]  /*39b00*/  SHFL.BFLY PT, R7, R6, 0x2, 0x1f ;  /* 0x0c401f0006077f89 */ /* 0x000e6800000e0000 */
[----:B0-----:R-:W-:Y:S04]  /*39b10*/  STL [R1+0x38], R8 ;  /* 0x0000380801007387 */ /* 0x001fe80000100800 */
[----:B------:R-:W-:Y:S04]  /*39b20*/  STL [R1+0x1ad8], R6 ;  /* 0x001ad80601007387 */ /* 0x000fe80000100800 */
[----:B------:R-:W0:Y:S04]  /*39b30*/  SHFL.BFLY PT, R6, R5, 0x2, 0x1f ;  /* 0x0c401f0005067f89 */ /* 0x000e2800000e0000 */
[----:B-1----:R-:W-:Y:S04]  /*39b40*/  STL [R1+0x3c], R7 ;  /* 0x00003c0701007387 */ /* 0x002fe80000100800 */
[----:B------:R-:W-:Y:S04]  /*39b50*/  STL [R1+0x1ad4], R5 ;  /* 0x001ad40501007387 */ /* 0x000fe80000100800 */
[----:B------:R-:W1:Y:S04]  /*39b60*/  SHFL.BFLY PT, R5, R4, 0x2, 0x1f ;  /* 0x0c401f0004057f89 */ /* 0x000e6800000e0000 */
[----:B0-----:R-:W-:Y:S04]  /*39b70*/  STL [R1+0x40], R6 ;  /* 0x0000400601007387 */ /* 0x001fe80000100800 */
[----:B------:R-:W-:Y:S04]  /*39b80*/  STL [R1+0x1ad0], R4 ;  /* 0x001ad00401007387 */ /* 0x000fe80000100800 */
[----:B------:R-:W0:Y:S04]  /*39b90*/  SHFL.BFLY PT, R4, R3, 0x2, 0x1f ;  /* 0x0c401f0003047f89 */ /* 0x000e2800000e0000 */
[----:B-1----:R-:W-:Y:S04]  /*39ba0*/  STL [R1+0x44], R5 ;  /* 0x0000440501007387 */ /* 0x002fe80000100800 */
[----:B------:R-:W-:Y:S04]  /*39bb0*/  STL [R1+0x1acc], R3 ;  /* 0x001acc0301007387 */ /* 0x000fe80000100800 */
[----:B------:R-:W1:Y:S01]  /*39bc0*/  SHFL.BFLY PT, R3, R26, 0x2, 0x1f ;  /* 0x0c401f001a037f89 */ /* 0x000e6200000e0000 */
[----:B----4-:R-:W-:-:S03]  /*39bd0*/  FADD R24, R24, R28 ;  /* 0x0000001c18187221 */ /* 0x010fc60000000000 */
[----:B------:R-:W-:Y:S04]  /*39be0*/  SHFL.BFLY PT, R0, R20, 0x2, 0x1f ;  /* 0x0c401f0014007f89 */ /* 0x000fe800000e0000 */
[----:B------:R-:W4:Y:S04]  /*39bf0*/  SHFL.BFLY PT, R20, R19, 0x2, 0x1f ;  /* 0x0c401f0013147f89 */ /* 0x000f2800000e0000 */
[----:B0-----:R-:W-:Y:S04]  /*39c00*/  STL [R1+0x48], R4 ;  /* 0x0000480401007387 */ /* 0x001fe80000100800 */
[----:B------:R-:W-:Y:S04]  /*39c10*/  STL [R1+0x1ac8], R26 ;  /* 0x001ac81a01007387 */ /* 0x000fe80000100800 */
[----:B-1----:R-:W-:Y:S04]  /*39c20*/  STL [R1+0x4c], R3 ;  /* 0x00004c0301007387 */ /* 0x002fe80000100800 */
[----:B------:R-:W-:Y:S01]  /*39c30*/  SHFL.BFLY PT, R3, R24, 0x2, 0x1f ;  /* 0x0c401f0018037f89 */ /* 0x000fe200000e0000 */
[----:B---3--:R-:W-:-:S03]  /*39c40*/  FADD R23, R23, R27 ;  /* 0x0000001b17177221 */ /* 0x008fc60000000000 */
[----:B------:R-:W3:Y:S01]  /*39c50*/  LDL.LU R11, [R1+0x14] ;  /* 0x00001400010b7983 */ /* 0x000ee20000300800 */
[----:B----4-:R-:W-:-:S03]  /*39c60*/  MOV R18, R20 ;  /* 0x0000001400127202 */ /* 0x010fc60000000f00 */
[----:B------:R-:W-:Y:S01]  /*39c70*/  SHFL.BFLY PT, R20, R21, 0x2, 0x1f ;  /* 0x0c401f0015147f89 */ /* 0x000fe200000e0000 */
[----:B-----5:R-:W-:-:S05]  /*39c80*/  FADD R25, R25, R29 ;  /* 0x0000001d19197221 */ /* 0x020fca0000000000 */
[----:B------:R-:W0:Y:S04]  /*39c90*/  SHFL.BFLY PT, R4, R25, 0x2, 0x1f ;  /* 0x0c401f0019047f89 */ /* 0x000e2800000e0000 */
[----:B0-----:R-:W-:Y:S04]  /*39ca0*/  STL [R1+0x50], R4 ;  /* 0x0000500401007387 */ /* 0x001fe80000100800 */
[----:B------:R-:W0:Y:S04]  /*39cb0*/  SHFL.BFLY PT, R4, R23, 0x2, 0x1f ;  /* 0x0c401f0017047f89 */ /* 0x000e2800000e0000 */
[----:B------:R-:W-:Y:S04]  /*39cc0*/  STL [R1+0x54], R3 ;  /* 0x0000540301007387 */ /* 0x000fe80000100800 */
[----:B------:R-:W1:Y:S04]  /*39cd0*/  SHFL.BFLY PT, R3, R22, 0x2, 0x1f ;  /* 0x0c401f0016037f89 */ /* 0x000e6800000e0000 */
[----:B------:R-:W4:Y:S04]  /*39ce0*/  LDL.LU R10, [R1+0x18] ;  /* 0x00001800010a7983 */ /* 0x000f280000300800 */
[----:B0-----:R0:W-:Y:S04]  /*39cf0*/  STL [R1+0x58], R4 ;  /* 0x0000580401007387 */ /* 0x0011e80000100800 */
[----:B------:R-:W5:Y:S04]  /*39d00*/  LDL.LU R9, [R1+0x24] ;  /* 0x0000240001097983 */ /* 0x000f680000300800 */
[----:B------:R-:W2:Y:S04]  /*39d10*/  LDL.LU R8, [R1+0x30] ;  /* 0x0000300001087983 */ /* 0x000ea80000300800 */
[----:B-1----:R1:W-:Y:S04]  /*39d20*/  STL [R1+0x5c], R3 ;  /* 0x00005c0301007387 */ /* 0x0023e80000100800 */
[----:B------:R-:W2:Y:S04]  /*39d30*/  LDL.LU R7, [R1+0x34] ;  /* 0x0000340001077983 */ /* 0x000ea80000300800 */
[----:B------:R-:W2:Y:S04]  /*39d40*/  LDL.LU R6, [R1+0x38] ;  /* 0x0000380001067983 */ /* 0x000ea80000300800 */
[----:B------:R-:W2:Y:S04]  /*39d50*/  LDL.LU R5, [R1+0x3c] ;  /* 0x00003c0001057983 */ /* 0x000ea80000300800 */
[----:B0-----:R-:W2:Y:S04]  /*39d60*/  LDL.LU R4, [R1+0x40] ;  /* 0x0000400001047983 */ /* 0x001ea80000300800 */
[----:B-1----:R-:W2:Y:S04]  /*39d70*/  LDL.LU R3, [R1+0x44] ;  /* 0x0000440001037983 */ /* 0x002ea80000300800 */
[----:B------:R-:W2:Y:S04]  /*39d80*/  LDL.LU R26, [R1+0x48] ;  /* 0x00004800011a7983 */ /* 0x000ea80000300800 */
[----:B------:R0:W-:Y:S04]  /*39d90*/  STL [R1+0x60], R20 ;  /* 0x0000601401007387 */ /* 0x0001e80000100800 */
[----:B0-----:R-:W2:Y:S01]  /*39da0*/  LDL.LU R20, [R1+0x1af8] ;  /* 0x001af80001147983 */ /* 0x001ea20000300800 */
[----:B------:R-:W-:Y:S01]  /*39db0*/  FADD R19, R19, R18 ;  /* 0x0000001213137221 */ /* 0x000fe20000000000 */
[----:B--2---:R-:W-:-:S02]  /*39dc0*/  FADD R0, R20, R0 ;  /* 0x0000000014007221 */ /* 0x004fc40000000000 */
[----:B------:R-:W2:Y:S04]  /*39dd0*/  LDL.LU R20, [R1+0x4] ;  /* 0x0000040001147983 */ /* 0x000ea80000300800 */
[----:B------:R-:W2:Y:S04]  /*39de0*/  LDL.LU R18, [R1+0x1af4] ;  /* 0x001af40001127983 */ /* 0x000ea80000300800 */
[----:B------:R0:W-:Y:S04]  /*39df0*/  STL [R1+0x28], R19 ;  /* 0x0000281301007387 */ /* 0x0001e80000100800 */
[----:B0-----:R-:W3:Y:S04]  /*39e00*/  LDL.LU R19, [R1+0x60] ;  /* 0x0000600001137983 */ /* 0x001ee80000300800 */
[----:B------:R-:W0:Y:S04]  /*39e10*/  SHFL.BFLY PT, R2, R16, 0x2, 0x1f ;  /* 0x0c401f0010027f89 */ /* 0x000e2800000e0000 */
[----:B------:R-:W-:Y:S04]  /*39e20*/  SHFL.BFLY PT, R27, R15, 0x2, 0x1f ;  /* 0x0c401f000f1b7f89 */ /* 0x000fe800000e0000 */
[----:B------:R-:W-:Y:S01]  /*39e30*/  SHFL.BFLY PT, R28, R14, 0x2, 0x1f ;  /* 0x0c401f000e1c7f89 */ /* 0x000fe200000e0000 */
[----:B--2---:R-:W-:-:S03]  /*39e40*/  FADD R18, R18, R17 ;  /* 0x0000001112127221 */ /* 0x004fc60000000000 */
[----:B------:R-:W2:Y:S04]  /*39e50*/  LDL.LU R17, [R1+0x1af0] ;  /* 0x001af00001117983 */ /* 0x000ea80000300800 */
[----:B------:R-:W1:Y:S01]  /*39e60*/  SHFL.BFLY PT, R29, R13, 0x2, 0x1f ;  /* 0x0c401f000d1d7f89 */ /* 0x000e6200000e0000 */
[----:B0-----:R-:W-:-:S03]  /*39e70*/  FADD R2, R16, R2 ;  /* 0x0000000210027221 */ /* 0x001fc60000000000 */
[----:B------:R0:W-:Y:S04]  /*39e80*/  STL [R1+0x20], R18 ;  /* 0x0000201201007387 */ /* 0x0001e80000100800 */
[----:B0-----:R-:W4:Y:S01]  /*39e90*/  LDL.LU R18, [R1+0x5c] ;  /* 0x00005c0001127983 */ /* 0x001f220000300800 */
[----:B---3--:R-:W-:Y:S01]  /*39ea0*/  FADD R12, R12, R11 ;  /* 0x0000000b0c0c7221 */ /* 0x008fe20000000000 */
[----:B-1----:R-:W-:Y:S01]  /*39eb0*/  FADD R13, R13, R29 ;  /* 0x0000001d0d0d7221 */ /* 0x002fe20000000000 */
[----:B--2---:R-:W-:Y:S02]  /*39ec0*/  FADD R20, R17, R20 ;  /* 0x0000001411147221 */ /* 0x004fe40000000000 */
[----:B------:R-:W2:Y:S04]  /*39ed0*/  LDL.LU R17, [R1+0x58] ;  /* 0x0000580001117983 */ /* 0x000ea80000300800 */
[----:B------:R-:W3:Y:S04]  /*39ee0*/  LDL.LU R16, [R1+0x54] ;  /* 0x0000540001107983 */ /* 0x000ee80000300800 */
[----:B------:R0:W-:Y:S02]  /*39ef0*/  STL [R1+0xc], R2 ;  /* 0x00000c0201007387 */ /* 0x0001e40000100800 */
[----:B0-----:R-:W-:Y:S01]  /*39f00*/  FADD R2, R15, R27 ;  /* 0x0000001b0f027221 */ /* 0x001fe20000000000 */
[----:B------:R-:W-:Y:S01]  /*39f10*/  IMAD.MOV.U32 R15, RZ, RZ, R0 ;  /* 0x000000ffff0f7224 */ /* 0x000fe200078e0000 */
[----:B------:R-:W2:Y:S01]  /*39f20*/  LDL.LU R27, [R1+0x50] ;  /* 0x00005000011b7983 */ /* 0x000ea20000300800 */
[----:B------:R-:W-:-:S03]  /*39f30*/  FADD R0, R14, R28 ;  /* 0x0000001c0e007221 */ /* 0x000fc60000000000 */
[----:B------:R-:W2:Y:S04]  /*39f40*/  LDL.LU R14, [R1+0x4c] ;  /* 0x00004c00010e7983 */ /* 0x000ea80000300800 */
[----:B------:R-:W2:Y:S04]  /*39f50*/  LDL R28, [R1+0x28] ;  /* 0x00002800011c7983 */ /* 0x000ea80000100800 */
[----:B------:R-:W-:Y:S04]  /*39f60*/  STL [R1+0x1c], R20 ;  /* 0x00001c1401007387 */ /* 0x000fe80000100800 */
[----:B------:R-:W2:Y:S04]  /*39f70*/  LDL R29, [R1+0x20] ;  /* 0x00002000011d7983 */ /* 0x000ea80000100800 */
[----:B------:R-:W4:Y:S04]  /*39f80*/  LDL.LU R11, [R1+0x1aec] ;  /* 0x001aec00010b7983 */ /* 0x000f280000300800 */
[----:B------:R-:W-:Y:S01]  /*39f90*/  STL [R1+0x8], R2 ;  /* 0x0000080201007387 */ /* 0x000fe20000100800 */
[----:B----4-:R-:W-:-:S03]  /*39fa0*/  FADD R11, R11, R10 ;  /* 0x0000000a0b0b7221 */ /* 0x010fc60000000000 */
[----:B------:R-:W5:Y:S04]  /*39fb0*/  LDL.LU R10, [R1+0x1ae8] ;  /* 0x001ae800010a7983 */ /* 0x000f680000300800 */
[----:B------:R-:W-:Y:S01]  /*39fc0*/  STL [R1], R0 ;  /* 0x0000000001007387 */ /* 0x000fe20000100800 */
[----:B-----5:R-:W-:-:S03]  /*39fd0*/  FADD R10, R10, R9 ;  /* 0x000000090a0a7221 */ /* 0x020fc60000000000 */
[----:B------:R-:W4:Y:S02]  /*39fe0*/  LDL.LU R9, [R1+0x1ae4] ;  /* 0x001ae40001097983 */ /* 0x000f240000300800 */
[----:B----4-:R-:W-:Y:S02]  /*39ff0*/  FADD R9, R9, R8 ;  /* 0x0000000809097221 */ /* 0x010fe40000000000 */
[----:B------:R-:W4:Y:S02]  /*3a000*/  LDL.LU R8, [R1+0x1ae0] ;  /* 0x001ae00001087983 */ /* 0x000f240000300800 */
[----:B----4-:R-:W-:Y:S02]  /*3a010*/  FADD R8, R8, R7 ;  /* 0x0000000708087221 */ /* 0x010fe40000000000 */
[----:B------:R-:W4:Y:S02]  /*3a020*/  LDL.LU R7, [R1+0x1adc] ;  /* 0x001adc0001077983 */ /* 0x000f240000300800 */
[----:B----4-:R-:W-:-:S02]  /*3a030*/  FADD R7, R7, R6 ;  /* 0x0000000607077221 */ /* 0x010fc40000000000 */
        /* <DEDUP_REMOVED lines=8> */
[----:B------:R-:W2:Y:S02]  /*3a0c0*/  LDL.LU R26, [R1+0x1ac8] ;  /* 0x001ac800011a7983 */ /* 0x000ea40000300800 */
[----:B--2---:R-:W-:Y:S01]  /*3a0d0*/  FADD R14, R26, R14 ;  /* 0x0000000e1a0e7221 */ /* 0x004fe20000000000 */
[----:B------:R-:W-:Y:S02]  /*3a0e0*/  IMAD.MOV.U32 R26, RZ, RZ, R15 ;  /* 0x000000ffff1a7224 */ /* 0x000fe400078e000f */
[----:B------:R-:W-:Y:S02]  /*3a0f0*/  FADD R15, R25, R27 ;  /* 0x0000001b190f7221 */ /* 0x000fe40000000000 */
[----:B------:R-:W2:Y:S04]  /*3a100*/  LDL R25, [R1+0xc] ;  /* 0x00000c0001197983 */ /* 0x000ea80000100800 */
[----:B------:R-:W0:Y:S01]  /*3a110*/  SHFL.BFLY PT, R28, R28, 0x1, 0x1f ;  /* 0x0c201f001c1c7f89 */ /* 0x000e2200000e0000 */
[----:B------:R-:W-:-:S03]  /*3a120*/  FADD R19, R21, R19 ;  /* 0x0000001315137221 */ /* 0x000fc60000000000 */
[----:B------:R-:W1:Y:S01]  /*3a130*/  SHFL.BFLY PT, R20, R20, 0x1, 0x1f ;  /* 0x0c201f0014147f89 */ /* 0x000e6200000e0000 */
[----:B------:R-:W-:-:S03]  /*3a140*/  FADD R18, R22, R18 ;  /* 0x0000001216127221 */ /* 0x000fc60000000000 */
[----:B------:R-:W-:Y:S01]  /*3a150*/  SHFL.BFLY PT, R22, R2, 0x1, 0x1f ;  /* 0x0c201f0002167f89 */ /* 0x000fe200000e0000 */
[----:B------:R-:W-:-:S03]  /*3a160*/  FADD R17, R23, R17 ;  /* 0x0000001117117221 */ /* 0x000fc60000000000 */
[----:B------:R-:W-:Y:S04]  /*3a170*/  SHFL.BFLY PT, R23, R0, 0x1, 0x1f ;  /* 0x0c201f0000177f89 */ /* 0x000fe800000e0000 */
[----:B------:R-:W-:Y:S04]  /*3a180*/  SHFL.BFLY PT, R0, R13, 0x1, 0x1f ;  /* 0x0c201f000d007f89 */ /* 0x000fe800000e0000 */
[----:B0-----:R0:W-:Y:S04]  /*3a190*/  STL [R1+0x1ac4], R28 ;  /* 0x001ac41c01007387 */ /* 0x0011e80000100800 */
[----:B-1----:R-:W-:Y:S04]  /*3a1a0*/  STL [R1+0x1ac0], R20 ;  /* 0x001ac01401007387 */ /* 0x002fe80000100800 */
[----:B------:R-:W-:Y:S01]  /*3a1b0*/  SHFL.BFLY PT, R2, R11, 0x1, 0x1f ;  /* 0x0c201f000b027f89 */ /* 0x000fe200000e0000 */
[----:B---3--:R-:W-:-:S03]  /*3a1c0*/  FADD R16, R24, R16 ;  /* 0x0000001018107221 */ /* 0x008fc60000000000 */
[----:B------:R-:W-:Y:S04]  /*3a1d0*/  SHFL.BFLY PT, R24, R5, 0x1, 0x1f ;  /* 0x0c201f0005187f89 */ /* 0x000fe800000e0000 */
[----:B------:R-:W1:Y:S01]  /*3a1e0*/  SHFL.BFLY PT, R27, R26, 0x1, 0x1f ;  /* 0x0c201f001a1b7f89 */ /* 0x000e6200000e0000 */
[----:B0-----:R-:W-:-:S05]  /*3a1f0*/  MOV R28, R26 ;  /* 0x0000001a001c7202 */ /* 0x001fca0000000f00 */
[----:B-1----:R-:W-:Y:S01]  /*3a200*/  FADD R27, R28, R27 ;  /* 0x0000001b1c1b7221 */ /* 0x002fe20000000000 */
[----:B--2---:R-:W0:Y:S04]  /*3a210*/  SHFL.BFLY PT, R21, R25, 0x1, 0x1f ;  /* 0x0c201f0019157f89 */ /* 0x004e2800000e0000 */
[----:B0-----:R0:W-:Y:S04]  /*3a220*/  STL [R1+0x1abc], R21 ;  /* 0x001abc1501007387 */ /* 0x0011e80000100800 */
[----:B------:R1:W-:Y:S04]  /*3a230*/  STL [R1+0x1ab8], R22 ;  /* 0x001ab81601007387 */ /* 0x0003e80000100800 */
[----:B------:R-:W2:Y:S04]  /*3a240*/  LDL.LU R20, [R1+0x20] ;  /* 0x0000200001147983 */ /* 0x000ea80000300800 */
[----:B------:R-:W-:Y:S04]  /*3a250*/  STL [R1+0x1ab4], R23 ;  /* 0x001ab41701007387 */ /* 0x000fe80000100800 */
[----:B0-----:R-:W3:Y:S04]  /*3a260*/  LDL.LU R21, [R1+0x1c] ;  /* 0x00001c0001157983 */ /* 0x001ee80000300800 */
[----:B------:R-:W-:Y:S04]  /*3a270*/  STL [R1+0x1ab0], R13 ;  /* 0x001ab00d01007387 */ /* 0x000fe80000100800 */
[----:B------:R-:W-:Y:S04]  /*3a280*/  STL [R1+0x4], R0 ;  /* 0x0000040001007387 */ /* 0x000fe80000100800 */
[----:B------:R-:W0:Y:S04]  /*3a290*/  SHFL.BFLY PT, R0, R12, 0x1, 0x1f ;  /* 0x0c201f000c007f89 */ /* 0x000e2800000e0000 */
[----:B-1----:R-:W4:Y:S04]  /*3a2a0*/  LDL.LU R22, [R1+0xc] ;  /* 0x00000c0001167983 */ /* 0x002f280000300800 */
[----:B------:R-:W-:Y:S04]  /*3a2b0*/  STL [R1+0x1aac], R12 ;  /* 0x001aac0c01007387 */ /* 0x000fe80000100800 */
[----:B0-----:R-:W-:Y:S04]  /*3a2c0*/  STL [R1+0x10], R0 ;  /* 0x0000100001007387 */ /* 0x001fe80000100800 */
[----:B------:R-:W0:Y:S04]  /*3a2d0*/  SHFL.BFLY PT, R0, R10, 0x1, 0x1f ;  /* 0x0c201f000a007f89 */ /* 0x000e2800000e0000 */
[----:B------:R-:W5:Y:S04]  /*3a2e0*/  LDL.LU R23, [R1+0x8] ;  /* 0x0000080001177983 */ /* 0x000f680000300800 */
[----:B------:R-:W-:Y:S04]  /*3a2f0*/  STL [R1+0x14], R2 ;  /* 0x0000140201007387 */ /* 0x000fe80000100800 */
[----:B------:R-:W1:Y:S04]  /*3a300*/  SHFL.BFLY PT, R2, R9, 0x1, 0x1f ;  /* 0x0c201f0009027f89 */ /* 0x000e6800000e0000 */
[----:B0-----:R-:W-:Y:S04]  /*3a310*/  STL [R1+0x18], R0 ;  /* 0x0000180001007387 */ /* 0x001fe80000100800 */
[----:B------:R-:W0:Y:S04]  /*3a320*/  SHFL.BFLY PT, R0, R8, 0x1, 0x1f ;  /* 0x0c201f0008007f89 */ /* 0x000e2800000e0000 */
[----:B------:R-:W3:Y:S04]  /*3a330*/  LDL.LU R13, [R1] ;  /* 0x00000000010d7983 */ /* 0x000ee80000300800 */
[----:B-1----:R-:W-:Y:S04]  /*3a340*/  STL [R1+0x24], R2 ;  /* 0x0000240201007387 */ /* 0x002fe80000100800 */
[----:B------:R-:W1:Y:S04]  /*3a350*/  SHFL.BFLY PT, R2, R7, 0x1, 0x1f ;  /* 0x0c201f0007027f89 */ /* 0x000e6800000e0000 */
[----:B0-----:R-:W-:Y:S04]  /*3a360*/  STL [R1+0x30], R0 ;  /* 0x0000300001007387 */ /* 0x001fe80000100800 */
[----:B------:R-:W0:Y:S04]  /*3a370*/  SHFL.BFLY PT, R0, R6, 0x1, 0x1f ;  /* 0x0c201f0006007f89 */ /* 0x000e2800000e0000 */
[----:B------:R-:W3:Y:S04]  /*3a380*/  LDL.LU R12, [R1+0x4] ;  /* 0x00000400010c7983 */ /* 0x000ee80000300800 */
[----:B-1----:R-:W-:Y:S04]  /*3a390*/  STL [R1+0x34], R2 ;  /* 0x0000340201007387 */ /* 0x002fe80000100800 */
[----:B------:R-:W1:Y:S04]  /*3a3a0*/  SHFL.BFLY PT, R2, R4, 0x1, 0x1f ;  /* 0x0c201f0004027f89 */ /* 0x000e6800000e0000 */
[----:B0-----:R-:W-:Y:S04]  /*3a3b0*/  STL [R1+0x38], R0 ;  /* 0x0000380001007387 */ /* 0x001fe80000100800 */
[----:B------:R-:W0:Y:S04]  /*3a3c0*/  SHFL.BFLY PT, R0, R3, 0x1, 0x1f ;  /* 0x0c201f0003007f89 */ /* 0x000e2800000e0000 */
[----:B------:R-:W-:Y:S04]  /*3a3d0*/  STL [R1+0x3c], R24 ;  /* 0x00003c1801007387 */ /* 0x000fe80000100800 */
[----:B------:R-:W0:Y:S04]  /*3a3e0*/  SHFL.BFLY PT, R24, R14, 0x1, 0x1f ;  /* 0x0c201f000e187f89 */ /* 0x000e2800000e0000 */
[----:B-1----:R-:W-:Y:S04]  /*3a3f0*/  STL [R1+0x40], R2 ;  /* 0x0000400201007387 */ /* 0x002fe80000100800 */
[----:B0-----:R-:W-:Y:S04]  /*3a400*/  STL [R1+0x44], R0 ;  /* 0x0000440001007387 */ /* 0x001fe80000100800 */
[----:B------:R-:W-:Y:S04]  /*3a410*/  STL [R1+0x48], R24 ;  /* 0x0000481801007387 */ /* 0x000fe80000100800 */
[----:B------:R-:W3:Y:S04]  /*3a420*/  LDL.LU R28, [R1+0x1ac4] ;  /* 0x001ac400011c7983 */ /* 0x000ee80000300800 */
[----:B------:R0:W-:Y:S04]  /*3a430*/  STL [R1+0x1a70], R27 ;  /* 0x001a701b01007387 */ /* 0x0001e80000100800 */
[----:B0-----:R-:W3:Y:S04]  /*3a440*/  LDL.LU R27, [R1+0x28] ;  /* 0x00002800011b7983 */ /* 0x001ee80000300800 */
[----:B------:R-:W2:Y:S02]  /*3a450*/  SHFL.BFLY PT, R29, R29, 0x1, 0x1f ;  /* 0x0c201f001d1d7f89 */ /* 0x000ea400000e0000 */
[----:B--2---:R-:W-:Y:S01]  /*3a460*/  FADD R29, R20, R29 ;  /* 0x0000001d141d7221 */ /* 0x004fe20000000000 */
[----:B---3--:R-:W-:-:S02]  /*3a470*/  FADD R28, R27, R28 ;  /* 0x0000001c1b1c7221 */ /* 0x008fc40000000000 */
[----:B------:R-:W2:Y:S04]  /*3a480*/  LDL.LU R27, [R1+0x3c] ;  /* 0x00003c00011b7983 */ /* 0x000ea80000300800 */
[----:B------:R0:W-:Y:S04]  /*3a490*/  STL [R1+0x1a6c], R28 ;  /* 0x001a6c1c01007387 */ /* 0x0001e80000100800 */
[----:B0-----:R-:W3:Y:S04]  /*3a4a0*/  LDL.LU R28, [R1+0x38] ;  /* 0x00003800011c7983 */ /* 0x001ee80000300800 */
[----:B------:R-:W2:Y:S04]  /*3a4b0*/  LDL.LU R20, [R1+0x1ac0] ;  /* 0x001ac00001147983 */ /* 0x000ea80000300800 */
[----:B------:R0:W-:Y:S04]  /*3a4c0*/  STL [R1+0x1a68], R29 ;  /* 0x001a681d01007387 */ /* 0x0001e80000100800 */
[----:B0-----:R-:W3:Y:S01]  /*3a4d0*/  LDL.LU R29, [R1+0x30] ;  /* 0x00003000011d7983 */ /* 0x001ee20000300800 */
[----:B--2---:R-:W-:-:S03]  /*3a4e0*/  FADD R20, R21, R20 ;  /* 0x0000001415147221 */ /* 0x004fc60000000000 */
[----:B------:R-:W4:Y:S04]  /*3a4f0*/  LDL.LU R21, [R1+0x1abc] ;  /* 0x001abc0001157983 */ /* 0x000f280000300800 */
[----:B------:R0:W-:Y:S04]  /*3a500*/  STL [R1+0x1a64], R20 ;  /* 0x001a641401007387 */ /* 0x0001e80000100800 */
[----:B0-----:R-:W2:Y:S01]  /*3a510*/  LDL.LU R20, [R1+0x34] ;  /* 0x0000340001147983 */ /* 0x001ea20000300800 */
[----:B----4-:R-:W-:-:S03]  /*3a520*/  FADD R21, R22, R21 ;  /* 0x0000001516157221 */ /* 0x010fc60000000000 */
[----:B------:R-:W5:Y:S04]  /*3a530*/  LDL.LU R22, [R1+0x1ab8] ;  /* 0x001ab80001167983 */ /* 0x000f680000300800 */
[----:B------:R0:W-:Y:S04]  /*3a540*/  STL [R1+0x1a60], R21 ;  /* 0x001a601501007387 */ /* 0x0001e80000100800 */
[----:B0-----:R-:W4:Y:S01]  /*3a550*/  LDL.LU R21, [R1+0x24] ;  /* 0x0000240001157983 */ /* 0x001f220000300800 */
[----:B-----5:R-:W-:-:S03]  /*3a560*/  FADD R22, R23, R22 ;  /* 0x0000001617167221 */ /* 0x020fc60000000000 */
[----:B------:R-:W5:Y:S04]  /*3a570*/  LDL.LU R23, [R1+0x1ab4] ;  /* 0x001ab40001177983 */ /* 0x000f680000300800 */
[----:B------:R0:W-:Y:S04]  /*3a580*/  STL [R1+0x1a5c], R22 ;  /* 0x001a5c1601007387 */ /* 0x0001e80000100800 */
[----:B0-----:R-:W2:Y:S01]  /*3a590*/  LDL.LU R22, [R1+0x18] ;  /* 0x0000180001167983 */ /* 0x001ea20000300800 */
[----:B-----5:R-:W-:-:S03]  /*3a5a0*/  FADD R23, R13, R23 ;  /* 0x000000170d177221 */ /* 0x020fc60000000000 */
[----:B------:R-:W5:Y:S04]  /*3a5b0*/  LDL.LU R13, [R1+0x1ab0] ;  /* 0x001ab000010d7983 */ /* 0x000f680000300800 */
[----:B------:R0:W-:Y:S04]  /*3a5c0*/  STL [R1+0x1a58], R23 ;  /* 0x001a581701007387 */ /* 0x0001e80000100800 */
[----:B0-----:R-:W2:Y:S01]  /*3a5d0*/  LDL.LU R23, [R1+0x14] ;  /* 0x0000140001177983 */ /* 0x001ea20000300800 */
[----:B-----5:R-:W-:-:S03]  /*3a5e0*/  FADD R13, R13, R12 ;  /* 0x0000000c0d0d7221 */ /* 0x020fc60000000000 */
[----:B------:R-:W5:Y:S04]  /*3a5f0*/  LDL.LU R12, [R1+0x1aac] ;  /* 0x001aac00010c7983 */ /* 0x000f680000300800 */
[----:B------:R0:W-:Y:S04]  /*3a600*/  STL [R1+0x1a54], R13 ;  /* 0x001a540d01007387 */ /* 0x0001e80000100800 */
[----:B0-----:R-:W5:Y:S01]  /*3a610*/  LDL.LU R13, [R1+0x10] ;  /* 0x00001000010d7983 */ /* 0x001f620000300800 */
[----:B--2---:R-:W-:Y:S01]  /*3a620*/  FADD R11, R11, R23 ;  /* 0x000000170b0b7221 */ /* 0x004fe20000000000 */
[----:B------:R-:W-:Y:S01]  /*3a630*/  FADD R10, R10, R22 ;  /* 0x000000160a0a7221 */ /* 0x000fe20000000000 */
[----:B----4-:R-:W-:Y:S01]  /*3a640*/  FADD R9, R9, R21 ;  /* 0x0000001509097221 */ /* 0x010fe20000000000 */
[----:B---3--:R-:W-:Y:S01]  /*3a650*/  FADD R8, R8, R29 ;  /* 0x0000001d08087221 */ /* 0x008fe20000000000 */
[----:B------:R-:W-:Y:S01]  /*3a660*/  FADD R7, R7, R20 ;  /* 0x0000001407077221 */ /* 0x000fe20000000000 */
[----:B------:R-:W-:Y:S01]  /*3a670*/  FADD R6, R6, R28 ;  /* 0x0000001c06067221 */ /* 0x000fe20000000000 */
[----:B------:R-:W-:Y:S01]  /*3a680*/  FADD R5, R5, R27 ;  /* 0x0000001b05057221 */ /* 0x000fe20000000000 */
[----:B-----5:R-:W-:-:S05]  /*3a690*/  FADD R12, R12, R13 ;  /* 0x0000000d0c0c7221 */ /* 0x020fca0000000000 */
[----:B------:R-:W-:Y:S04]  /*3a6a0*/  STL [R1+0x1a50], R12 ;  /* 0x001a500c01007387 */ /* 0x000fe80000100800 */
[----:B------:R-:W-:Y:S04]  /*3a6b0*/  STL [R1+0x1a4c], R11 ;  /* 0x001a4c0b01007387 */ /* 0x000fe80000100800 */
[----:B------:R-:W-:Y:S04]  /*3a6c0*/  STL [R1+0x1a74], R10 ;  /* 0x001a740a01007387 */ /* 0x000fe80000100800 */
[----:B------:R-:W-:Y:S04]  /*3a6d0*/  STL [R1+0x1a78], R9 ;  /* 0x001a780901007387 */ /* 0x000fe80000100800 */
[----:B------:R-:W2:Y:S04]  /*3a6e0*/  LDL.LU R29, [R1+0x40] ;  /* 0x00004000011d7983 */ /* 0x000ea80000300800 */
[----:B------:R-:W-:Y:S04]  /*3a6f0*/  STL [R1+0x1a7c], R8 ;  /* 0x001a7c0801007387 */ /* 0x000fe80000100800 */
[----:B------:R-:W3:Y:S04]  /*3a700*/  LDL.LU R20, [R1+0x44] ;  /* 0x0000440001147983 */ /* 0x000ee80000300800 */
[----:B------:R-:W4:Y:S04]  /*3a710*/  LDL.LU R21, [R1+0x48] ;  /* 0x0000480001157983 */ /* 0x000f280000300800 */
[----:B------:R-:W-:Y:S04]  /*3a720*/  STL [R1+0x1a80], R7 ;  /* 0x001a800701007387 */ /* 0x000fe80000100800 */
[----:B------:R-:W-:Y:S04]  /*3a730*/  STL [R1+0x1a84], R6 ;  /* 0x001a840601007387 */ /* 0x000fe80000100800 */
[----:B------:R0:W-:Y:S04]  /*3a740*/  STL [R1+0x1a88], R5 ;  /* 0x001a880501007387 */ /* 0x0001e80000100800 */
[----:B0-----:R-:W5:Y:S04]  /*3a750*/  LDL.LU R5, [R1+0x80] ;  /* 0x0000800001057983 */ /* 0x001f680000300800 */
[----:B-----5:R0:W-:Y:S04]  /*3a760*/  STL [R1+0x1a90], R5 ;  /* 0x001a900501007387 */ /* 0x0201e80000100800 */
[----:B0-----:R-:W5:Y:S04]  /*3a770*/  LDL.LU R5, [R1+0x84] ;  /* 0x0000840001057983 */ /* 0x001f680000300800 */
[----:B-----5:R0:W-:Y:S04]  /*3a780*/  STL [R1+0x1a98], R5 ;  /* 0x001a980501007387 */ /* 0x0201e80000100800 */
[----:B0-----:R-:W5:Y:S04]  /*3a790*/  LDL.LU R5, [R1+0x88] ;  /* 0x0000880001057983 */ /* 0x001f680000300800 */
[----:B-----5:R0:W-:Y:S04]  /*3a7a0*/  STL [R1+0x1aa0], R5 ;  /* 0x001aa00501007387 */ /* 0x0201e80000100800 */
[----:B0-----:R-:W5:Y:S04]  /*3a7b0*/  LDL.LU R5, [R1+0x8c] ;  /* 0x00008c0001057983 */ /* 0x001f680000300800 */
[----:B------:R-:W2:Y:S04]  /*3a7c0*/  LDL.LU R6, [R1+0x200] ;  /* 0x0002000001067983 */ /* 0x000ea80000300800 */
[----:B--2---:R0:W-:Y:S04]  /*3a7d0*/  STL [R1+0x1a8c], R6 ;  /* 0x001a8c0601007387 */ /* 0x0041e80000100800 */
[----:B0-----:R-:W2:Y:S04]  /*3a7e0*/  LDL.LU R6, [R1+0x204] ;  /* 0x0002040001067983 */ /* 0x001ea80000300800 */
[----:B--2---:R0:W-:Y:S04]  /*3a7f0*/  STL [R1+0x1a94], R6 ;  /* 0x001a940601007387 */ /* 0x0041e80000100800 */
[----:B0-----:R-:W2:Y:S04]  /*3a800*/  LDL.LU R6, [R1+0x208] ;  /* 0x0002080001067983 */ /* 0x001ea80000300800 */
[----:B------:R-:W0:Y:S04]  /*3a810*/  SHFL.BFLY PT, R2, R15, 0x1, 0x1f ;  /* 0x0c201f000f027f89 */ /* 0x000e2800000e0000 */
[----:B------:R-:W1:Y:S04]  /*3a820*/  SHFL.BFLY PT, R0, R16, 0x1, 0x1f ;  /* 0x0c201f0010007f89 */ /* 0x000e6800000e0000 */
[----:B------:R-:W0:Y:S04]  /*3a830*/  SHFL.BFLY PT, R24, R17, 0x1, 0x1f ;  /* 0x0c201f0011187f89 */ /* 0x000e2800000e0000 */
[----:B--2---:R2:W-:Y:S04]  /*3a840*/  STL [R1+0x1a9c], R6 ;  /* 0x001a9c0601007387 */ /* 0x0045e80000100800 */
[----:B--2---:R-:W2:Y:S01]  /*3a850*/  LDL.LU R6, [R1+0x20c] ;  /* 0x00020c0001067983 */ /* 0x004ea20000300800 */
[----:B------:R-:W-:Y:S01]  /*3a860*/  FADD R4, R4, R29 ;  /* 0x0000001d04047221 */ /* 0x000fe20000000000 */
[----:B---3--:R-:W-:Y:S01]  /*3a870*/  FADD R3, R3, R20 ;  /* 0x0000001403037221 */ /* 0x008fe20000000000 */
[----:B----4-:R-:W-:Y:S01]  /*3a880*/  FADD R14, R14, R21 ;  /* 0x000000150e0e7221 */ /* 0x010fe20000000000 */
[----:B0-----:R-:W-:Y:S01]  /*3a890*/  FADD R15, R15, R2 ;  /* 0x000000020f0f7221 */ /* 0x001fe20000000000 */
[----:B-1----:R-:W-:Y:S01]  /*3a8a0*/  FADD R16, R16, R0 ;  /* 0x0000000010107221 */ /* 0x002fe20000000000 */
[----:B------:R-:W-:Y:S01]  /*3a8b0*/  FADD R17, R17, R24 ;  /* 0x0000001811117221 */ /* 0x000fe20000000000 */
[----:B--2---:R0:W-:Y:S04]  /*3a8c0*/  STL [R1+0x1aa4], R6 ;  /* 0x001aa40601007387 */ /* 0x0041e80000100800 */
[----:B0-----:R-:W5:Y:S04]  /*3a8d0*/  LDL.LU R6, [R1+0x214] ;  /* 0x0002140001067983 */ /* 0x001f680000300800 */
[----:B------:R-:W2:Y:S04]  /*3a8e0*/  LDL.LU R7, [R1+0x7c] ;  /* 0x00007c0001077983 */ /* 0x000ea80000300800 */
[----:B------:R-:W3:Y:S04]  /*3a8f0*/  LDL.LU R8, [R1+0x210] ;  /* 0x0002100001087983 */ /* 0x000ee80000300800 */
[----:B------:R-:W3:Y:S04]  /*3a900*/  LDL.LU R9, [R1+0x78] ;  /* 0x0000780001097983 */ /* 0x000ee80000300800 */
[----:B------:R-:W4:Y:S04]  /*3a910*/  LDL.LU R10, [R1+0x1f4] ;  /* 0x0001f400010a7983 */ /* 0x000f280000300800 */
[----:B------:R-:W4:Y:S04]  /*3a920*/  LDL.LU R27, [R1+0x74] ;  /* 0x00007400011b7983 */ /* 0x000f280000300800 */
        /* <DEDUP_REMOVED lines=12> */
[----:B------:R-:W0:Y:S04]  /*3a9f0*/  SHFL.BFLY PT, R26, R19, 0x1, 0x1f ;  /* 0x0c201f00131a7f89 */ /* 0x000e2800000e0000 */
[----:B------:R-:W1:Y:S01]  /*3aa00*/  SHFL.BFLY PT, R25, R18, 0x1, 0x1f ;  /* 0x0c201f0012197f89 */ /* 0x000e6200000e0000 */
[----:B0-----:R-:W-:Y:S01]  /*3aa10*/  FADD R19, R19, R26 ;  /* 0x0000001a13137221 */ /* 0x001fe20000000000 */
[----:B-1----:R-:W-:-:S02]  /*3aa20*/  FADD R18, R18, R25 ;  /* 0x0000001912127221 */ /* 0x002fc40000000000 */
[----:B--2---:R0:W-:Y:S04]  /*3aa30*/  @!P6 STS [R24+0x40000], R2 ;  /* 0x040000021800e388 */ /* 0x0041e80000000800 */
[----:B-----5:R1:W-:Y:S04]  /*3aa40*/  @!P6 STS [R6+0x40000], R5 ;  /* 0x040000050600e388 */ /* 0x0203e80000000800 */
[----:B0-----:R-:W2:Y:S04]  /*3aa50*/  LDL.LU R2, [R1+0x17c] ;  /* 0x00017c0001027983 */ /* 0x001ea80000300800 */
[----:B------:R-:W5:Y:S04]  /*3aa60*/  LDL.LU R26, [R1+0x6c] ;  /* 0x00006c00011a7983 */ /* 0x000f680000300800 */
[----:B------:R-:W2:Y:S04]  /*3aa70*/  LDL.LU R25, [R1+0x68] ;  /* 0x0000680001197983 */ /* 0x000ea80000300800 */
[----:B------:R-:W2:Y:S04]  /*3aa80*/  LDL.LU R24, [R1+0x64] ;  /* 0x0000640001187983 */ /* 0x000ea80000300800 */
[----:B-1----:R-:W2:Y:S04]  /*3aa90*/  LDL.LU R6, [R1+0x1aa4] ;  /* 0x001aa40001067983 */ /* 0x002ea80000300800 */
[----:B------:R-:W2:Y:S04]  /*3aaa0*/  LDL.LU R5, [R1+0x1aa0] ;  /* 0x001aa00001057983 */ /* 0x000ea80000300800 */
[----:B--2---:R0:W-:Y:S04]  /*3aab0*/  @!P6 STS [R6+0x40000], R5 ;  /* 0x040000050600e388 */ /* 0x0041e80000000800 */
[----:B0-----:R-:W2:Y:S04]  /*3aac0*/  LDL.LU R6, [R1+0x1a9c] ;  /* 0x001a9c0001067983 */ /* 0x001ea80000300800 */
[----:B------:R-:W2:Y:S04]  /*3aad0*/  LDL.LU R5, [R1+0x1a98] ;  /* 0x001a980001057983 */ /* 0x000ea80000300800 */
[----:B--2---:R0:W-:Y:S04]  /*3aae0*/  @!P6 STS [R6+0x40000], R5 ;  /* 0x040000050600e388 */ /* 0x0041e80000000800 */
[----:B0-----:R-:W2:Y:S04]  /*3aaf0*/  LDL.LU R6, [R1+0x1a94] ;  /* 0x001a940001067983 */ /* 0x001ea80000300800 */
[----:B------:R-:W2:Y:S04]  /*3ab00*/  LDL.LU R5, [R1+0x1a90] ;  /* 0x001a900001057983 */ /* 0x000ea80000300800 */
[----:B--2---:R0:W-:Y:S04]  /*3ab10*/  @!P6 STS [R6+0x40000], R5 ;  /* 0x040000050600e388 */ /* 0x0041e80000000800 */
[----:B0-----:R-:W2:Y:S04]  /*3ab20*/  LDL.LU R6, [R1+0x1a8c] ;  /* 0x001a8c0001067983 */ /* 0x001ea80000300800 */
[----:B------:R-:W3:Y:S04]  /*3ab30*/  LDL.LU R5, [R1+0x1a88] ;  /* 0x001a880001057983 */ /* 0x000ee80000300800 */
[----:B--2---:R0:W-:Y:S04]  /*3ab40*/  @!P6 STS [R6+0x40000], R7 ;  /* 0x040000070600e388 */ /* 0x0041e80000000800 */
[----:B---3--:R1:W-:Y:S04]  /*3ab50*/  @!P6 STS [R8+0x40000], R9 ;  /* 0x040000090800e388 */ /* 0x0083e80000000800 */
[----:B----4-:R2:W-:Y:S04]  /*3ab60*/  @!P6 STS [R10+0x40000], R27 ;  /* 0x0400001b0a00e388 */ /* 0x0105e80000000800 */
[----:B0-----:R-:W3:Y:S04]  /*3ab70*/  LDL.LU R6, [R1+0x1a84] ;  /* 0x001a840001067983 */ /* 0x001ee80000300800 */
[----:B------:R-:W4:Y:S04]  /*3ab80*/  LDL.LU R7, [R1+0x1a80] ;  /* 0x001a800001077983 */ /* 0x000f280000300800 */
[----:B-1----:R-:W3:Y:S04]  /*3ab90*/  LDL.LU R8, [R1+0x1a7c] ;  /* 0x001a7c0001087983 */ /* 0x002ee80000300800 */
[----:B------:R-:W3:Y:S04]  /*3aba0*/  LDL.LU R9, [R1+0x1a78] ;  /* 0x001a780001097983 */ /* 0x000ee80000300800 */
[----:B--2---:R-:W2:Y:S04]  /*3abb0*/  LDL.LU R10, [R1+0x1a74] ;  /* 0x001a7400010a7983 */ /* 0x004ea80000300800 */
[----:B------:R-:W2:Y:S04]  /*3abc0*/  LDL.LU R27, [R1+0x1a70] ;  /* 0x001a7000011b7983 */ /* 0x000ea80000300800 */
[----:B--2---:R0:W-:Y:S04]  /*3abd0*/  @!P6 STS [R28+0x40000], R27 ;  /* 0x0400001b1c00e388 */ /* 0x0041e80000000800 */
[----:B0-----:R-:W2:Y:S04]  /*3abe0*/  LDL.LU R28, [R1+0x1a6c] ;  /* 0x001a6c00011c7983 */ /* 0x001ea80000300800 */
[----:B------:R-:W3:Y:S04]  /*3abf0*/  LDL.LU R27, [R1+0x70] ;  /* 0x00007000011b7983 */ /* 0x000ee80000300800 */
        /* <DEDUP_REMOVED lines=20> */
[----:B------:R-:W4:Y:S04]  /*3ad40*/  LDL.LU R13, [R1+0x170] ;  /* 0x00017000010d7983 */ /* 0x000f280000300800 */
[----:B--2---:R0:W-:Y:S04]  /*3ad50*/  @!P6 STS [R11+0x40000], R12 ;  /* 0x0400000c0b00e388 */ /* 0x0041e80000000800 */
[----:B0-----:R-:W2:Y:S04]  /*3ad60*/  LDL.LU R11, [R1+0x1a4c] ;  /* 0x001a4c00010b7983 */ /* 0x001ea80000300800 */
[----:B------:R-:W3:Y:S04]  /*3ad70*/  LDL.LU R12, [R1+0x174] ;  /* 0x00017400010c7983 */ /* 0x000ee80000300800 */
[----:B--2---:R0:W-:Y:S04]  /*3ad80*/  @!P6 STS [R0+0x40000], R11 ;  /* 0x0400000b0000e388 */ /* 0x0041e80000000800 */
[----:B0-----:R-:W2:Y:S04]  /*3ad90*/  LDL.LU R0, [R1+0x1a48] ;  /* 0x001a480001007983 */ /* 0x001ea80000300800 */
[----:B------:R-:W3:Y:S04]  /*3ada0*/  LDL.LU R11, [R1+0x178] ;  /* 0x00017800010b7983 */ /* 0x000ee80000300800 */
[----:B------:R0:W-:Y:S04]  /*3adb0*/  @!P6 STS [R2+0x40000], R10 ;  /* 0x0400000a0200e388 */ /* 0x0001e80000000800 */
[----:B0-----:R-:W2:Y:S04]  /*3adc0*/  LDL.LU R2, [R1+0x1a44] ;  /* 0x001a440001027983 */ /* 0x001ea80000300800 */
[----:B---3--:R-:W-:Y:S04]  /*3add0*/  @!P6 STS [R11+0x40000], R9 ;  /* 0x040000090b00e388 */ /* 0x008fe80000000800 */
[----:B------:R-:W-:Y:S04]  /*3ade0*/  @!P6 STS [R12+0x40000], R8 ;  /* 0x040000080c00e388 */ /* 0x000fe80000000800 */
[----:B----4-:R-:W-:Y:S04]  /*3adf0*/  @!P6 STS [R13+0x40000], R7 ;  /* 0x040000070d00e388 */ /* 0x010fe80000000800 */
[----:B------:R-:W-:Y:S04]  /*3ae00*/  @!P6 STS [R23+0x40000], R6 ;  /* 0x040000061700e388 */ /* 0x000fe80000000800 */
[----:B------:R0:W-:Y:S04]  /*3ae10*/  @!P6 STS [R22+0x40000], R5 ;  /* 0x040000051600e388 */ /* 0x0001e80000000800 */
[----:B------:R-:W-:Y:S04]  /*3ae20*/  @!P6 STS [R21+0x40000], R4 ;  /* 0x040000041500e388 */ /* 0x000fe80000000800 */
[----:B------:R1:W-:Y:S04]  /*3ae30*/  @!P6 STS [R20+0x40000], R3 ;  /* 0x040000031400e388 */ /* 0x0003e80000000800 */
[----:B------:R-:W-:Y:S04]  /*3ae40*/  @!P6 STS [R29+0x40000], R14 ;  /* 0x0400000e1d00e388 */ /* 0x000fe80000000800 */
[----:B------:R3:W-:Y:S04]  /*3ae50*/  @!P6 STS [R28+0x40000], R15 ;  /* 0x0400000f1c00e388 */ /* 0x0007e80000000800 */
[----:B------:R-:W-:Y:S04]  /*3ae60*/  @!P6 STS [R27+0x40000], R16 ;  /* 0x040000101b00e388 */ /* 0x000fe80000000800 */
[----:B-----5:R4:W-:Y:S04]  /*3ae70*/  @!P6 STS [R26+0x40000], R17 ;  /* 0x040000111a00e388 */ /* 0x0209e80000000800 */
[----:B------:R-:W-:Y:S04]  /*3ae80*/  @!P6 STS [R25+0x40000], R18 ;  /* 0x040000121900e388 */ /* 0x000fe80000000800 */
[----:B------:R5:W-:Y:S01]  /*3ae90*/  @!P6 STS [R24+0x40000], R19 ;  /* 0x040000131800e388 */ /* 0x000be20000000800 */
[----:B------:R-:W-:Y:S06]  /*3aea0*/  BAR.SYNC.DEFER_BLOCKING 0x0 ;  /* 0x0000000000007b1d */ /* 0x000fec0000010000 */
[----:B0-----:R-:W2:Y:S04]  /*3aeb0*/  LDL R22, [R1+0xa30] ;  /* 0x000a300001167983 */ /* 0x001ea80000100800 */
[----:B-1----:R-:W2:Y:S04]  /*3aec0*/  LDL.64 R20, [R1+0x1580] ;  /* 0x0015800001147983 */ /* 0x002ea80000100a00 */
[----:B---3--:R-:W3:Y:S04]  /*3aed0*/  LDL.64 R28, [R1+0x1568] ;  /* 0x00156800011c7983 */ /* 0x008ee80000100a00 */
[----:B----4-:R-:W4:Y:S04]  /*3aee0*/  LDL.64 R16, [R1+0x1588] ;  /* 0x0015880001107983 */ /* 0x010f280000100a00 */
[----:B-----5:R-:W5:Y:S04]  /*3aef0*/  LDL.64 R24, [R1+0x1560] ;  /* 0x0015600001187983 */ /* 0x020f680000100a00 */
[----:B------:R-:W3:Y:S04]  /*3af00*/  LDL.64 R18, [R1+0x1578] ;  /* 0x0015780001127983 */ /* 0x000ee80000100a00 */
[----:B------:R-:W3:Y:S04]  /*3af10*/  LDL.64 R26, [R1+0x1570] ;  /* 0x00157000011a7983 */ /* 0x000ee80000100a00 */
[----:B--2---:R-:W0:Y:S04]  /*3af20*/  LDS R3, [R2+0x40000] ;  /* 0x0400000002037984 */ /* 0x004e280000000800 */
[----:B0-----:R-:W0:Y:S02]  /*3af30*/  SHFL.BFLY PT, R4, R3, 0x8, 0x1f ;  /* 0x0d001f0003047f89 */ /* 0x001e2400000e0000 */
[----:B0-----:R-:W-:-:S05]  /*3af40*/  FADD R3, R3, R4 ;  /* 0x0000000403037221 */ /* 0x001fca0000000000 */
[----:B------:R-:W0:Y:S02]  /*3af50*/  SHFL.BFLY PT, R4, R3, 0x4, 0x1f ;  /* 0x0c801f0003047f89 */ /* 0x000e2400000e0000 */
[----:B0-----:R-:W-:-:S05]  /*3af60*/  FADD R3, R3, R4 ;  /* 0x0000000403037221 */ /* 0x001fca0000000000 */
[----:B------:R-:W0:Y:S02]  /*3af70*/  SHFL.BFLY PT, R4, R3, 0x2, 0x1f ;  /* 0x0c401f0003047f89 */ /* 0x000e2400000e0000 */
[----:B0-----:R-:W-:-:S05]  /*3af80*/  FADD R3, R3, R4 ;  /* 0x0000000403037221 */ /* 0x001fca0000000000 */
[----:B------:R-:W0:Y:S02]  /*3af90*/  SHFL.BFLY PT, R4, R3, 0x1, 0x1f ;  /* 0x0c201f0003047f89 */ /* 0x000e2400000e0000 */
[----:B0-----:R-:W-:-:S05]  /*3afa0*/  FADD R3, R3, R4 ;  /* 0x0000000403037221 */ /* 0x001fca0000000000 */
[----:B------:R-:W-:Y:S04]  /*3afb0*/  @!P5 STS [R2+0x40000], R3 ;  /* 0x040000030200d388 */ /* 0x000fe80000000800 */
[----:B------:R-:W0:Y:S04]  /*3afc0*/  LDS R14, [R0+0x40000] ;  /* 0x04000000000e7984 */ /* 0x000e280000000800 */
[----:B------:R-:W1:Y:S04]  /*3afd0*/  LDS R12, [R0+0x40800] ;  /* 0x04080000000c7984 */ /* 0x000e680000000800 */
[----:B------:R-:W2:Y:S04]  /*3afe0*/  LDS R6, [R0+0x41000] ;  /* 0x0410000000067984 */ /* 0x000ea80000000800 */
[----:B------:R-:W2:Y:S04]  /*3aff0*/  LDS R11, [R0+0x41800] ;  /* 0x04180000000b7984 */ /* 0x000ea80000000800 */
[----:B------:R-:W2:Y:S04]  /*3b000*/  LDS R4, [R0+0x42000] ;  /* 0x0420000000047984 */ /* 0x000ea80000000800 */
[----:B------:R-:W2:Y:S04]  /*3b010*/  LDS R3, [R0+0x42800] ;  /* 0x0428000000037984 */ /* 0x000ea80000000800 */
[----:B------:R-:W2:Y:S04]  /*3b020*/  LDS R2, [R0+0x43000] ;  /* 0x0430000000027984 */ /* 0x000ea80000000800 */
[----:B0-----:R-:W0:Y:S04]  /*3b030*/  SHFL.BFLY PT, R15, R14, 0x8, 0x1f ;  /* 0x0d001f000e0f7f89 */ /* 0x001e2800000e0000 */
[----:B-1----:R-:W1:Y:S04]  /*3b040*/  SHFL.BFLY PT, R13, R12, 0x8, 0x1f ;  /* 0x0d001f000c0d7f89 */ /* 0x002e6800000e0000 */
[----:B--2---:R-:W2:Y:S04]  /*3b050*/  SHFL.BFLY PT, R10, R6, 0x8, 0x1f ;  /* 0x0d001f00060a7f89 */ /* 0x004ea800000e0000 */
[----:B------:R-:W2:Y:S04]  /*3b060*/  SHFL.BFLY PT, R9, R11, 0x8, 0x1f ;  /* 0x0d001f000b097f89 */ /* 0x000ea800000e0000 */
[----:B------:R-:W2:Y:S04]  /*3b070*/  SHFL.BFLY PT, R8, R4, 0x8, 0x1f ;  /* 0x0d001f0004087f89 */ /* 0x000ea800000e0000 */
[----:B------:R-:W2:Y:S04]  /*3b080*/  SHFL.BFLY PT, R7, R3, 0x8, 0x1f ;  /* 0x0d001f0003077f89 */ /* 0x000ea800000e0000 */
[----:B------:R-:W2:Y:S01]  /*3b090*/  SHFL.BFLY PT, R5, R2, 0x8, 0x1f ;  /* 0x0d001f0002057f89 */ /* 0x000ea200000e0000 */
[----:B0-----:R-:W-:Y:S01]  /*3b0a0*/  FADD R14, R14, R15 ;  /* 0x0000000f0e0e7221 */ /* 0x001fe20000000000 */
[----:B-1----:R-:W-:Y:S01]  /*3b0b0*/  FADD R12, R12, R13 ;  /* 0x0000000d0c0c7221 */ /* 0x002fe20000000000 */
[----:B--2---:R-:W-:Y:S01]  /*3b0c0*/  FADD R6, R6, R10 ;  /* 0x0000000a06067221 */ /* 0x004fe20000000000 */
[----:B------:R-:W-:Y:S01]  /*3b0d0*/  FADD R11, R11, R9 ;  /* 0x000000090b0b7221 */ /* 0x000fe20000000000 */
[----:B------:R-:W-:Y:S01]  /*3b0e0*/  FADD R4, R4, R8 ;  /* 0x0000000804047221 */ /* 0x000fe20000000000 */
[----:B------:R-:W0:Y:S04]  /*3b0f0*/  SHFL.BFLY PT, R15, R14, 0x4, 0x1f ;  /* 0x0c801f000e0f7f89 */ /* 0x000e2800000e0000 */
[----:B------:R-:W1:Y:S01]  /*3b100*/  SHFL.BFLY PT, R13, R12, 0x4, 0x1f ;  /* 0x0c801f000c0d7f89 */ /* 0x000e6200000e0000 */
[----:B------:R-:W-:Y:S01]  /*3b110*/  FADD R10, R3, R7 ;  /* 0x00000007030a7221 */ /* 0x000fe20000000000 */
[----:B------:R-:W-:-:S02]  /*3b120*/  FADD R5, R2, R5 ;  /* 0x0000000502057221 */ /* 0x000fc40000000000 */
[----:B------:R-:W2:Y:S04]  /*3b130*/  SHFL.BFLY PT, R3, R6, 0x4, 0x1f ;  /* 0x0c801f0006037f89 */ /* 0x000ea800000e0000 */
[----:B------:R-:W2:Y:S04]  /*3b140*/  SHFL.BFLY PT, R8, R11, 0x4, 0x1f ;  /* 0x0c801f000b087f89 */ /* 0x000ea800000e0000 */
[----:B------:R-:W4:Y:S04]  /*3b150*/  SHFL.BFLY PT, R2, R4, 0x4, 0x1f ;  /* 0x0c801f0004027f89 */ /* 0x000f2800000e0000 */
[----:B------:R-:W4:Y:S04]  /*3b160*/  SHFL.BFLY PT, R9, R10, 0x4, 0x1f ;  /* 0x0c801f000a097f89 */ /* 0x000f2800000e0000 */
[----:B------:R-:W5:Y:S01]  /*3b170*/  SHFL.BFLY PT, R7, R5, 0x4, 0x1f ;  /* 0x0c801f0005077f89 */ /* 0x000f6200000e0000 */
[----:B0-----:R-:W-:Y:S01]  /*3b180*/  FADD R15, R14, R15 ;  /* 0x0000000f0e0f7221 */ /* 0x001fe20000000000 */
[----:B-1----:R-:W-:Y:S01]  /*3b190*/  FADD R13, R12, R13 ;  /* 0x0000000d0c0d7221 */ /* 0x002fe20000000000 */
[----:B--2---:R-:W-:-:S03]  /*3b1a0*/  FADD R3, R6, R3 ;  /* 0x0000000306037221 */ /* 0x004fc60000000000 */
[----:B------:R-:W0:Y:S04]  /*3b1b0*/  SHFL.BFLY PT, R12, R15, 0x2, 0x1f ;  /* 0x0c401f000f0c7f89 */ /* 0x000e2800000e0000 */
[----:B------:R-:W1:Y:S01]  /*3b1c0*/  SHFL.BFLY PT, R6, R13, 0x2, 0x1f ;  /* 0x0c401f000d067f89 */ /* 0x000e6200000e0000 */
[----:B------:R-:W-:Y:S01]  /*3b1d0*/  FADD R8, R11, R8 ;  /* 0x000000080b087221 */ /* 0x000fe20000000000 */
[----:B----4-:R-:W-:Y:S01]  /*3b1e0*/  FADD R2, R4, R2 ;  /* 0x0000000204027221 */ /* 0x010fe20000000000 */
[----:B------:R-:W-:Y:S01]  /*3b1f0*/  FADD R10, R10, R9 ;  /* 0x000000090a0a7221 */ /* 0x000fe20000000000 */
[----:B-----5:R-:W-:Y:S01]  /*3b200*/  FADD R7, R5, R7 ;  /* 0x0000000705077221 */ /* 0x020fe20000000000 */
[----:B------:R-:W2:Y:S04]  /*3b210*/  SHFL.BFLY PT, R4, R3, 0x2, 0x1f ;  /* 0x0c401f0003047f89 */ /* 0x000ea800000e0000 */
[----:B------:R-:W4:Y:S04]  /*3b220*/  SHFL.BFLY PT, R9, R8, 0x2, 0x1f ;  /* 0x0c401f0008097f89 */ /* 0x000f2800000e0000 */
[----:B------:R-:W5:Y:S04]  /*3b230*/  SHFL.BFLY PT, R11, R2, 0x2, 0x1f ;  /* 0x0c401f00020b7f89 */ /* 0x000f6800000e0000 */
[----:B------:R-:W3:Y:S04]  /*3b240*/  SHFL.BFLY PT, R14, R10, 0x2, 0x1f ;  /* 0x0c401f000a0e7f89 */ /* 0x000ee800000e0000 */
[----:B------:R-:W3:Y:S01]  /*3b250*/  SHFL.BFLY PT, R5, R7, 0x2, 0x1f ;  /* 0x0c401f0007057f89 */ /* 0x000ee200000e0000 */
[----:B0-----:R-:W-:Y:S01]  /*3b260*/  FADD R12, R15, R12 ;  /* 0x0000000c0f0c7221 */ /* 0x001fe20000000000 */
[----:B-1----:R-:W-:-:S04]  /*3b270*/  FADD R13, R13, R6 ;  /* 0x000000060d0d7221 */ /* 0x002fc80000000000 */
[----:B------:R-:W0:Y:S01]  /*3b280*/  SHFL.BFLY PT, R6, R12, 0x1, 0x1f ;  /* 0x0c201f000c067f89 */ /* 0x000e2200000e0000 */
[----:B--2---:R-:W-:-:S03]  /*3b290*/  FADD R3, R3, R4 ;  /* 0x0000000403037221 */ /* 0x004fc60000000000 */
[----:B------:R-:W1:Y:S01]  /*3b2a0*/  SHFL.BFLY PT, R4, R13, 0x1, 0x1f ;  /* 0x0c201f000d047f89 */ /* 0x000e6200000e0000 */
[----:B----4-:R-:W-:Y:S01]  /*3b2b0*/  FADD R9, R8, R9 ;  /* 0x0000000908097221 */ /* 0x010fe20000000000 */
[----:B-----5:R-:W-:Y:S01]  /*3b2c0*/  FADD R2, R2, R11 ;  /* 0x0000000b02027221 */ /* 0x020fe20000000000 */
[----:B---3--:R-:W-:Y:S01]  /*3b2d0*/  FADD R10, R10, R14 ;  /* 0x0000000e0a0a7221 */ /* 0x008fe20000000000 */
[----:B------:R-:W-:Y:S01]  /*3b2e0*/  FADD R5, R7, R5 ;  /* 0x0000000507057221 */ /* 0x000fe20000000000 */
[----:B------:R-:W2:Y:S04]  /*3b2f0*/  SHFL.BFLY PT, R11, R3, 0x1, 0x1f ;  /* 0x0c201f00030b7f89 */ /* 0x000ea800000e0000 */
[----:B------:R-:W-:Y:S04]  /*3b300*/  SHFL.BFLY PT, R8, R9, 0x1, 0x1f ;  /* 0x0c201f0009087f89 */ /* 0x000fe800000e0000 */
[----:B------:R-:W3:Y:S04]  /*3b310*/  SHFL.BFLY PT, R7, R2, 0x1, 0x1f ;  /* 0x0c201f0002077f89 */ /* 0x000ee800000e0000 */
[----:B------:R-:W-:Y:S04]  /*3b320*/  SHFL.BFLY PT, R14, R10, 0x1, 0x1f ;  /* 0x0c201f000a0e7f89 */ /* 0x000fe800000e0000 */
[----:B------:R-:W4:Y:S01]  /*3b330*/  SHFL.BFLY PT, R15, R5, 0x1, 0x1f ;  /* 0x0c201f00050f7f89 */ /* 0x000f2200000e0000 */
[----:B0-----:R-:W-:Y:S01]  /*3b340*/  FADD R6, R12, R6 ;  /* 0x000000060c067221 */ /* 0x001fe20000000000 */
[----:B-1----:R-:W-:-:S02]  /*3b350*/  FADD R4, R13, R4 ;  /* 0x000000040d047221 */ /* 0x002fc40000000000 */
[----:B------:R-:W5:Y:S04]  /*3b360*/  LDL.64 R12, [R1+0x1548] ;  /* 0x00154800010c7983 */ /* 0x000f680000100a00 */
[----:B------:R0:W-:Y:S04]  /*3b370*/  @!P5 STS [R0+0x40000], R6 ;  /* 0x040000060000d388 */ /* 0x0001e80000000800 */
[----:B------:R1:W-:Y:S01]  /*3b380*/  @!P5 STS [R0+0x40800], R4 ;  /* 0x040800040000d388 */ /* 0x0003e20000000800 */
[----:B--2---:R-:W-:Y:S01]  /*3b390*/  FADD R3, R3, R11 ;  /* 0x0000000b03037221 */ /* 0x004fe20000000000 */
[----:B---3--:R-:W-:Y:S01]  /*3b3a0*/  FADD R2, R2, R7 ;  /* 0x0000000702027221 */ /* 0x008fe20000000000 */
[----:B----4-:R-:W-:Y:S01]  /*3b3b0*/  FADD R5, R5, R15 ;  /* 0x0000000f05057221 */ /* 0x010fe20000000000 */
[----:B0-----:R-:W-:Y:S01]  /*3b3c0*/  FADD R6, R9, R8 ;  /* 0x0000000809067221 */ /* 0x001fe20000000000 */
[----:B-1----:R-:W-:Y:S01]  /*3b3d0*/  FADD R4, R10, R14 ;  /* 0x0000000e0a047221 */ /* 0x002fe20000000000 */
[----:B------:R-:W-:Y:S04]  /*3b3e0*/  @!P5 STS [R0+0x41000], R3 ;  /* 0x041000030000d388 */ /* 0x000fe80000000800 */
[----:B------:R-:W-:Y:S04]  /*3b3f0*/  @!P5 STS [R0+0x41800], R6 ;  /* 0x041800060000d388 */ /* 0x000fe80000000800 */
[----:B------:R0:W-:Y:S04]  /*3b400*/  @!P5 STS [R0+0x42000], R2 ;  /* 0x042000020000d388 */ /* 0x0001e80000000800 */
[----:B------:R-:W-:Y:S04]  /*3b410*/  @!P5 STS [R0+0x42800], R4 ;  /* 0x042800040000d388 */ /* 0x000fe80000000800 */
[----:B------:R1:W-:Y:S01]  /*3b420*/  @!P5 STS [R0+0x43000], R5 ;  /* 0x043000050000d388 */ /* 0x0003e20000000800 */
[----:B------:R-:W-:Y:S01]  /*3b430*/  BAR.SYNC.DEFER_BLOCKING 0x0 ;  /* 0x0000000000007b1d */ /* 0x000fe20000010000 */
[----:B0-----:R-:W-:-:S04]  /*3b440*/  IMAD.WIDE R2, R22, 0x2, R16 ;  /* 0x0000000216027825 */ /* 0x001fc800078e0210 */
[----:B------:R-:W-:-:S04]  /*3b450*/  IMAD.WIDE R10, R22, 0x2, R24 ;  /* 0x00000002160a7825 */ /* 0x000fc800078e0218 */
[----:B------:R-:W-:-:S04]  /*3b460*/  IMAD.WIDE R8, R22, 0x2, R28 ;  /* 0x0000000216087825 */ /* 0x000fc800078e021c */
[C---:B------:R-:W-:Y:S01]  /*3b470*/  IMAD.WIDE R6, R22.reuse, 0x2, R26 ;  /* 0x0000000216067825 */ /* 0x040fe200078e021a */
[----:B------:R-:W2:Y:S04]  /*3b480*/  LDL.64 R16, [R1+0x1558] ;  /* 0x0015580001107983 */ /* 0x000ea80000100a00 */
[----:B------:R-:W3:Y:S04]  /*3b490*/  LDL.64 R26, [R1+0x1540] ;  /* 0x00154000011a7983 */ /* 0x000ee80000100a00 */
[----:B------:R0:W4:Y:S01]  /*3b4a0*/  LDG.E.U16 R15, desc[UR10][R2.64] ;  /* 0x0000000a020f7981 */ /* 0x000122000c1e1500 */
[----:B-1----:R-:W-:-:S03]  /*3b4b0*/  IMAD.WIDE R4, R22, 0x2, R18 ;  /* 0x0000000216047825 */ /* 0x002fc600078e0212 */
[----:B------:R-:W2:Y:S04]  /*3b4c0*/  LDL.64 R18, [R1+0x1538] ;  /* 0x0015380001127983 */ /* 0x000ea80000100a00 */
[----:B------:R-:W2:Y:S04]  /*3b4d0*/  LDG.E.U16 R0, desc[UR10][R6.64] ;  /* 0x0000000a06007981 */ /* 0x000ea8000c1e1500 */
[----:B------:R1:W2:Y:S04]  /*3b4e0*/  LDG.E.U16 R23, desc[UR10][R4.64] ;  /* 0x0000000a04177981 */ /* 0x0002a8000c1e1500 */
[----:B------:R-:W2:Y:S04]  /*3b4f0*/  LDG.E.U16 R28, desc[UR10][R8.64] ;  /* 0x0000000a081c7981 */ /* 0x000ea8000c1e1500 */
[----:B------:R1:W2:Y:S01]  /*3b500*/  LDG.E.U16 R29, desc[UR10][R10.64] ;  /* 0x0000000a0a1d7981 */ /* 0x0002a2000c1e1500 */
[----:B0-----:R-:W-:-:S03]  /*3b510*/  IMAD.WIDE R2, R22, 0x2, R20 ;  /* 0x0000000216027825 */ /* 0x001fc600078e0214 */
[----:B------:R-:W1:Y:S04]  /*3b520*/  LDL.64 R20, [R1+0x1550] ;  /* 0x0015500001147983 */ /* 0x000e680000100a00 */
[----:B------:R-:W2:Y:S04]  /*3b530*/  LDG.E.U16 R25, desc[UR10][R2.64] ;  /* 0x0000000a02197981 */ /* 0x000ea8000c1e1500 */
[----:B----4-:R0:W-:Y:S04]  /*3b540*/  STL [R1+0x21c], R15 ;  /* 0x00021c0f01007387 */ /* 0x0101e80000100800 */
[----:B0-----:R-:W4:Y:S04]  /*3b550*/  LDL.64 R14, [R1+0x1530] ;  /* 0x00153000010e7983 */ /* 0x001f280000100a00 */
[----:B--2---:R0:W-:Y:S01]  /*3b560*/  STL [R1+0x218], R25 ;  /* 0x0002181901007387 */ /* 0x0041e20000100800 */
[----:B-1----:R-:W-:-:S03]  /*3b570*/  IMAD.WIDE R4, R22, 0x2, R20 ;  /* 0x0000000216047825 */ /* 0x002fc600078e0214 */
[----:B------:R-:W2:Y:S04]  /*3b580*/  LDL.64 R20, [R1+0x1518] ;  /* 0x0015180001147983 */ /* 0x000ea80000100a00 */
[----:B0-----:R-:W2:Y:S01]  /*3b590*/  LDL.64 R24, [R1+0x1528] ;  /* 0x0015280001187983 */ /* 0x001ea20000100a00 */
[----:B------:R-:W-:-:S04]  /*3b5a0*/  IMAD.WIDE R2, R22, 0x2, R16 ;  /* 0x0000000216027825 */ /* 0x000fc800078e0210 */
[C---:B-----5:R-:W-:Y:S01]  /*3b5b0*/  IMAD.WIDE R6, R22.reuse, 0x2, R12 ;  /* 0x0000000216067825 */ /* 0x060fe200078e020c */
[----:B------:R-:W5:Y:S04]  /*3b5c0*/  LDL.64 R16, [R1+0x1520] ;  /* 0x0015200001107983 */ /* 0x000f680000100a00 */
[----:B------:R-:W5:Y:S01]  /*3b5d0*/  LDL.64 R12, [R1+0x1510] ;  /* 0x00151000010c7983 */ /* 0x000f620000100a00 */
[----:B------:R-:W-:-:S03]  /*3b5e0*/  IMAD.WIDE R10, R22, 0x2, R18 ;  /* 0x00000002160a7825 */ /* 0x000fc600078e0212 */
[----:B------:R0:W-:Y:S04]  /*3b5f0*/  STL [R1+0x214], R23 ;  /* 0x0002141701007387 */ /* 0x0001e80000100800 */
[----:B------:R1:W-:Y:S01]  /*3b600*/  STL [R1+0x210], R0 ;  /* 0x0002100001007387 */ /* 0x0003e20000100800 */
[----:B---3--:R-:W-:-:S03]  /*3b610*/  IMAD.WIDE R8, R22, 0x2, R26 ;  /* 0x0000000216087825 */ /* 0x008fc600078e021a */
[----:B------:R3:W-:Y:S04]  /*3b620*/  STL [R1+0x20c], R28 ;  /* 0x00020c1c01007387 */ /* 0x0007e80000100800 */
[----:B------:R-:W5:Y:S04]  /*3b630*/  LDL.64 R18, [R1+0x1508] ;  /* 0x0015080001127983 */ /* 0x000f680000100a00 */
[----:B------:R-:W5:Y:S04]  /*3b640*/  LDG.E.U16 R3, desc[UR10][R2.64] ;  /* 0x0000000a02037981 */ /* 0x000f68000c1e1500 */
[----:B------:R1:W-:Y:S04]  /*3b650*/  STL [R1+0x208], R29 ;  /* 0x0002081d01007387 */ /* 0x0003e80000100800 */
[----:B------:R-:W5:Y:S04]  /*3b660*/  LDL.64 R26, [R1+0x1500] ;  /* 0x00150000011a7983 */ /* 0x000f680000100a00 */
[----:B0-----:R-:W5:Y:S04]  /*3b670*/  LDG.E.U16 R23, desc[UR10][R4.64] ;  /* 0x0000000a04177981 */ /* 0x001f68000c1e1500 */
[----:B-1----:R-:W5:Y:S04]  /*3b680*/  LDG.E.U16 R0, desc[UR10][R6.64] ;  /* 0x0000000a06007981 */ /* 0x002f68000c1e1500 */
[----:B---3--:R-:W3:Y:S04]  /*3b690*/  LDG.E.U16 R28, desc[UR10][R8.64] ;  /* 0x0000000a081c7981 */ /* 0x008ee8000c1e1500 */
[----:B------:R4:W3:Y:S02]  /*3b6a0*/  LDG.E.U16 R29, desc[UR10][R10.64] ;  /* 0x0000000a0a1d7981 */ /* 0x0008e4000c1e1500 */
[----:B----4-:R-:W-:-:S02]  /*3b6b0*/  IMAD.WIDE R10, R22, 0x2, R14 ;  /* 0x00000002160a7825 */ /* 0x010fc400078e020e */
[----:B------:R-:W4:Y:S02]  /*3b6c0*/  LDL.64 R14, [R1+0x14f8] ;  /* 0x0014f800010e7983 */ /* 0x000f240000100a00 */
[C---:B--2---:R-:W-:Y:S02]  /*3b6d0*/  IMAD.WIDE R4, R22.reuse, 0x2, R20 ;  /* 0x0000000216047825 */ /* 0x044fe400078e0214 */
[----:B------:R0:W2:Y:S02]  /*3b6e0*/  LDG.E.U16 R21, desc[UR10][R10.64] ;  /* 0x0000000a0a157981 */ /* 0x0000a4000c1e1500 */
[C---:B------:R-:W-:Y:S02]  /*3b6f0*/  IMAD.WIDE R8, R22.reuse, 0x2, R24 ;  /* 0x0000000216087825 */ /* 0x040fe400078e0218 */
[----:B------:R-:W4:Y:S02]  /*3b700*/  LDL.64 R24, [R1+0x14f0] ;  /* 0x0014f00001187983 */ /* 0x000f240000100a00 */
[----:B-----5:R-:W-:-:S02]  /*3b710*/  IMAD.WIDE R6, R22, 0x2, R16 ;  /* 0x0000000216067825 */ /* 0x020fc400078e0210 */
[----:B------:R-:W5:Y:S04]  /*3b720*/  LDL.64 R16, [R1+0x14e8] ;  /* 0x0014e80001107983 */ /* 0x000f680000100a00 */
[----:B------:R1:W-:Y:S01]  /*3b730*/  STL [R1+0x204], R3 ;  /* 0x0002040301007387 */ /* 0x0003e20000100800 */
[----:B0-----:R-:W-:-:S03]  /*3b740*/  IMAD.WIDE R10, R22, 0x2, R18 ;  /* 0x00000002160a7825 */ /* 0x001fc600078e0212 */
[----:B------:R0:W-:Y:S04]  /*3b750*/  STL [R1+0x200], R23 ;  /* 0x0002001701007387 */ /* 0x0001e80000100800 */
[----:B------:R0:W-:Y:S04]  /*3b760*/  STL [R1+0x1fc], R0 ;  /* 0x0001fc0001007387 */ /* 0x0001e80000100800 */
[----:B---3--:R3:W-:Y:S01]  /*3b770*/  STL [R1+0x1f8], R28 ;  /* 0x0001f81c01007387 */ /* 0x0087e20000100800 */
[----:B-1----:R-:W-:-:S03]  /*3b780*/  IMAD.WIDE R2, R22, 0x2, R12 ;  /* 0x0000000216027825 */ /* 0x002fc600078e020c */
[----:B------:R-:W5:Y:S04]  /*3b790*/  LDL.64 R12, [R1+0x14e0] ;  /* 0x0014e000010c7983 */ /* 0x000f680000100a00 */
[----:B------:R1:W-:Y:S04]  /*3b7a0*/  STL [R1+0x1f4], R29 ;  /* 0x0001f41d01007387 */ /* 0x0003e80000100800 */
[----:B0-----:R0:W5:Y:S04]  /*3b7b0*/  LDG.E.U16 R23, desc[UR10][R8.64] ;  /* 0x0000000a08177981 */ /* 0x001168000c1e1500 */
[----:B------:R4:W5:Y:S04]  /*3b7c0*/  LDG.E.U16 R0, desc[UR10][R6.64] ;  /* 0x0000000a06007981 */ /* 0x000968000c1e1500 */
[----:B---3--:R3:W5:Y:S04]  /*3b7d0*/  LDG.E.U16 R28, desc[UR10][R4.64] ;  /* 0x0000000a041c7981 */ /* 0x008768000c1e1500 */
[----:B-1----:R5:W5:Y:S01]  /*3b7e0*/  LDG.E.U16 R29, desc[UR10][R2.64] ;  /* 0x0000000a021d7981 */ /* 0x002b62000c1e1500 */
[----:B0-----:R-:W-:-:S03]  /*3b7f0*/  IMAD.WIDE R8, R22, 0x2, R26 ;  /* 0x0000000216087825 */ /* 0x001fc600078e021a */
[----:B--2---:R0:W-:Y:S04]  /*3b800*/  STL [R1+0x1f0], R21 ;  /* 0x0001f01501007387 */ /* 0x0041e80000100800 */
[----:B------:R-:W2:Y:S01]  /*3b810*/  LDL.64 R26, [R1+0x14c8] ;  /* 0x0014c800011a7983 */ /* 0x000ea20000100a00 */
[----:B----4-:R-:W-:-:S03]  /*3b820*/  IMAD.WIDE R6, R22, 0x2, R14 ;  /* 0x0000000216067825 */ /* 0x010fc600078e020e */
[----:B------:R-:W4:Y:S04]  /*3b830*/  LDL.64 R18, [R1+0x14d0] ;  /* 0x0014d00001127983 */ /* 0x000f280000100a00 */
[----:B------:R-:W4:Y:S01]  /*3b840*/  LDL.64 R14, [R1+0x14c0] ;  /* 0x0014c000010e7983 */ /* 0x000f220000100a00 */
[----:B---3--:R-:W-:-:S03]  /*3b850*/  IMAD.WIDE R4, R22, 0x2, R24 ;  /* 0x0000000216047825 */ /* 0x008fc600078e0218 */
[----:B------:R1:W3:Y:S04]  /*3b860*/  LDG.E.U16 R25, desc[UR10][R10.64] ;  /* 0x0000000a0a197981 */ /* 0x0002e8000c1e1500 */
[----:B0-----:R-:W4:Y:S01]  /*3b870*/  LDL.64 R20, [R1+0x14d8] ;  /* 0x0014d80001147983 */ /* 0x001f220000100a00 */
[----:B-----5:R-:W-:-:S04]  /*3b880*/  IMAD.WIDE R2, R22, 0x2, R16 ;  /* 0x0000000216027825 */ /* 0x020fc800078e0210 */
[C---:B-1----:R-:W-:Y:S01]  /*3b890*/  IMAD.WIDE R10, R22.reuse, 0x2, R12 ;  /* 0x00000002160a7825 */ /* 0x042fe200078e020c */
[----:B------:R0:W-:Y:S04]  /*3b8a0*/  STL [R1+0x1e4], R23 ;  /* 0x0001e41701007387 */ /* 0x0001e80000100800 */
[----:B------:R1:W-:Y:S04]  /*3b8b0*/  STL [R1+0x1ec], R0 ;  /* 0x0001ec0001007387 */ /* 0x0003e80000100800 */
[----:B------:R5:W-:Y:S04]  /*3b8c0*/  STL [R1+0x1e0], R28 ;  /* 0x0001e01c01007387 */ /* 0x000be80000100800 */
[----:B------:R-:W4:Y:S04]  /*3b8d0*/  LDL.64 R16, [R1+0x14b8] ;  /* 0x0014b80001107983 */ /* 0x000f280000100a00 */
[----:B------:R5:W-:Y:S04]  /*3b8e0*/  STL [R1+0x1e8], R29 ;  /* 0x0001e81d01007387 */ /* 0x000be80000100800 */
[----:B0-----:R-:W4:Y:S04]  /*3b8f0*/  LDG.E.U16 R23, desc[UR10][R8.64] ;  /* 0x0000000a08177981 */ /* 0x001f28000c1e1500 */
[----:B-1----:R-:W4:Y:S04]  /*3b900*/  LDG.E.U16 R0, desc[UR10][R6.64] ;  /* 0x0000000a06007981 */ /* 0x002f28000c1e1500 */
[----:B-----5:R2:W5:Y:S04]  /*3b910*/  LDG.E.U16 R28, desc[UR10][R4.64] ;  /* 0x0000000a041c7981 */ /* 0x020568000c1e1500 */
[----:B------:R0:W5:Y:S01]  /*3b920*/  LDG.E.U16 R29, desc[UR10][R2.64] ;  /* 0x0000000a021d7981 */ /* 0x000162000c1e1500 */
[----:B--2---:R-:W-:-:S03]  /*3b930*/  IMAD.WIDE R4, R22, 0x2, R26 ;  /* 0x0000000216047825 */ /* 0x004fc600078e021a */
[----:B------:R1:W2:Y:S04]  /*3b940*/  LDG.E.U16 R27, desc[UR10][R10.64] ;  /* 0x0000000a0a1b7981 */ /* 0x0002a8000c1e1500 */
[----:B---3--:R3:W-:Y:S01]  /*3b950*/  STL [R1+0x1d4], R25 ;  /* 0x0001d41901007387 */ /* 0x0087e20000100800 */
[----:B----4-:R-:W-:-:S03]  /*3b960*/  IMAD.WIDE R8, R22, 0x2, R20 ;  /* 0x0000000216087825 */ /* 0x010fc600078e0214 */
[----:B------:R-:W4:Y:S01]  /*3b970*/  LDL.64 R20, [R1+0x14a0] ;  /* 0x0014a00001147983 */ /* 0x000f220000100a00 */
[----:B------:R-:W-:-:S03]  /*3b980*/  IMAD.WIDE R6, R22, 0x2, R18 ;  /* 0x0000000216067825 */ /* 0x000fc600078e0212 */
[----:B------:R-:W4:Y:S04]  /*3b990*/  LDL.64 R12, [R1+0x14a8] ;  /* 0x0014a800010c7983 */ /* 0x000f280000100a00 */
[----:B------:R-:W4:Y:S04]  /*3b9a0*/  LDL.64 R18, [R1+0x1498] ;  /* 0x0014980001127983 */ /* 0x000f280000100a00 */
[----:B---3--:R-:W3:Y:S01]  /*3b9b0*/  LDL.64 R24, [R1+0x14b0] ;  /* 0x0014b00001187983 */ /* 0x008ee20000100a00 */
[----:B0-----:R-:W-:-:S04]  /*3b9c0*/  IMAD.WIDE R2, R22, 0x2, R14 ;  /* 0x0000000216027825 */ /* 0x001fc800078e020e */
[C---:B-1----:R-:W-:Y:S01]  /*3b9d0*/  IMAD.WIDE R10, R22.reuse, 0x2, R16 ;  /* 0x00000002160a7825 */ /* 0x042fe200078e0210 */
[----:B------:R0:W-:Y:S04]  /*3b9e0*/  STL [R1+0x1dc], R23 ;  /* 0x0001dc1701007387 */ /* 0x0001e80000100800 */
[----:B------:R1:W-:Y:S04]  /*3b9f0*/  STL [R1+0x1d0], R0 ;  /* 0x0001d00001007387 */ /* 0x0003e80000100800 */
[----:B-----5:R5:W-:Y:S04]  /*3ba00*/  STL [R1+0x1d8], R28 ;  /* 0x0001d81c01007387 */ /* 0x020be80000100800 */
[----:B------:R-:W3:Y:S04]  /*3ba10*/  LDL.64 R14, [R1+0x1490] ;  /* 0x00149000010e7983 */ /* 0x000ee80000100a00 */
[----:B------:R5:W-:Y:S04]  /*3ba20*/  STL [R1+0x134], R29 ;  /* 0x0001341d01007387 */ /* 0x000be80000100800 */
[----:B0-----:R-:W3:Y:S04]  /*3ba30*/  LDG.E.U16 R23, desc[UR10][R8.64] ;  /* 0x0000000a08177981 */ /* 0x001ee8000c1e1500 */
[----:B-1----:R-:W3:Y:S04]  /*3ba40*/  LDG.E.U16 R0, desc[UR10][R6.64] ;  /* 0x0000000a06007981 */ /* 0x002ee8000c1e1500 */
[----:B-----5:R4:W5:Y:S04]  /*3ba50*/  LDG.E.U16 R28, desc[UR10][R4.64] ;  /* 0x0000000a041c7981 */ /* 0x020968000c1e1500 */
[----:B------:R0:W5:Y:S04]  /*3ba60*/  LDG.E.U16 R29, desc[UR10][R2.64] ;  /* 0x0000000a021d7981 */ /* 0x000168000c1e1500 */
[----:B--2---:R1:W-:Y:S04]  /*3ba70*/  STL [R1+0x17c], R27 ;  /* 0x00017c1b01007387 */ /* 0x0043e80000100800 */
[----:B------:R-:W2:Y:S01]  /*3ba80*/  LDL.64 R16, [R1+0x1480] ;  /* 0x0014800001107983 */ /* 0x000ea20000100a00 */
[----:B----4-:R-:W-:-:S03]  /*3ba90*/  IMAD.WIDE R4, R22, 0x2, R20 ;  /* 0x0000000216047825 */ /* 0x010fc600078e0214 */
[----:B-1----:R-:W4:Y:S04]  /*3baa0*/  LDL.64 R26, [R1+0x1488] ;  /* 0x00148800011a7983 */ /* 0x002f280000100a00 */
[----:B------:R1:W2:Y:S01]  /*3bab0*/  LDG.E.U16 R21, desc[UR10][R10.64] ;  /* 0x0000000a0a157981 */ /* 0x0002a2000c1e1500 */
[----:B---3--:R-:W-:-:S03]  /*3bac0*/  IMAD.WIDE R8, R22, 0x2, R24 ;  /* 0x0000000216087825 */ /* 0x008fc600078e0218 */
[----:B------:R-:W3:Y:S01]  /*3bad0*/  LDL.64 R24, [R1+0x1478] ;  /* 0x0014780001187983 */ /* 0x000ee20000100a00 */
[----:B------:R-:W-:-:S03]  /*3bae0*/  IMAD.WIDE R6, R22, 0x2, R12 ;  /* 0x0000000216067825 */ /* 0x000fc600078e020c */
[----:B------:R-:W3:Y:S01]  /*3baf0*/  LDL.64 R12, [R1+0x1470] ;  /* 0x00147000010c7983 */ /* 0x000ee20000100a00 */
[----:B0-----:R-:W-:-:S04]  /*3bb00*/  IMAD.WIDE R2, R22, 0x2, R18 ;  /* 0x0000000216027825 */ /* 0x001fc800078e0212 */
[C---:B-1----:R-:W-:Y:S01]  /*3bb10*/  IMAD.WIDE R10, R22.reuse, 0x2, R14 ;  /* 0x00000002160a7825 */ /* 0x042fe200078e020e */
[----:B------:R0:W-:Y:S04]  /*3bb20*/  STL [R1+0x128], R23 ;  /* 0x0001281701007387 */ /* 0x0001e80000100800 */
[----:B------:R1:W-:Y:S04]  /*3bb30*/  STL [R1+0x178], R0 ;  /* 0x0001780001007387 */ /* 0x0003e80000100800 */
[----:B-----5:R5:W-:Y:S04]  /*3bb40*/  STL [R1+0x124], R28 ;  /* 0x0001241c01007387 */ /* 0x020be80000100800 */
[----:B------:R-:W3:Y:S04]  /*3bb50*/  LDL.64 R18, [R1+0x1468] ;  /* 0x0014680001127983 */ /* 0x000ee80000100a00 */
[----:B------:R5:W-:Y:S04]  /*3bb60*/  STL [R1+0x174], R29 ;  /* 0x0001741d01007387 */ /* 0x000be80000100800 */
[----:B0-----:R4:W3:Y:S04]  /*3bb70*/  LDG.E.U16 R23, desc[UR10][R8.64] ;  /* 0x0000000a08177981 */ /* 0x0018e8000c1e1500 */
[----:B-1----:R0:W3:Y:S04]  /*3bb80*/  LDG.E.U16 R0, desc[UR10][R6.64] ;  /* 0x0000000a06007981 */ /* 0x0020e8000c1e1500 */
[----:B-----5:R3:W5:Y:S04]  /*3bb90*/  LDG.E.U16 R28, desc[UR10][R4.64] ;  /* 0x0000000a041c7981 */ /* 0x020768000c1e1500 */
[----:B------:R1:W5:Y:S01]  /*3bba0*/  LDG.E.U16 R29, desc[UR10][R2.64] ;  /* 0x0000000a021d7981 */ /* 0x000362000c1e1500 */
[----:B----4-:R-:W-:-:S03]  /*3bbb0*/  IMAD.WIDE R8, R22, 0x2, R26 ;  /* 0x0000000216087825 */ /* 0x010fc600078e021a */
[----:B--2---:R2:W-:Y:S04]  /*3bbc0*/  STL [R1+0x120], R21 ;  /* 0x0001201501007387 */ /* 0x0045e80000100800 */
[----:B------:R-:W4:Y:S01]  /*3bbd0*/  LDL.64 R26, [R1+0x1450] ;  /* 0x00145000011a7983 */ /* 0x000f220000100a00 */
[----:B0-----:R-:W-:-:S03]  /*3bbe0*/  IMAD.WIDE R6, R22, 0x2, R16 ;  /* 0x0000000216067825 */ /* 0x001fc600078e0210 */
[----:B------:R-:W4:Y:S04]  /*3bbf0*/  LDL.64 R14, [R1+0x1458] ;  /* 0x00145800010e7983 */ /* 0x000f280000100a00 */
[----:B------:R-:W4:Y:S01]  /*3bc00*/  LDL.64 R16, [R1+0x1448] ;  /* 0x0014480001107983 */ /* 0x000f220000100a00 */
[----:B---3--:R-:W-:-:S03]  /*3bc10*/  IMAD.WIDE R4, R22, 0x2, R24 ;  /* 0x0000000216047825 */ /* 0x008fc600078e0218 */
[----:B------:R0:W3:Y:S04]  /*3bc20*/  LDG.E.U16 R25, desc[UR10][R10.64] ;  /* 0x0000000a0a197981 */ /* 0x0000e8000c1e1500 */
[----:B--2---:R-:W2:Y:S01]  /*3bc30*/  LDL.64 R20, [R1+0x1460] ;  /* 0x0014600001147983 */ /* 0x004ea20000100a00 */
[----:B-1----:R-:W-:-:S04]  /*3bc40*/  IMAD.WIDE R2, R22, 0x2, R12 ;  /* 0x0000000216027825 */ /* 0x002fc800078e020c */
[C---:B0-----:R-:W-:Y:S01]  /*3bc50*/  IMAD.WIDE R10, R22.reuse, 0x2, R18 ;  /* 0x00000002160a7825 */ /* 0x041fe200078e0212 */
[----:B------:R0:W-:Y:S04]  /*3bc60*/  STL [R1+0x170], R23 ;  /* 0x0001701701007387 */ /* 0x0001e80000100800 */
[----:B------:R1:W-:Y:S04]  /*3bc70*/  STL [R1+0x110], R0 ;  /* 0x0001100001007387 */ /* 0x0003e80000100800 */
[----:B-----5:R5:W-:Y:S04]  /*3bc80*/  STL [R1+0x15c], R28 ;  /* 0x00015c1c01007387 */ /* 0x020be80000100800 */
[----:B------:R-:W2:Y:S04]  /*3bc90*/  LDL.64 R12, [R1+0x1440] ;  /* 0x00144000010c7983 */ /* 0x000ea80000100a00 */
[----:B------:R5:W-:Y:S04]  /*3bca0*/  STL [R1+0x10c], R29 ;  /* 0x00010c1d01007387 */ /* 0x000be80000100800 */
[----:B0-----:R-:W2:Y:S04]  /*3bcb0*/  LDG.E.U16 R23, desc[UR10][R8.64] ;  /* 0x0000000a08177981 */ /* 0x001ea8000c1e1500 */
[----:B-1----:R-:W2:Y:S04]  /*3bcc0*/  LDG.E.U16 R0, desc[UR10][R6.64] ;  /* 0x0000000a06007981 */ /* 0x002ea8000c1e1500 */
[----:B-----5:R4:W5:Y:S04]  /*3bcd0*/  LDG.E.U16 R28, desc[UR10][R4.64] ;  /* 0x0000000a041c7981 */ /* 0x020968000c1e1500 */
[----:B------:R0:W5:Y:S01]  /*3bce0*/  LDG.E.U16 R29, desc[UR10][R2.64] ;  /* 0x0000000a021d7981 */ /* 0x000162000c1e1500 */
[----:B----4-:R-:W-:-:S03]  /*3bcf0*/  IMAD.WIDE R4, R22, 0x2, R26 ;  /* 0x0000000216047825 */ /* 0x010fc600078e021a */
[----:B------:R1:W4:Y:S04]  /*3bd00*/  LDG.E.U16 R27, desc[UR10][R10.64] ;  /* 0x0000000a0a1b7981 */ /* 0x000328000c1e1500 */
[----:B---3--:R3:W-:Y:S01]  /*3bd10*/  STL [R1+0x158], R25 ;  /* 0x0001581901007387 */ /* 0x0087e20000100800 */
[----:B--2---:R-:W-:-:S03]  /*3bd20*/  IMAD.WIDE R8, R22, 0x2, R20 ;  /* 0x0000000216087825 */ /* 0x004fc600078e0214 */
[----:B------:R-:W2:Y:S01]  /*3bd30*/  LDL.64 R20, [R1+0x1428] ;  /* 0x0014280001147983 */ /* 0x000ea20000100a00 */
[----:B------:R-:W-:-:S03]  /*3bd40*/  IMAD.WIDE R6, R22, 0x2, R14 ;  /* 0x0000000216067825 */ /* 0x000fc600078e020e */
[----:B------:R-:W2:Y:S04]  /*3bd50*/  LDL.64 R18, [R1+0x1430] ;  /* 0x0014300001127983 */ /* 0x000ea80000100a00 */
[----:B------:R-:W2:Y:S04]  /*3bd60*/  LDL.64 R14, [R1+0x1420] ;  /* 0x00142000010e7983 */ /* 0x000ea80000100a00 */
        /* <DEDUP_REMOVED lines=12> */
[----:B----4-:R1:W-:Y:S04]  /*3be30*/  STL [R1+0xf8], R27 ;  /* 0x0000f81b01007387 */ /* 0x0103e80000100800 */
[----:B------:R-:W4:Y:S01]  /*3be40*/  LDL.64 R12, [R1+0x1408] ;  /* 0x00140800010c7983 */ /* 0x000f220000100a00 */
[----:B--2---:R-:W-:-:S03]  /*3be50*/  IMAD.WIDE R4, R22, 0x2, R20 ;  /* 0x0000000216047825 */ /* 0x004fc600078e0214 */
[----:B-1----:R-:W2:Y:S04]  /*3be60*/  LDL.64 R26, [R1+0x1410] ;  /* 0x00141000011a7983 */ /* 0x002ea80000100a00 */
[----:B------:R1:W4:Y:S01]  /*3be70*/  LDG.E.U16 R21, desc[UR10][R10.64] ;  /* 0x0000000a0a157981 */ /* 0x000322000c1e1500 */
        /* <DEDUP_REMOVED lines=12> */
[----:B-1----:R-:W3:Y:S04]  /*3bf40*/  LDG.E.U16 R0, desc[UR10][R6.64] ;  /* 0x0000000a06007981 */ /* 0x002ee8000c1e1500 */
[----:B-----5:R3:W5:Y:S04]  /*3bf50*/  LDG.E.U16 R28, desc[UR10][R4.64] ;  /* 0x0000000a041c7981 */ /* 0x020768000c1e1500 */
[----:B------:R0:W5:Y:S01]  /*3bf60*/  LDG.E.U16 R29, desc[UR10][R2.64] ;  /* 0x0000000a021d7981 */ /* 0x000162000c1e1500 */
[----:B--2---:R-:W-:-:S03]  /*3bf70*/  IMAD.WIDE R8, R22, 0x2, R26 ;  /* 0x0000000216087825 */ /* 0x004fc600078e021a */
[----:B----4-:R1:W-:Y:S04]  /*3bf80*/  STL [R1+0x11c], R21 ;  /* 0x00011c1501007387 */ /* 0x0103e80000100800 */
[----:B------:R-:W2:Y:S04]  /*3bf90*/  LDL.64 R26, [R1+0x1358] ;  /* 0x00135800011a7983 */ /* 0x000ea80000100a00 */
[----:B------:R-:W4:Y:S01]  /*3bfa0*/  LDL.64 R16, [R1+0x1360] ;  /* 0x0013600001107983 */ /* 0x000f220000100a00 */
[----:B---3--:R-:W-:-:S03]  /*3bfb0*/  IMAD.WIDE R4, R22, 0x2, R24 ;  /* 0x0000000216047825 */ /* 0x008fc600078e0218 */
[----:B------:R3:W4:Y:S01]  /*3bfc0*/  LDG.E.U16 R25, desc[UR10][R10.64] ;  /* 0x0000000a0a197981 */ /* 0x000722000c1e1500 */
[----:B------:R-:W-:-:S03]  /*3bfd0*/  IMAD.WIDE R6, R22, 0x2, R12 ;  /* 0x0000000216067825 */ /* 0x000fc600078e020c */
[----:B-1----:R-:W4:Y:S04]  /*3bfe0*/  LDL.64 R20, [R1+0x1368] ;  /* 0x0013680001147983 */ /* 0x002f280000100a00 */
[----:B------:R-:W4:Y:S01]  /*3bff0*/  LDL.64 R12, [R1+0x1350] ;  /* 0x00135000010c7983 */ /* 0x000f220000100a00 */
[----:B0-----:R-:W-:-:S04]  /*3c000*/  IMAD.WIDE R2, R22, 0x2, R18 ;  /* 0x0000000216027825 */ /* 0x001fc800078e0212 */
[C---:B---3--:R-:W-:Y:S01]  /*3c010*/  IMAD.WIDE R10, R22.reuse, 0x2, R14 ;  /* 0x00000002160a7825 */ /* 0x048fe200078e020e */
[----:B------:R0:W-:Y:S04]  /*3c020*/  STL [R1+0xd8], R23 ;  /* 0x0000d81701007387 */ /* 0x0001e80000100800 */
[----:B------:R1:W-:Y:S04]  /*3c030*/  STL [R1+0x118], R0 ;  /* 0x0001180001007387 */ /* 0x0003e80000100800 */
[----:B-----5:R3:W-:Y:S04]  /*3c040*/  STL [R1+0xd4], R28 ;  /* 0x0000d41c01007387 */ /* 0x0207e80000100800 */
[----:B------:R-:W5:Y:S04]  /*3c050*/  LDL.64 R18, [R1+0x1348] ;  /* 0x0013480001127983 */ /* 0x000f680000100a00 */
[----:B------:R3:W-:Y:S04]  /*3c060*/  STL [R1+0x114], R29 ;  /* 0x0001141d01007387 */ /* 0x0007e80000100800 */
[----:B0-----:R-:W5:Y:S04]  /*3c070*/  LDG.E.U16 R23, desc[UR10][R8.64] ;  /* 0x0000000a08177981 */ /* 0x001f68000c1e1500 */
[----:B-1----:R-:W5:Y:S04]  /*3c080*/  LDG.E.U16 R0, desc[UR10][R6.64] ;  /* 0x0000000a06007981 */ /* 0x002f68000c1e1500 */
[----:B---3--:R2:W3:Y:S04]  /*3c090*/  LDG.E.U16 R28, desc[UR10][R4.64] ;  /* 0x0000000a041c7981 */ /* 0x0084e8000c1e1500 */
[----:B------:R0:W3:Y:S01]  /*3c0a0*/  LDG.E.U16 R29, desc[UR10][R2.64] ;  /* 0x0000000a021d7981 */ /* 0x0000e2000c1e1500 */
[----:B--2---:R-:W-:-:S03]  /*3c0b0*/  IMAD.WIDE R4, R22, 0x2, R26 ;  /* 0x0000000216047825 */ /* 0x004fc600078e021a */
[----:B------:R5:W2:Y:S01]  /*3c0c0*/  LDG.E.U16 R27, desc[UR10][R10.64] ;  /* 0x0000000a0a1b7981 */ /* 0x000aa2000c1e1500 */
[----:B----4-:R-:W-:-:S03]  /*3c0d0*/  IMAD.WIDE R6, R22, 0x2, R16 ;  /* 0x0000000216067825 */ /* 0x010fc600078e0210 */
[----:B------:R1:W-:Y:S04]  /*3c0e0*/  STL [R1+0xd0], R25 ;  /* 0x0000d01901007387 */ /* 0x0003e80000100800 */
[----:B------:R-:W4:Y:S01]  /*3c0f0*/  LDL.64 R16, [R1+0x1328] ;  /* 0x0013280001107983 */ /* 0x000f220000100a00 */
[----:B------:R-:W-:-:S03]  /*3c100*/  IMAD.WIDE R8, R22, 0x2, R20 ;  /* 0x0000000216087825 */ /* 0x000fc600078e0214 */
[----:B------:R-:W4:Y:S04]  /*3c110*/  LDL.64 R14, [R1+0x1338] ;  /* 0x00133800010e7983 */ /* 0x000f280000100a00 */
[----:B------:R-:W4:Y:S04]  /*3c120*/  LDL.64 R20, [R1+0x1330] ;  /* 0x0013300001147983 */ /* 0x000f280000100a00 */
[----:B-1----:R-:W4:Y:S01]  /*3c130*/  LDL.64 R24, [R1+0x1340] ;  /* 0x0013400001187983 */ /* 0x002f220000100a00 */
[----:B0-----:R-:W-:-:S04]  /*3c140*/  IMAD.WIDE R2, R22, 0x2, R12 ;  /* 0x0000000216027825 */ /* 0x001fc800078e020c */
[C---:B-----5:R-:W-:Y:S01]  /*3c150*/  IMAD.WIDE R10, R22.reuse, 0x2, R18 ;  /* 0x00000002160a7825 */ /* 0x060fe200078e0212 */
[----:B------:R0:W-:Y:S04]  /*3c160*/  STL [R1+0x108], R23 ;  /* 0x0001081701007387 */ /* 0x0001e80000100800 */
[----:B------:R1:W-:Y:S04]  /*3c170*/  STL [R1+0xc0], R0 ;  /* 0x0000c00001007387 */ /* 0x0003e80000100800 */
[----:B---3--:R3:W-:Y:S04]  /*3c180*/  STL [R1+0x104], R28 ;  /* 0x0001041c01007387 */ /* 0x0087e80000100800 */
[----:B------:R-:W5:Y:S04]  /*3c190*/  LDL.64 R12, [R1+0x1320] ;  /* 0x00132000010c7983 */ /* 0x000f680000100a00 */
[----:B------:R3:W-:Y:S04]  /*3c1a0*/  STL [R1+0xbc], R29 ;  /* 0x0000bc1d01007387 */ /* 0x0007e80000100800 */
[----:B0-----:R-:W5:Y:S04]  /*3c1b0*/  LDG.E.U16 R23, desc[UR10][R8.64] ;  /* 0x0000000a08177981 */ /* 0x001f68000c1e1500 */
[----:B-1----:R-:W5:Y:S04]  /*3c1c0*/  LDG.E.U16 R0, desc[UR10][R6.64] ;  /* 0x0000000a06007981 */ /* 0x002f68000c1e1500 */
[----:B---3--:R-:W3:Y:S04]  /*3c1d0*/  LDG.E.U16 R28, desc[UR10][R4.64] ;  /* 0x0000000a041c7981 */ /* 0x008ee8000c1e1500 */
[----:B------:R4:W3:Y:S04]  /*3c1e0*/  LDG.E.U16 R29, desc[UR10][R2.64] ;  /* 0x0000000a021d7981 */ /* 0x0008e8000c1e1500 */
[----:B--2---:R0:W-:Y:S04]  /*3c1f0*/  STL [R1+0xf4], R27 ;  /* 0x0000f41b01007387 */ /* 0x0041e80000100800 */
[----:B------:R-:W2:Y:S01]  /*3c200*/  LDL.64 R18, [R1+0x1310] ;  /* 0x0013100001127983 */ /* 0x000ea20000100a00 */
[----:B----4-:R-:W-:-:S03]  /*3c210*/  IMAD.WIDE R2, R22, 0x2, R16 ;  /* 0x0000000216027825 */ /* 0x010fc600078e0210 */
[----:B------:R5:W4:Y:S04]  /*3c220*/  LDG.E.U16 R17, desc[UR10][R10.64] ;  /* 0x0000000a0a117981 */ /* 0x000b28000c1e1500 */
[----:B0-----:R-:W4:Y:S01]  /*3c230*/  LDL.64 R26, [R1+0x1318] ;  /* 0x00131800011a7983 */ /* 0x001f220000100a00 */
[----:B------:R-:W-:-:S03]  /*3c240*/  IMAD.WIDE R8, R22, 0x2, R24 ;  /* 0x0000000216087825 */ /* 0x000fc600078e0218 */
[----:B------:R-:W4:Y:S01]  /*3c250*/  LDL.64 R24, [R1+0x1308] ;  /* 0x0013080001187983 */ /* 0x000f220000100a00 */
[----:B------:R-:W-:-:S03]  /*3c260*/  IMAD.WIDE R6, R22, 0x2, R14 ;  /* 0x0000000216067825 */ /* 0x000fc600078e020e */
[----:B------:R-:W4:Y:S01]  /*3c270*/  LDL.64 R14, [R1+0x1300] ;  /* 0x00130000010e7983 */ /* 0x000f220000100a00 */
[----:B------:R-:W-:-:S04]  /*3c280*/  IMAD.WIDE R4, R22, 0x2, R20 ;  /* 0x0000000216047825 */ /* 0x000fc800078e0214 */
[C---:B-----5:R-:W-:Y:S01]  /*3c290*/  IMAD.WIDE R10, R22.reuse, 0x2, R12 ;  /* 0x00000002160a7825 */ /* 0x060fe200078e020c */
[----:B------:R0:W-:Y:S04]  /*3c2a0*/  STL [R1+0xb0], R23 ;  /* 0x0000b01701007387 */ /* 0x0001e80000100800 */
[----:B------:R1:W-:Y:S04]  /*3c2b0*/  STL [R1+0xf0], R0 ;  /* 0x0000f00001007387 */ /* 0x0003e80000100800 */
[----:B---3--:R3:W-:Y:S04]  /*3c2c0*/  STL [R1+0xac], R28 ;  /* 0x0000ac1c01007387 */ /* 0x0087e80000100800 */
[----:B------:R-:W5:Y:S04]  /*3c2d0*/  LDL.64 R20, [R1+0x12f8] ;  /* 0x0012f80001147983 */ /* 0x000f680000100a00 */
[----:B------:R3:W-:Y:S04]  /*3c2e0*/  STL [R1+0xec], R29 ;  /* 0x0000ec1d01007387 */ /* 0x0007e80000100800 */
[----:B0-----:R-:W5:Y:S04]  /*3c2f0*/  LDG.E.U16 R23, desc[UR10][R8.64] ;  /* 0x0000000a08177981 */ /* 0x001f68000c1e1500 */
[----:B-1----:R2:W5:Y:S04]  /*3c300*/  LDG.E.U16 R0, desc[UR10][R6.64] ;  /* 0x0000000a06007981 */ /* 0x002568000c1e1500 */
[----:B---3--:R0:W3:Y:S04]  /*3c310*/  LDG.E.U16 R28, desc[UR10][R4.64] ;  /* 0x0000000a041c7981 */ /* 0x0080e8000c1e1500 */
[----:B------:R1:W3:Y:S01]  /*3c320*/  LDG.E.U16 R29, desc[UR10][R2.64] ;  /* 0x0000000a021d7981 */ /* 0x0002e2000c1e1500 */
[----:B--2---:R-:W-:-:S03]  /*3c330*/  IMAD.WIDE R6, R22, 0x2, R18 ;  /* 0x0000000216067825 */ /* 0x004fc600078e0212 */
[----:B----4-:R2:W-:Y:S04]  /*3c340*/  STL [R1+0xa8], R17 ;  /* 0x0000a81101007387 */ /* 0x0105e80000100800 */
[----:B------:R-:W4:Y:S04]  /*3c350*/  LDL.64 R12, [R1+0x12e8] ;  /* 0x0012e800010c7983 */ /* 0x000f280000100a00 */
[----:B------:R-:W4:Y:S01]  /*3c360*/  LDL.64 R18, [R1+0x12d8] ;  /* 0x0012d80001127983 */ /* 0x000f220000100a00 */
[----:B0-----:R-:W-:-:S03]  /*3c370*/  IMAD.WIDE R4, R22, 0x2, R24 ;  /* 0x0000000216047825 */ /* 0x001fc600078e0218 */
[----:B--2---:R-:W2:Y:S04]  /*3c380*/  LDL.64 R16, [R1+0x12f0] ;  /* 0x0012f00001107983 */ /* 0x004ea80000100a00 */
[----:B------:R5:W2:Y:S01]  /*3c390*/  LDG.E.U16 R25, desc[UR10][R10.64] ;  /* 0x0000000a0a197981 */ /* 0x000aa2000c1e1500 */
[----:B------:R-:W-:-:S03]  /*3c3a0*/  IMAD.WIDE R8, R22, 0x2, R26 ;  /* 0x0000000216087825 */ /* 0x000fc600078e021a */
[----:B------:R-:W2:Y:S01]  /*3c3b0*/  LDL.64 R26, [R1+0x12e0] ;  /* 0x0012e000011a7983 */ /* 0x000ea20000100a00 */
[----:B-1----:R-:W-:-:S04]  /*3c3c0*/  IMAD.WIDE R2, R22, 0x2, R14 ;  /* 0x0000000216027825 */ /* 0x002fc800078e020e */
[C---:B-----5:R-:W-:Y:S01]  /*3c3d0*/  IMAD.WIDE R10, R22.reuse, 0x2, R20 ;  /* 0x00000002160a7825 */ /* 0x060fe200078e0214 */
[----:B------:R0:W-:Y:S04]  /*3c3e0*/  STL [R1+0xe0], R23 ;  /* 0x0000e01701007387 */ /* 0x0001e80000100800 */
[----:B------:R1:W-:Y:S04]  /*3c3f0*/  STL [R1+0x98], R0 ;  /* 0x0000980001007387 */ /* 0x0003e80000100800 */
[----:B------:R-:W5:Y:S04]  /*3c400*/  LDL.64 R14, [R1+0x12d0] ;  /* 0x0012d000010e7983 */ /* 0x000f680000100a00 */
[----:B---3--:R3:W-:Y:S04]  /*3c410*/  STL [R1+0xdc], R28 ;  /* 0x0000dc1c01007387 */ /* 0x0087e80000100800 */
[----:B------:R3:W-:Y:S04]  /*3c420*/  STL [R1+0x94], R29 ;  /* 0x0000941d01007387 */ /* 0x0007e80000100800 */
[----:B0-----:R-:W5:Y:S04]  /*3c430*/  LDG.E.U16 R23, desc[UR10][R8.64] ;  /* 0x0000000a08177981 */ /* 0x001f68000c1e1500 */
[----:B-1----:R4:W5:Y:S04]  /*3c440*/  LDG.E.U16 R0, desc[UR10][R6.64] ;  /* 0x0000000a06007981 */ /* 0x002968000c1e1500 */
[----:B---3--:R-:W3:Y:S04]  /*3c450*/  LDG.E.U16 R28, desc[UR10][R4.64] ;  /* 0x0000000a041c7981 */ /* 0x008ee8000c1e1500 */
[----:B------:R0:W3:Y:S01]  /*3c460*/  LDG.E.U16 R29, desc[UR10][R2.64] ;  /* 0x0000000a021d7981 */ /* 0x0000e2000c1e1500 */
[----:B----4-:R-:W-:-:S04]  /*3c470*/  IMAD.WIDE R6, R22, 0x2, R12 ;  /* 0x0000000216067825 */ /* 0x010fc800078e020c */
[C---:B0-----:R-:W-:Y:S02]  /*3c480*/  IMAD.WIDE R2, R22.reuse, 0x2, R18 ;  /* 0x0000000216027825 */ /* 0x041fe400078e0212 */
[----:B------:R5:W4:Y:S04]  /*3c490*/  LDG.E.U16 R19, desc[UR10][R10.64] ;  /* 0x0000000a0a137981 */ /* 0x000b28000c1e1500 */
[----:B--2---:R0:W-:Y:S04]  /*3c4a0*/  STL [R1+0xcc], R25 ;  /* 0x0000cc1901007387 */ /* 0x0041e80000100800 */
[----:B------:R-:W2:Y:S01]  /*3c4b0*/  LDL.64 R20, [R1+0x12c0] ;  /* 0x0012c00001147983 */ /* 0x000ea20000100a00 */
[----:B------:R-:W-:-:S04]  /*3c4c0*/  IMAD.WIDE R8, R22, 0x2, R16 ;  /* 0x0000000216087825 */ /* 0x000fc800078e0210 */
[C---:B------:R-:W-:Y:S01]  /*3c4d0*/  IMAD.WIDE R4, R22.reuse, 0x2, R26 ;  /* 0x0000000216047825 */ /* 0x040fe200078e021a */
[----:B------:R-:W2:Y:S04]  /*3c4e0*/  LDL.64 R16, [R1+0x12b8] ;  /* 0x0012b80001107983 */ /* 0x000ea80000100a00 */
[----:B------:R2:W2:Y:S04]  /*3c4f0*/  LDG.E.U16 R27, desc[UR10][R6.64] ;  /* 0x0000000a061b7981 */ /* 0x0004a8000c1e1500 */
[----:B------:R1:W2:Y:S04]  /*3c500*/  LDG.E.U16 R26, desc[UR10][R8.64] ;  /* 0x0000000a081a7981 */ /* 0x0002a8000c1e1500 */
[----:B------:R-:W2:Y:S04]  /*3c510*/  LDL.64 R12, [R1+0x12b0] ;  /* 0x0012b000010c7983 */ /* 0x000ea80000100a00 */
[----:B0-----:R-:W1:Y:S01]  /*3c520*/  LDL.64 R24, [R1+0x12c8] ;  /* 0x0012c80001187983 */ /* 0x001e620000100a00 */
[----:B-----5:R-:W-:-:S06]  /*3c530*/  IMAD.WIDE R10, R22, 0x2, R14 ;  /* 0x00000002160a7825 */ /* 0x020fcc00078e020e */
[----:B------:R-:W5:Y:S04]  /*3c540*/  LDG.E.U16 R11, desc[UR10][R10.64] ;  /* 0x0000000a0a0b7981 */ /* 0x000f68000c1e1500 */
[----:B------:R0:W-:Y:S04]  /*3c550*/  STL [R1+0x88], R23 ;  /* 0x0000881701007387 */ /* 0x0001e80000100800 */
[----:B------:R0:W-:Y:S04]  /*3c560*/  STL [R1+0xc8], R0 ;  /* 0x0000c80001007387 */ /* 0x0001e80000100800 */
[----:B---3--:R-:W-:Y:S04]  /*3c570*/  STL [R1+0xc4], R29 ;  /* 0x0000c41d01007387 */ /* 0x008fe80000100800 */
[----:B0-----:R-:W3:Y:S04]  /*3c580*/  LDG.E.U16 R23, desc[UR10][R4.64] ;  /* 0x0000000a04177981 */ /* 0x001ee8000c1e1500 */
[----:B------:R0:W5:Y:S04]  /*3c590*/  LDG.E.U16 R0, desc[UR10][R2.64] ;  /* 0x0000000a02007981 */ /* 0x000168000c1e1500 */
[----:B------:R0:W-:Y:S04]  /*3c5a0*/  STL [R1+0x84], R28 ;  /* 0x0000841c01007387 */ /* 0x0001e80000100800 */
[----:B0-----:R-:W5:Y:S04]  /*3c5b0*/  LDL.64 R28, [R1+0x12a8] ;  /* 0x0012a800011c7983 */ /* 0x001f680000100a00 */
[----:B----4-:R0:W-:Y:S04]  /*3c5c0*/  STL [R1+0x80], R19 ;  /* 0x0000801301007387 */ /* 0x0101e80000100800 */
[----:B------:R-:W4:Y:S01]  /*3c5d0*/  LDL.64 R14, [R1+0x1298] ;  /* 0x00129800010e7983 */ /* 0x000f220000100a00 */
[----:B--2---:R-:W-:-:S03]  /*3c5e0*/  IMAD.WIDE R6, R22, 0x2, R20 ;  /* 0x0000000216067825 */ /* 0x004fc600078e0214 */
[----:B0-----:R-:W2:Y:S01]  /*3c5f0*/  LDL.64 R18, [R1+0x12a0] ;  /* 0x0012a00001127983 */ /* 0x001ea20000100a00 */
[----:B-1----:R-:W-:-:S03]  /*3c600*/  IMAD.WIDE R8, R22, 0x2, R24 ;  /* 0x0000000216087825 */ /* 0x002fc600078e0218 */
[----:B------:R-:W2:Y:S04]  /*3c610*/  LDG.E.U16 R7, desc[UR10][R6.64] ;  /* 0x0000000a06077981 */ /* 0x000ea8000c1e1500 */
[----:B------:R-:W-:Y:S04]  /*3c620*/  STL [R1+0x7c], R27 ;  /* 0x00007c1b01007387 */ /* 0x000fe80000100800 */
[----:B------:R0:W-:Y:S04]  /*3c630*/  STL [R1+0xb8], R26 ;  /* 0x0000b81a01007387 */ /* 0x0001e80000100800 */
[----:B------:R-:W2:Y:S04]  /*3c640*/  LDL.64 R24, [R1+0x1288] ;  /* 0x0012880001187983 */ /* 0x000ea80000100a00 */
[----:B------:R-:W2:Y:S04]  /*3c650*/  LDG.E.U16 R9, desc[UR10][R8.64] ;  /* 0x0000000a08097981 */ /* 0x000ea8000c1e1500 */
[----:B0-----:R-:W4:Y:S01]  /*3c660*/  LDL.64 R26, [R1+0x1290] ;  /* 0x00129000011a7983 */ /* 0x001f220000100a00 */
[----:B------:R-:W-:-:S03]  /*3c670*/  IMAD.WIDE R2, R22, 0x2, R12 ;  /* 0x0000000216027825 */ /* 0x000fc600078e020c */
[----:B------:R-:W4:Y:S01]  /*3c680*/  LDL.64 R12, [R1+0x1278] ;  /* 0x00127800010c7983 */ /* 0x000f220000100a00 */
[----:B------:R-:W-:-:S03]  /*3c690*/  IMAD.WIDE R4, R22, 0x2, R16 ;  /* 0x0000000216047825 */ /* 0x000fc600078e0210 */
[----:B---3--:R0:W-:Y:S04]  /*3c6a0*/  STL [R1+0xb4], R23 ;  /* 0x0000b41701007387 */ /* 0x0081e80000100800 */
[----:B------:R-:W3:Y:S04]  /*3c6b0*/  LDL.64 R16, [R1+0x1268] ;  /* 0x0012680001107983 */ /* 0x000ee80000100a00 */
[----:B-----5:R1:W-:Y:S04]  /*3c6c0*/  STL [R1+0x78], R0 ;  /* 0x0000780001007387 */ /* 0x0203e80000100800 */
[----:B------:R-:W5:Y:S04]  /*3c6d0*/  LDL.64 R20, [R1+0x1258] ;  /* 0x0012580001147983 */ /* 0x000f680000100a00 */
[----:B------:R1:W-:Y:S04]  /*3c6e0*/  STL [R1+0xa4], R11 ;  /* 0x0000a40b01007387 */ /* 0x0003e80000100800 */
[----:B0-----:R-:W5:Y:S04]  /*3c6f0*/  LDG.E.U16 R23, desc[UR10][R4.64] ;  /* 0x0000000a04177981 */ /* 0x001f68000c1e1500 */
[----:B-1----:R0:W5:Y:S01]  /*3c700*/  LDG.E.U16 R0, desc[UR10][R2.64] ;  /* 0x0000000a02007981 */ /* 0x002162000c1e1500 */
[----:B------:R-:W-:-:S03]  /*3c710*/  IMAD.WIDE R10, R22, 0x2, R28 ;  /* 0x00000002160a7825 */ /* 0x000fc600078e021c */
[----:B--2---:R1:W-:Y:S04]  /*3c720*/  STL [R1+0x74], R9 ;  /* 0x0000740901007387 */ /* 0x0043e80000100800 */
[----:B------:R2:W-:Y:S01]  /*3c730*/  STL [R1+0xa0], R7 ;  /* 0x0000a00701007387 */ /* 0x0005e20000100800 */
[----:B0-----:R-:W-:-:S04]  /*3c740*/  IMAD.WIDE R2, R22, 0x2, R24 ;  /* 0x0000000216027825 */ /* 0x001fc800078e0218 */
[----:B----4-:R-:W-:-:S04]  /*3c750*/  IMAD.WIDE R4, R22, 0x2, R26 ;  /* 0x0000000216047825 */ /* 0x010fc800078e021a */
[----:B-1----:R-:W-:-:S04]  /*3c760*/  IMAD.WIDE R8, R22, 0x2, R18 ;  /* 0x0000000216087825 */ /* 0x002fc800078e0212 */
[C---:B--2---:R-:W-:Y:S01]  /*3c770*/  IMAD.WIDE R6, R22.reuse, 0x2, R14 ;  /* 0x0000000216067825 */ /* 0x044fe200078e020e */
[----:B------:R0:W2:Y:S04]  /*3c780*/  LDG.E.U16 R27, desc[UR10][R10.64] ;  /* 0x0000000a0a1b7981 */ /* 0x0000a8000c1e1500 */
[----:B------:R3:W4:Y:S04]  /*3c790*/  LDG.E.U16 R24, desc[UR10][R8.64] ;  /* 0x0000000a08187981 */ /* 0x000728000c1e1500 */
[----:B------:R5:W4:Y:S04]  /*3c7a0*/  LDG.E.U16 R25, desc[UR10][R6.64] ;  /* 0x0000000a06197981 */ /* 0x000b28000c1e1500 */
[----:B------:R-:W4:Y:S04]  /*3c7b0*/  LDL.64 R18, [R1+0x1248] ;  /* 0x0012480001127983 */ /* 0x000f280000100a00 */
[----:B------:R-:W4:Y:S01]  /*3c7c0*/  LDL.64 R14, [R1+0x1238] ;  /* 0x00123800010e7983 */ /* 0x000f220000100a00 */
[----:B0-----:R-:W-:-:S06]  /*3c7d0*/  IMAD.WIDE R10, R22, 0x2, R12 ;  /* 0x00000002160a7825 */ /* 0x001fcc00078e020c */
[----:B------:R-:W4:Y:S01]  /*3c7e0*/  LDG.E.U16 R11, desc[UR10][R10.64] ;  /* 0x0000000a0a0b7981 */ /* 0x000f22000c1e1500 */
[----:B---3--:R-:W-:-:S04]  /*3c7f0*/  IMAD.WIDE R8, R22, 0x2, R16 ;  /* 0x0000000216087825 */ /* 0x008fc800078e0210 */
[C---:B-----5:R-:W-:Y:S02]  /*3c800*/  IMAD.WIDE R6, R22.reuse, 0x2, R20 ;  /* 0x0000000216067825 */ /* 0x060fe400078e0214 */
[----:B------:R-:W3:Y:S04]  /*3c810*/  LDG.E.U16 R9, desc[UR10][R8.64] ;  /* 0x0000000a08097981 */ /* 0x000ee8000c1e1500 */
[----:B------:R0:W-:Y:S04]  /*3c820*/  STL [R1+0x70], R23 ;  /* 0x0000701701007387 */ /* 0x0001e80000100800 */
[----:B------:R1:W-:Y:S04]  /*3c830*/  STL [R1+0x9c], R0 ;  /* 0x00009c0001007387 */ /* 0x0003e80000100800 */
[----:B------:R-:W5:Y:S04]  /*3c840*/  LDL.64 R12, [R1+0x1228] ;  /* 0x00122800010c7983 */ /* 0x000f680000100a00 */
[----:B------:R-:W3:Y:S04]  /*3c850*/  LDL.64 R16, [R1+0x1218] ;  /* 0x0012180001107983 */ /* 0x000ee80000100a00 */
[----:B------:R-:W3:Y:S04]  /*3c860*/  LDL.64 R28, [R1+0x1208] ;  /* 0x00120800011c7983 */ /* 0x000ee80000100a00 */
[----:B------:R-:W3:Y:S04]  /*3c870*/  LDG.E.U16 R7, desc[UR10][R6.64] ;  /* 0x0000000a06077981 */ /* 0x000ee8000c1e1500 */
[----:B0-----:R0:W3:Y:S04]  /*3c880*/  LDG.E.U16 R23, desc[UR10][R4.64] ;  /* 0x0000000a04177981 */ /* 0x0010e8000c1e1500 */
[----:B-1----:R1:W5:Y:S04]  /*3c890*/  LDG.E.U16 R0, desc[UR10][R2.64] ;  /* 0x0000000a02007981 */ /* 0x002368000c1e1500 */
[----:B--2---:R2:W-:Y:S04]  /*3c8a0*/  STL [R1+0x6c], R27 ;  /* 0x00006c1b01007387 */ /* 0x0045e80000100800 */
[----:B--2---:R-:W2:Y:S04]  /*3c8b0*/  LDL.64 R26, [R1+0x11f8] ;  /* 0x0011f800011a7983 */ /* 0x004ea80000100a00 */
[----:B----4-:R-:W-:Y:S04]  /*3c8c0*/  STL [R1+0x68], R25 ;  /* 0x0000681901007387 */ /* 0x010fe80000100800 */
[----:B------:R4:W-:Y:S04]  /*3c8d0*/  STL [R1+0x90], R24 ;  /* 0x0000901801007387 */ /* 0x0009e80000100800 */
[----:B------:R-:W2:Y:S04]  /*3c8e0*/  LDL.64 R20, [R1+0x11d8] ;  /* 0x0011d80001147983 */ /* 0x000ea80000100a00 */
[----:B----4-:R-:W4:Y:S01]  /*3c8f0*/  LDL.64 R24, [R1+0x11e8] ;  /* 0x0011e80001187983 */ /* 0x010f220000100a00 */
[----:B0-----:R-:W-:-:S04]  /*3c900*/  IMAD.WIDE R4, R22, 0x2, R18 ;  /* 0x0000000216047825 */ /* 0x001fc800078e0212 */
[C---:B-1----:R-:W-:Y:S01]  /*3c910*/  IMAD.WIDE R2, R22.reuse, 0x2, R14 ;  /* 0x0000000216027825 */ /* 0x042fe200078e020e */
[----:B------:R-:W2:Y:S04]  /*3c920*/  LDL.64 R18, [R1+0x11c8] ;  /* 0x0011c80001127983 */ /* 0x000ea80000100a00 */
[----:B------:R-:W2:Y:S04]  /*3c930*/  LDL.64 R14, [R1+0x11b8] ;  /* 0x0011b800010e7983 */ /* 0x000ea80000100a00 */
[----:B---3--:R0:W-:Y:S04]  /*3c940*/  STL [R1+0x8c], R23 ;  /* 0x00008c1701007387 */ /* 0x0081e80000100800 */
[----:B-----5:R1:W-:Y:S04]  /*3c950*/  STL [R1+0x64], R0 ;  /* 0x0000640001007387 */ /* 0x0203e80000100800 */
[----:B------:R3:W-:Y:S04]  /*3c960*/  STL [R1+0x60], R11 ;  /* 0x0000600b01007387 */ /* 0x0007e80000100800 */
[----:B0-----:R-:W5:Y:S04]  /*3c970*/  LDG.E.U16 R23, desc[UR10][R4.64] ;  /* 0x0000000a04177981 */ /* 0x001f68000c1e1500 */
[----:B-1----:R4:W5:Y:S01]  /*3c980*/  LDG.E.U16 R0, desc[UR10][R2.64] ;  /* 0x0000000a02007981 */ /* 0x002962000c1e1500 */
[----:B---3--:R-:W-:-:S03]  /*3c990*/  IMAD.WIDE R10, R22, 0x2, R12 ;  /* 0x00000002160a7825 */ /* 0x008fc600078e020c */
[----:B------:R-:W3:Y:S04]  /*3c9a0*/  LDL.64 R12, [R1+0x11a8] ;  /* 0x0011a800010c7983 */ /* 0x000ee80000100a00 */
[----:B------:R0:W-:Y:S02]  /*3c9b0*/  STL [R1+0x5c], R9 ;  /* 0x00005c0901007387 */ /* 0x0001e40000100800 */
[C---:B0-----:R-:W-:Y:S02]  /*3c9c0*/  IMAD.WIDE R8, R22.reuse, 0x2, R16 ;  /* 0x0000000216087825 */ /* 0x041fe400078e0210 */
[----:B------:R-:W3:Y:S04]  /*3c9d0*/  LDL.64 R16, [R1+0x1198] ;  /* 0x0011980001107983 */ /* 0x000ee80000100a00 */
[----:B------:R0:W-:Y:S02]  /*3c9e0*/  STL [R1+0x58], R7 ;  /* 0x0000580701007387 */ /* 0x0001e40000100800 */
[----:B0-----:R-:W-:-:S04]  /*3c9f0*/  IMAD.WIDE R6, R22, 0x2, R28 ;  /* 0x0000000216067825 */ /* 0x001fc800078e021c */
[C---:B----4-:R-:W-:Y:S02]  /*3ca00*/  IMAD.WIDE R2, R22.reuse, 0x2, R24 ;  /* 0x0000000216027825 */ /* 0x050fe400078e0218 */
[----:B------:R0:W4:Y:S02]  /*3ca10*/  LDG.E.U16 R25, desc[UR10][R10.64] ;  /* 0x0000000a0a197981 */ /* 0x000124000c1e1500 */
[C---:B--2---:R-:W-:Y:S02]  /*3ca20*/  IMAD.WIDE R4, R22.reuse, 0x2, R26 ;  /* 0x0000000216047825 */ /* 0x044fe400078e021a */
[----:B------:R1:W2:Y:S04]  /*3ca30*/  LDG.E.U16 R24, desc[UR10][R8.64] ;  /* 0x0000000a08187981 */ /* 0x0002a8000c1e1500 */
[----:B------:R3:W2:Y:S01]  /*3ca40*/  LDG.E.U16 R28, desc[UR10][R4.64] ;  /* 0x0000000a041c7981 */ /* 0x0006a2000c1e1500 */
[----:B0-----:R-:W-:-:S05]  /*3ca50*/  IMAD.WIDE R10, R22, 0x2, R20 ;  /* 0x00000002160a7825 */ /* 0x001fca00078e0214 */
[----:B------:R-:W2:Y:S01]  /*3ca60*/  LDG.E.U16 R29, desc[UR10][R10.64] ;  /* 0x0000000a0a1d7981 */ /* 0x000ea2000c1e1500 */
[----:B-1----:R-:W-:-:S03]  /*3ca70*/  IMAD.WIDE R8, R22, 0x2, R18 ;  /* 0x0000000216087825 */ /* 0x002fc600078e0212 */
[----:B-----5:R0:W-:Y:S04]  /*3ca80*/  STL [R1+0x54], R23 ;  /* 0x0000541701007387 */ /* 0x0201e80000100800 */
[----:B------:R1:W-:Y:S01]  /*3ca90*/  STL [R1+0x50], R0 ;  /* 0x0000500001007387 */ /* 0x0003e20000100800 */
[----:B---3--:R-:W-:-:S03]  /*3caa0*/  IMAD.WIDE R4, R22, 0x2, R12 ;  /* 0x0000000216047825 */ /* 0x008fc600078e020c */
[----:B------:R-:W3:Y:S04]  /*3cab0*/  LDL.64 R26, [R1+0x1188] ;  /* 0x00118800011a7983 */ /* 0x000ee80000100a00 */
[----:B------:R-:W5:Y:S04]  /*3cac0*/  LDL.64 R18, [R1+0x1178] ;  /* 0x0011780001127983 */ /* 0x000f680000100a00 */
[----:B------:R-:W3:Y:S04]  /*3cad0*/  LDL.64 R12, [R1+0x1158] ;  /* 0x00115800010c7983 */ /* 0x000ee80000100a00 */
[----:B0-----:R0:W3:Y:S04]  /*3cae0*/  LDG.E.U16 R23, desc[UR10][R6.64] ;  /* 0x0000000a06177981 */ /* 0x0010e8000c1e1500 */
[----:B-1----:R1:W3:Y:S01]  /*3caf0*/  LDG.E.U16 R0, desc[UR10][R2.64] ;  /* 0x0000000a02007981 */ /* 0x0022e2000c1e1500 */
[----:B0-----:R-:W-:-:S04]  /*3cb00*/  IMAD.WIDE R6, R22, 0x2, R14 ;  /* 0x0000000216067825 */ /* 0x001fc800078e020e */
[C---:B-1----:R-:W-:Y:S01]  /*3cb10*/  IMAD.WIDE R2, R22.reuse, 0x2, R16 ;  /* 0x0000000216027825 */ /* 0x042fe200078e0210 */
[----:B------:R-:W3:Y:S04]  /*3cb20*/  LDL.64 R14, [R1+0x1168] ;  /* 0x00116800010e7983 */ /* 0x000ee80000100a00 */
[----:B------:R-:W3:Y:S04]  /*3cb30*/  LDL.64 R16, [R1+0x1148] ;  /* 0x0011480001107983 */ /* 0x000ee80000100a00 */
[----:B------:R-:W3:Y:S04]  /*3cb40*/  LDG.E.U16 R21, desc[UR10][R2.64] ;  /* 0x0000000a02157981 */ /* 0x000ee8000c1e1500 */
[----:B--2---:R-:W-:Y:S04]  /*3cb50*/  STL [R1+0x1a14], R29 ;  /* 0x001a141d01007387 */ /* 0x004fe80000100800 */
[----:B----4-:R0:W-:Y:S04]  /*3cb60*/  STL [R1+0x4c], R25 ;  /* 0x00004c1901007387 */ /* 0x0101e80000100800 */
[----:B0-----:R-:W2:Y:S04]  /*3cb70*/  LDG.E.U16 R25, desc[UR10][R8.64] ;  /* 0x0000000a08197981 */ /* 0x001ea8000c1e1500 */
[----:B--2---:R-:W-:Y:S04]  /*3cb80*/  STL [R1+0x1a18], R25 ;  /* 0x001a181901007387 */ /* 0x004fe80000100800 */
[----:B------:R0:W-:Y:S04]  /*3cb90*/  STL [R1+0x48], R24 ;  /* 0x0000481801007387 */ /* 0x0001e80000100800 */
[----:B0-----:R-:W2:Y:S04]  /*3cba0*/  LDG.E.U16 R24, desc[UR10][R6.64] ;  /* 0x0000000a06187981 */ /* 0x001ea8000c1e1500 */
[----:B--2---:R-:W-:Y:S04]  /*3cbb0*/  STL [R1+0x1a1c], R24 ;  /* 0x001a1c1801007387 */ /* 0x004fe80000100800 */
[----:B---3--:R0:W-:Y:S04]  /*3cbc0*/  STL [R1+0x44], R23 ;  /* 0x0000441701007387 */ /* 0x0081e80000100800 */
[----:B0-----:R0:W2:Y:S01]  /*3cbd0*/  LDG.E.U16 R23, desc[UR10][R4.64] ;  /* 0x0000000a04177981 */ /* 0x0010a2000c1e1500 */
[----:B------:R-:W-:-:S04]  /*3cbe0*/  IMAD.WIDE R10, R22, 0x2, R26 ;  /* 0x00000002160a7825 */ /* 0x000fc800078e021a */
[----:B-----5:R-:W-:-:S04]  /*3cbf0*/  IMAD.WIDE R8, R22, 0x2, R18 ;  /* 0x0000000216087825 */ /* 0x020fc800078e0212 */
[C---:B------:R-:W-:Y:S01]  /*3cc00*/  IMAD.WIDE R6, R22.reuse, 0x2, R14 ;  /* 0x0000000216067825 */ /* 0x040fe200078e020e */
[----:B------:R-:W3:Y:S04]  /*3cc10*/  LDG.E.U16 R20, desc[UR10][R10.64] ;  /* 0x0000000a0a147981 */ /* 0x000ee8000c1e1500 */
[----:B------:R-:W4:Y:S01]  /*3cc20*/  LDG.E.U16 R9, desc[UR10][R8.64] ;  /* 0x0000000a08097981 */ /* 0x000f22000c1e1500 */
[----:B0-----:R-:W-:-:S03]  /*3cc30*/  IMAD.WIDE R4, R22, 0x2, R12 ;  /* 0x0000000216047825 */ /* 0x001fc600078e020c */
[----:B------:R-:W5:Y:S04]  /*3cc40*/  LDG.E.U16 R8, desc[UR10][R6.64] ;  /* 0x0000000a06087981 */ /* 0x000f68000c1e1500 */
[----:B------:R-:W3:Y:S04]  /*3cc50*/  LDG.E.U16 R7, desc[UR10][R4.64] ;  /* 0x0000000a04077981 */ /* 0x000ee8000c1e1500 */
[----:B--2---:R-:W-:Y:S04]  /*3cc60*/  STL [R1+0x1a20], R23 ;  /* 0x001a201701007387 */ /* 0x004fe80000100800 */
[----:B------:R-:W-:Y:S04]  /*3cc70*/  STL [R1+0x1a24], R21 ;  /* 0x001a241501007387 */ /* 0x000fe80000100800 */
[----:B------:R-:W2:Y:S04]  /*3cc80*/  LDL.64 R14, [R1+0x1138] ;  /* 0x00113800010e7983 */ /* 0x000ea80000100a00 */
[----:B------:R-:W2:Y:S04]  /*3cc90*/  LDL.64 R12, [R1+0x1128] ;  /* 0x00112800010c7983 */ /* 0x000ea80000100a00 */
[----:B------:R0:W-:Y:S04]  /*3cca0*/  STL [R1+0x3c], R28 ;  /* 0x00003c1c01007387 */ /* 0x0001e80000100800 */
[----:B------:R-:W2:Y:S04]  /*3ccb0*/  LDL.64 R26, [R1+0x1260] ;  /* 0x00126000011a7983 */ /* 0x000ea80000100a00 */
[----:B------:R-:W2:Y:S01]  /*3ccc0*/  LDL.64 R24, [R1+0x1250] ;  /* 0x0012500001187983 */ /* 0x000ea20000100a00 */
[----:B------:R-:W-:-:S03]  /*3ccd0*/  IMAD.WIDE R2, R22, 0x2, R16 ;  /* 0x0000000216027825 */ /* 0x000fc600078e0210 */
[----:B0-----:R-:W2:Y:S04]  /*3cce0*/  LDL.64 R28, [R1+0x1270] ;  /* 0x00127000011c7983 */ /* 0x001ea80000100a00 */
[----:B------:R-:W-:Y:S04]  /*3ccf0*/  STL [R1+0x38], R0 ;  /* 0x0000380001007387 */ /* 0x000fe80000100800 */
[----:B------:R-:W2:Y:S04]  /*3cd00*/  LDL.64 R10, [R1+0x1118] ;  /* 0x00111800010a7983 */ /* 0x000ea80000100a00 */
[----:B---3--:R0:W-:Y:S04]  /*3cd10*/  STL [R1+0x1a28], R20 ;  /* 0x001a281401007387 */ /* 0x0081e80000100800 */
[----:B0-----:R-:W3:Y:S04]  /*3cd20*/  LDL.64 R20, [R1+0x1280] ;  /* 0x0012800001147983 */ /* 0x001ee80000100a00 */
[----:B----4-:R-:W-:Y:S04]  /*3cd30*/  STL [R1+0x1a2c], R9 ;  /* 0x001a2c0901007387 */ /* 0x010fe80000100800 */
[----:B-----5:R0:W-:Y:S04]  /*3cd40*/  STL [R1+0x1a30], R8 ;  /* 0x001a300801007387 */ /* 0x0201e80000100800 */
[----:B------:R1:W-:Y:S04]  /*3cd50*/  STL [R1+0x1a34], R7 ;  /* 0x001a340701007387 */ /* 0x0003e80000100800 */
[----:B------:R-:W4:Y:S04]  /*3cd60*/  LDL.64 R18, [R1+0x1230] ;  /* 0x0012300001127983 */ /* 0x000f280000100a00 */
[----:B------:R-:W5:Y:S04]  /*3cd70*/  LDL.64 R16, [R1+0x1220] ;  /* 0x0012200001107983 */ /* 0x000f680000100a00 */
[----:B0-----:R0:W4:Y:S04]  /*3cd80*/  LDG.E.U16 R8, desc[UR10][R2.64] ;  /* 0x0000000a02087981 */ /* 0x001128000c1e1500 */
[----:B-1----:R-:W4:Y:S01]  /*3cd90*/  LDL.64 R6, [R1+0x1240] ;  /* 0x0012400001067983 */ /* 0x002f220000100a00 */
[----:B--2---:R-:W-:-:S04]  /*3cda0*/  IMAD.WIDE R14, R22, 0x2, R14 ;  /* 0x00000002160e7825 */ /* 0x004fc800078e020e */
[C---:B------:R-:W-:Y:S01]  /*3cdb0*/  IMAD.WIDE R12, R22.reuse, 0x2, R12 ;  /* 0x00000002160c7825 */ /* 0x040fe200078e020c */
[----:B------:R1:W2:Y:S04]  /*3cdc0*/  LDG.E.U16 R9, desc[UR10][R14.64] ;  /* 0x0000000a0e097981 */ /* 0x0002a8000c1e1500 */
[----:B------:R-:W5:Y:S01]  /*3cdd0*/  LDG.E.U16 R23, desc[UR10][R12.64] ;  /* 0x0000000a0c177981 */ /* 0x000f62000c1e1500 */
[----:B0-----:R-:W-:-:S04]  /*3cde0*/  IMAD.WIDE R2, R22, 0x2, R28 ;  /* 0x0000000216027825 */ /* 0x001fc800078e021c */
[----:B------:R-:W-:-:S04]  /*3cdf0*/  IMAD.WIDE R10, R22, 0x2, R10 ;  /* 0x00000002160a7825 */ /* 0x000fc800078e020a */
[C---:B-1----:R-:W-:Y:S01]  /*3ce00*/  IMAD.WIDE R14, R22.reuse, 0x2, R26 ;  /* 0x00000002160e7825 */ /* 0x042fe200078e021a */
[----:B------:R-:W5:Y:S04]  /*3ce10*/  LDL.64 R28, [R1+0x1200] ;  /* 0x00120000011c7983 */ /* 0x000f680000100a00 */
[----:B------:R4:W5:Y:S01]  /*3ce20*/  LDG.E.U16 R0, desc[UR10][R10.64] ;  /* 0x0000000a0a007981 */ /* 0x000962000c1e1500 */
[----:B---3--:R-:W-:-:S03]  /*3ce30*/  IMAD.WIDE R4, R22, 0x2, R20 ;  /* 0x0000000216047825 */ /* 0x008fc600078e0214 */
[----:B------:R-:W3:Y:S04]  /*3ce40*/  LDG.E.U16 R21, desc[UR10][R2.64] ;  /* 0x0000000a02157981 */ /* 0x000ee8000c1e1500 */
[----:B------:R0:W3:Y:S01]  /*3ce50*/  LDG.E.U16 R20, desc[UR10][R4.64] ;  /* 0x0000000a04147981 */ /* 0x0000e2000c1e1500 */
[----:B----4-:R-:W-:-:S03]  /*3ce60*/  IMAD.WIDE R10, R22, 0x2, R6 ;  /* 0x00000002160a7825 */ /* 0x010fc600078e0206 */
[----:B--2---:R-:W-:Y:S04]  /*3ce70*/  STL [R1+0x2c], R9 ;  /* 0x00002c0901007387 */ /* 0x004fe80000100800 */
[----:B------:R1:W-:Y:S04]  /*3ce80*/  STL [R1+0x40], R8 ;  /* 0x0000400801007387 */ /* 0x0003e80000100800 */
[----:B------:R-:W2:Y:S04]  /*3ce90*/  LDL.64 R26, [R1+0x11e0] ;  /* 0x0011e000011a7983 */ /* 0x000ea80000100a00 */
[----:B------:R-:W4:Y:S01]  /*3cea0*/  LDL.64 R6, [R1+0x11d0] ;  /* 0x0011d00001067983 */ /* 0x000f220000100a00 */
[----:B------:R-:W-:-:S04]  /*3ceb0*/  IMAD.WIDE R12, R22, 0x2, R24 ;  /* 0x00000002160c7825 */ /* 0x000fc800078e0218 */
[----:B0-----:R-:W-:-:S04]  /*3cec0*/  IMAD.WIDE R4, R22, 0x2, R18 ;  /* 0x0000000216047825 */ /* 0x001fc800078e0212 */
[C---:B-----5:R-:W-:Y:S01]  /*3ced0*/  IMAD.WIDE R2, R22.reuse, 0x2, R16 ;  /* 0x0000000216027825 */ /* 0x060fe200078e0210 */
[----:B------:R-:W5:Y:S04]  /*3cee0*/  LDG.E.U16 R11, desc[UR10][R10.64] ;  /* 0x0000000a0a0b7981 */ /* 0x000f68000c1e1500 */
[----:B------:R-:W2:Y:S04]  /*3cef0*/  LDG.E.U16 R13, desc[UR10][R12.64] ;  /* 0x0000000a0c0d7981 */ /* 0x000ea8000c1e1500 */
[----:B-1----:R-:W2:Y:S04]  /*3cf00*/  LDL.64 R8, [R1+0x11f0] ;  /* 0x0011f00001087983 */ /* 0x002ea80000100a00 */
[----:B------:R0:W-:Y:S04]  /*3cf10*/  STL [R1+0x28], R23 ;  /* 0x0000281701007387 */ /* 0x0001e80000100800 */
[----:B0-----:R-:W2:Y:S04]  /*3cf20*/  LDG.E.U16 R23, desc[UR10][R14.64] ;  /* 0x0000000a0e177981 */ /* 0x001ea8000c1e1500 */
[----:B------:R-:W4:Y:S04]  /*3cf30*/  LDL.64 R14, [R1+0x1210] ;  /* 0x00121000010e7983 */ /* 0x000f280000100a00 */
[----:B------:R0:W-:Y:S04]  /*3cf40*/  STL [R1+0x24], R0 ;  /* 0x0000240001007387 */ /* 0x0001e80000100800 */
[----:B------:R-:W4:Y:S04]  /*3cf50*/  LDL.64 R24, [R1+0x11c0] ;  /* 0x0011c00001187983 */ /* 0x000f280000100a00 */
[----:B---3--:R-:W-:Y:S04]  /*3cf60*/  STL [R1+0x30], R21 ;  /* 0x0000301501007387 */ /* 0x008fe80000100800 */
[----:B------:R1:W-:Y:S04]  /*3cf70*/  STL [R1+0x34], R20 ;  /* 0x0000341401007387 */ /* 0x0003e80000100800 */
[----:B------:R-:W3:Y:S04]  /*3cf80*/  LDL.64 R18, [R1+0x11a0] ;  /* 0x0011a00001127983 */ /* 0x000ee80000100a00 */
[----:B------:R-:W3:Y:S04]  /*3cf90*/  LDL.64 R16, [R1+0x1190] ;  /* 0x0011900001107983 */ /* 0x000ee80000100a00 */
[----:B0-----:R0:W3:Y:S04]  /*3cfa0*/  LDG.E.U16 R0, desc[UR10][R4.64] ;  /* 0x0000000a04007981 */ /* 0x0010e8000c1e1500 */
[----:B-1----:R-:W3:Y:S04]  /*3cfb0*/  LDL.64 R20, [R1+0x11b0] ;  /* 0x0011b00001147983 */ /* 0x002ee80000100a00 */
[----:B--2---:R1:W-:Y:S04]  /*3cfc0*/  STL [R1+0x20], R23 ;  /* 0x0000201701007387 */ /* 0x0043e80000100800 */
[----:B-1----:R1:W2:Y:S04]  /*3cfd0*/  LDG.E.U16 R23, desc[UR10][R2.64] ;  /* 0x0000000a02177981 */ /* 0x0022a8000c1e1500 */
[----:B------:R-:W-:Y:S04]  /*3cfe0*/  STL [R1+0x1c], R13 ;  /* 0x00001c0d01007387 */ /* 0x000fe80000100800 */
[----:B-----5:R5:W-:Y:S01]  /*3cff0*/  STL [R1+0x18], R11 ;  /* 0x0000180b01007387 */ /* 0x020be20000100800 */
[----:B0-----:R-:W-:-:S04]  /*3d000*/  IMAD.WIDE R4, R22, 0x2, R26 ;  /* 0x0000000216047825 */ /* 0x001fc800078e021a */
[----:B----4-:R-:W-:-:S04]  /*3d010*/  IMAD.WIDE R14, R22, 0x2, R14 ;  /* 0x00000002160e7825 */ /* 0x010fc800078e020e */
[----:B-1----:R-:W-:-:S04]  /*3d020*/  IMAD.WIDE R2, R22, 0x2, R6 ;  /* 0x0000000216027825 */ /* 0x002fc800078e0206 */
[C---:B-----5:R-:W-:Y:S02]  /*3d030*/  IMAD.WIDE R10, R22.reuse, 0x2, R8 ;  /* 0x00000002160a7825 */ /* 0x060fe400078e0208 */
[----:B------:R-:W4:Y:S04]  /*3d040*/  LDL.64 R8, [R1+0x1180] ;  /* 0x0011800001087983 */ /* 0x000f280000100a00 */
[----:B---3--:R0:W-:Y:S01]  /*3d050*/  STL [R1+0x14], R0 ;  /* 0x0000140001007387 */ /* 0x0081e20000100800 */
[----:B------:R-:W-:-:S03]  /*3d060*/  IMAD.WIDE R12, R22, 0x2, R28 ;  /* 0x00000002160c7825 */ /* 0x000fc600078e021c */
[----:B------:R1:W3:Y:S04]  /*3d070*/  LDG.E.U16 R6, desc[UR10][R2.64] ;  /* 0x0000000a02067981 */ /* 0x0002e8000c1e1500 */
[----:B------:R-:W5:Y:S04]  /*3d080*/  LDG.E.U16 R28, desc[UR10][R10.64] ;  /* 0x0000000a0a1c7981 */ /* 0x000f68000c1e1500 */
[----:B------:R1:W3:Y:S04]  /*3d090*/  LDG.E.U16 R29, desc[UR10][R12.64] ;  /* 0x0000000a0c1d7981 */ /* 0x0002e8000c1e1500 */
[----:B0-----:R0:W4:Y:S01]  /*3d0a0*/  LDG.E.U16 R0, desc[UR10][R14.64] ;  /* 0x0000000a0e007981 */ /* 0x001122000c1e1500 */
[----:B-1----:R-:W-:-:S04]  /*3d0b0*/  IMAD.WIDE R2, R22, 0x2, R18 ;  /* 0x0000000216027825 */ /* 0x002fc800078e0212 */
[C---:B------:R-:W-:Y:S02]  /*3d0c0*/  IMAD.WIDE R12, R22.reuse, 0x2, R16 ;  /* 0x00000002160c7825 */ /* 0x040fe400078e0210 */
[----:B------:R-:W5:Y:S02]  /*3d0d0*/  LDG.E.U16 R3, desc[UR10][R2.64] ;  /* 0x0000000a02037981 */ /* 0x000f64000c1e1500 */
[C---:B0-----:R-:W-:Y:S02]  /*3d0e0*/  IMAD.WIDE R14, R22.reuse, 0x2, R20 ;  /* 0x00000002160e7825 */ /* 0x041fe400078e0214 */
[----:B------:R-:W5:Y:S04]  /*3d0f0*/  LDG.E.U16 R2, desc[UR10][R12.64] ;  /* 0x0000000a0c027981 */ /* 0x000f68000c1e1500 */
[----:B--2---:R0:W-:Y:S04]  /*3d100*/  STL [R1+0x10], R23 ;  /* 0x0000101701007387 */ /* 0x0041e80000100800 */
[----:B0-----:R0:W2:Y:S02]  /*3d110*/  LDG.E.U16 R23, desc[UR10][R4.64] ;  /* 0x0000000a04177981 */ /* 0x0010a4000c1e1500 */
[----:B0-----:R-:W-:-:S06]  /*3d120*/  IMAD.WIDE R4, R22, 0x2, R24 ;  /* 0x0000000216047825 */ /* 0x001fcc00078e0218 */
[----:B------:R-:W2:Y:S04]  /*3d130*/  LDG.E.U16 R5, desc[UR10][R4.64] ;  /* 0x0000000a04057981 */ /* 0x000ea8000c1e1500 */
[----:B------:R-:W5:Y:S04]  /*3d140*/  LDG.E.U16 R4, desc[UR10][R14.64] ;  /* 0x0000000a0e047981 */ /* 0x000f68000c1e1500 */
[----:B---3--:R0:W-:Y:S04]  /*3d150*/  STL [R1+0x19ec], R6 ;  /* 0x0019ec0601007387 */ /* 0x0081e80000100800 */
[----:B------:R-:W3:Y:S04]  /*3d160*/  LDL.64 R26, [R1+0x1170] ;  /* 0x00117000011a7983 */ /* 0x000ee80000100a00 */
[----:B------:R-:W3:Y:S01]  /*3d170*/  LDL.64 R24, [R1+0x1160] ;  /* 0x0011600001187983 */ /* 0x000ee20000100a00 */
[----:B----4-:R-:W-:-:S03]  /*3d180*/  IMAD.WIDE R10, R22, 0x2, R8 ;  /* 0x00000002160a7825 */ /* 0x010fc600078e0208 */
[----:B------:R-:W4:Y:S04]  /*3d190*/  LDL.64 R20, [R1+0x1150] ;  /* 0x0011500001147983 */ /* 0x000f280000100a00 */
[----:B------:R-:W3:Y:S04]  /*3d1a0*/  LDL.64 R16, [R1+0x1140] ;  /* 0x0011400001107983 */ /* 0x000ee80000100a00 */
[----:B------:R-:W4:Y:S04]  /*3d1b0*/  LDL.64 R18, [R1+0x1130] ;  /* 0x0011300001127983 */ /* 0x000f280000100a00 */
[----:B------:R-:W4:Y:S04]  /*3d1c0*/  LDL.64 R8, [R1+0x1120] ;  /* 0x0011200001087983 */ /* 0x000f280000100a00 */
[----:B0-----:R-:W4:Y:S04]  /*3d1d0*/  LDL.64 R6, [R1+0x1110] ;  /* 0x0011100001067983 */ /* 0x001f280000100a00 */
[----:B--2---:R-:W-:Y:S04]  /*3d1e0*/  STL [R1+0x19f0], R5 ;  /* 0x0019f00501007387 */ /* 0x004fe80000100800 */
[----:B-----5:R-:W-:Y:S04]  /*3d1f0*/  STL [R1+0x19f4], R4 ;  /* 0x0019f40401007387 */ /* 0x020fe80000100800 */
[----:B------:R-:W-:Y:S04]  /*3d200*/  STL [R1+0x19f8], R3 ;  /* 0x0019f80301007387 */ /* 0x000fe80000100800 */
[----:B------:R-:W-:Y:S04]  /*3d210*/  STL [R1+0x19fc], R2 ;  /* 0x0019fc0201007387 */ /* 0x000fe80000100800 */
[----:B------:R0:W-:Y:S04]  /*3d220*/  STL [R1+0xc], R0 ;  /* 0x00000c0001007387 */ /* 0x0001e80000100800 */
[----:B0-----:R0:W2:Y:S01]  /*3d230*/  LDG.E.U16 R0, desc[UR10][R10.64] ;  /* 0x0000000a0a007981 */ /* 0x0010a2000c1e1500 */
[----:B---3--:R-:W-:-:S04]  /*3d240*/  IMAD.WIDE R12, R22, 0x2, R24 ;  /* 0x00000002160c7825 */ /* 0x008fc800078e0218 */
[----:B----4-:R-:W-:-:S04]  /*3d250*/  IMAD.WIDE R14, R22, 0x2, R20 ;  /* 0x00000002160e7825 */ /* 0x010fc800078e0214 */
[----:B------:R-:W-:-:S04]  /*3d260*/  IMAD.WIDE R16, R22, 0x2, R16 ;  /* 0x0000000216107825 */ /* 0x000fc800078e0210 */
[C---:B------:R-:W-:Y:S01]  /*3d270*/  IMAD.WIDE R18, R22.reuse, 0x2, R18 ;  /* 0x0000000216127825 */ /* 0x040fe200078e0212 */
[----:B------:R-:W3:Y:S05]  /*3d280*/  LDG.E.U16 R14, desc[UR10][R14.64] ;  /* 0x0000000a0e0e7981 */ /* 0x000eea000c1e1500 */
[----:B------:R-:W4:Y:S01]  /*3d290*/  LDG.E.U16 R18, desc[UR10][R18.64] ;  /* 0x0000000a12127981 */ /* 0x000f22000c1e1500 */
[----:B0-----:R-:W-:-:S03]  /*3d2a0*/  IMAD.WIDE R10, R22, 0x2, R26 ;  /* 0x00000002160a7825 */ /* 0x001fc600078e021a */
[----:B------:R0:W5:Y:S04]  /*3d2b0*/  LDG.E.U16 R27, desc[UR10][R12.64] ;  /* 0x0000000a0c1b7981 */ /* 0x000168000c1e1500 */
[----:B------:R1:W3:Y:S04]  /*3d2c0*/  LDG.E.U16 R26, desc[UR10][R10.64] ;  /* 0x0000000a0a1a7981 */ /* 0x0002e8000c1e1500 */
[----:B------:R-:W3:Y:S01]  /*3d2d0*/  LDG.E.U16 R15, desc[UR10][R16.64] ;  /* 0x0000000a100f7981 */ /* 0x000ee2000c1e1500 */
[----:B0-----:R-:W-:-:S04]  /*3d2e0*/  IMAD.WIDE R12, R22, 0x2, R6 ;  /* 0x00000002160c7825 */ /* 0x001fc800078e0206 */
[----:B-1----:R-:W-:Y:S01]  /*3d2f0*/  IMAD.WIDE R10, R22, 0x2, R8 ;  /* 0x00000002160a7825 */ /* 0x002fe200078e0208 */
[----:B------:R-:W0:Y:S01]  /*3d300*/  S2R R24, SR_TID.X ;  /* 0x0000000000187919 */ /* 0x000e220000002100 */
[----:B--2---:R-:W-:Y:S04]  /*3d310*/  STL [R1+0x1a00], R0 ;  /* 0x001a000001007387 */ /* 0x004fe80000100800 */
[----:B------:R-:W-:Y:S04]  /*3d320*/  STL [R1+0x8], R29 ;  /* 0x0000081d01007387 */ /* 0x000fe80000100800 */
[----:B------:R1:W-:Y:S04]  /*3d330*/  STL [R1+0x4], R28 ;  /* 0x0000041c01007387 */ /* 0x0003e80000100800 */
[----:B-1----:R-:W2:Y:S04]  /*3d340*/  LDG.E.U16 R28, desc[UR10][R10.64] ;  /* 0x0000000a0a1c7981 */ /* 0x002ea8000c1e1500 */
[----:B------:R1:W2:Y:S01]  /*3d350*/  LDG.E.U16 R10, desc[UR10][R12.64] ;  /* 0x0000000a0c0a7981 */ /* 0x0002a2000c1e1500 */
[----:B------:R-:W0:Y:S03]  /*3d360*/  S2R R29, SR_TID.X ;  /* 0x00000000001d7919 */ /* 0x000e260000002100 */
[----:B------:R1:W-:Y:S02]  /*3d370*/  STL [R1], R23 ;  /* 0x0000001701007387 */ /* 0x0003e40000100800 */
[----:B-1----:R-:W1:Y:S01]  /*3d380*/  S2R R23, SR_TID.X ;  /* 0x0000000000177919 */ /* 0x002e620000002100 */
[----:B0-----:R-:W-:-:S04]  /*3d390*/  LOP3.LUT R29, R29, 0x1ff, RZ, 0xc0, !PT ;  /* 0x000001ff1d1d7812 */ /* 0x001fc800078ec0ff */
[----:B------:R-:W-:Y:S02]  /*3d3a0*/  SHF.L.U32 R0, R29, 0x1, RZ ;  /* 0x000000011d007819 */ /* 0x000fe400000006ff */
[----:B------:R-:W0:Y:S01]  /*3d3b0*/  S2R R29, SR_TID.X ;  /* 0x00000000001d7919 */ /* 0x000e220000002100 */
[C---:B-1----:R-:W-:Y:S02]  /*3d3c0*/  LOP3.LUT R13, R23.reuse, 0x7, RZ, 0xc0, !PT ;  /* 0x00000007170d7812 */ /* 0x042fe400078ec0ff */
[C---:B------:R-:W-:Y:S02]  /*3d3d0*/  LOP3.LUT R22, R23.reuse, 0x180, RZ, 0xc0, !PT ;  /* 0x0000018017167812 */ /* 0x040fe400078ec0ff */
[C---:B------:R-:W-:Y:S01]  /*3d3e0*/  LOP3.LUT R11, R23.reuse, 0x1e0, RZ, 0xc0, !PT ;  /* 0x000001e0170b7812 */ /* 0x040fe200078ec0ff */
[----:B------:R-:W-:Y:S02]  /*3d3f0*/  IMAD.SHL.U32 R12, R23, 0x100, RZ ;  /* 0x00000100170c7824 */ /* 0x000fe400078e00ff */
[C---:B------:R-:W-:Y:S01]  /*3d400*/  IMAD.SHL.U32 R16, R13.reuse, 0x10, RZ ;  /* 0x000000100d107824 */ /* 0x040fe200078e00ff */
[----:B------:R-:W-:Y:S01]  /*3d410*/  SHF.R.U32.HI R22, RZ, 0x3, R22 ;  /* 0x00000003ff167819 */ /* 0x000fe20000011616 */
[--C-:B------:R-:W-:Y:S01]  /*3d420*/  IMAD R13, R13, 0x4, R11.reuse ;  /* 0x000000040d0d7824 */ /* 0x100fe200078e020b */
[----:B------:R-:W-:-:S02]  /*3d430*/  SHF.R.U32.HI R19, RZ, 0x1, R11 ;  /* 0x00000001ff137819 */ /* 0x000fc4000001160b */
[C-C-:B------:R-:W-:Y:S02]  /*3d440*/  LOP3.LUT R17, R16.reuse, 0xf00, R12.reuse, 0xf8, !PT ;  /* 0x00000f0010117812 */ /* 0x140fe400078ef80c */
[----:B------:R-:W-:Y:S02]  /*3d450*/  LOP3.LUT R11, R16, 0x1f00, R12, 0xf8, !PT ;  /* 0x00001f00100b7812 */ /* 0x000fe400078ef80c */
[----:B------:R-:W-:Y:S02]  /*3d460*/  LOP3.LUT R12, R0, R22, RZ, 0x3c, !PT ;  /* 0x00000016000c7212 */ /* 0x000fe400078e3cff */
[----:B0-----:R-:W-:-:S04]  /*3d470*/  LOP3.LUT R29, R29, 0x1c, RZ, 0xc0, !PT ;  /* 0x0000001c1d1d7812 */ /* 0x001fc800078ec0ff */
[----:B------:R-:W-:-:S04]  /*3d480*/  LEA.HI R29, R29, 0xf0, RZ, 0x1e ;  /* 0x000000f01d1d7811 */ /* 0x000fc800078ff0ff */
[----:B------:R-:W-:-:S05]  /*3d490*/  LEA R29, R29, UR8, 0x6 ;  /* 0x000000081d1d7c11 */ /* 0x000fca000f8e30ff */
[----:B------:R0:W1:Y:S01]  /*3d4a0*/  LDS R0, [R29+0x40000] ;  /* 0x040000001d007984 */ /* 0x0000620000000800 */
[----:B------:R-:W-:Y:S01]  /*3d4b0*/  IMAD.SHL.U32 R2, R23, 0x2, RZ ;  /* 0x0000000217027824 */ /* 0x000fe200078e00ff */
[C---:B------:R-:W-:Y:S02]  /*3d4c0*/  LOP3.LUT R21, R24.reuse, 0x1c, RZ, 0xc0, !PT ;  /* 0x0000001c18157812 */ /* 0x040fe400078ec0ff */
[----:B------:R-:W-:Y:S01]  /*3d4d0*/  LOP3.LUT R25, R24, 0x1c, RZ, 0xc0, !PT ;  /* 0x0000001c18197812 */ /* 0x000fe200078ec0ff */
[----:B---3--:R-:W-:Y:S01]  /*3d4e0*/  STL [R1+0x1a04], R26 ;  /* 0x001a041a01007387 */ /* 0x008fe20000100800 */
[----:B------:R-:W-:Y:S02]  /*3d4f0*/  LOP3.LUT R16, R16, 0x30, R2, 0x78, !PT ;  /* 0x0000003010107812 */ /* 0x000fe400078e7802 */
[----:B0-----:R-:W-:Y:S02]  /*3d500*/  LOP3.LUT R29, R24, 0x1c, RZ, 0xc0, !PT ;  /* 0x0000001c181d7812 */ /* 0x001fe400078ec0ff */
[----:B------:R-:W-:-:S02]  /*3d510*/  LEA.HI R21, R21, 0xf8, RZ, 0x1e ;  /* 0x000000f815157811 */ /* 0x000fc400078ff0ff */
[----:B------:R-:W-:Y:S01]  /*3d520*/  LEA.HI R25, R25, 0xe0, RZ, 0x1e ;  /* 0x000000e019197811 */ /* 0x000fe200078ff0ff */
[----:B-----5:R-:W-:Y:S01]  /*3d530*/  STL [R1+0x1a08], R27 ;  /* 0x001a081b01007387 */ /* 0x020fe20000100800 */
[----:B------:R-:W-:-:S03]  /*3d540*/  LEA.HI R29, R29, 0xe8, RZ, 0x1e ;  /* 0x000000e81d1d7811 */ /* 0x000fc600078ff0ff */
[----:B------:R-:W-:Y:S01]  /*3d550*/  STL [R1+0x1a0c], R14 ;  /* 0x001a0c0e01007387 */ /* 0x000fe20000100800 */
[----:B------:R-:W-:-:S03]  /*3d560*/  LOP3.LUT R22, R17, 0x10, R23, 0x78, !PT ;  /* 0x0000001011167812 */ /* 0x000fc600078e7817 */
[----:B------:R-:W-:Y:S01]  /*3d570*/  STL [R1+0x1a10], R15 ;  /* 0x001a100f01007387 */ /* 0x000fe20000100800 */
[----:B------:R-:W-:Y:S02]  /*3d580*/  LEA R2, R13, R16, 0x6 ;  /* 0x000000100d027211 */ /* 0x000fe400078e30ff */
[----:B------:R-:W-:Y:S01]  /*3d590*/  LEA R21, R21, UR8, 0x6 ;  /* 0x0000000815157c11 */ /* 0x000fe2000f8e30ff */
[----:B----4-:R-:W-:Y:S01]  /*3d5a0*/  STL [R1+0x1a38], R18 ;  /* 0x001a381201007387 */ /* 0x010fe20000100800 */
[----:B------:R-:W-:Y:S02]  /*3d5b0*/  LEA R25, R25, UR8, 0x6 ;  /* 0x0000000819197c11 */ /* 0x000fe4000f8e30ff */
[----:B------:R-:W-:Y:S01]  /*3d5c0*/  LEA R29, R29, UR8, 0x6 ;  /* 0x000000081d1d7c11 */ /* 0x000fe2000f8e30ff */
[----:B------:R0:W3:Y:S02]  /*3d5d0*/  LDS R3, [R21+0x40000] ;  /* 0x0400000015037984 */ /* 0x0000e40000000800 */
[----:B0-----:R-:W-:-:S04]  /*3d5e0*/  LOP3.LUT R21, R24, 0x1c, RZ, 0xc0, !PT ;  /* 0x0000001c18157812 */ /* 0x001fc800078ec0ff */
[----:B------:R-:W-:-:S04]  /*3d5f0*/  LEA.HI R21, R21, 0xd0, RZ, 0x1e ;  /* 0x000000d015157811 */ /* 0x000fc800078ff0ff */
[----:B------:R-:W-:Y:S01]  /*3d600*/  LEA R21, R21, UR8, 0x6 ;  /* 0x0000000815157c11 */ /* 0x000fe2000f8e30ff */
[----:B--2---:R-:W-:Y:S04]  /*3d610*/  STL [R1+0x1a3c], R28 ;  /* 0x001a3c1c01007387 */ /* 0x004fe80000100800 */
[----:B------:R-:W-:Y:S04]  /*3d620*/  STL [R1+0x1a40], R10 ;  /* 0x001a400a01007387 */ /* 0x000fe80000100800 */
[----:B------:R-:W-:Y:S04]  /*3d630*/  STL [R1+0x19b4], R22 ;  /* 0x0019b41601007387 */ /* 0x000fe80000100800 */
[----:B------:R-:W-:Y:S04]  /*3d640*/  STL [R1+0x828], R2 ;  /* 0x0008280201007387 */ /* 0x000fe80000100800 */
[----:B-1----:R-:W-:Y:S04]  /*3d650*/  STL [R1+0x138], R0 ;  /* 0x0001380001007387 */ /* 0x002fe80000100800 */
[----:B------:R0:W1:Y:S04]  /*3d660*/  LDS R2, [R25+0x40000] ;  /* 0x0400000019027984 */ /* 0x0000680000000800 */
[----:B------:R2:W4:Y:S01]  /*3d670*/  LDS R0, [R29+0x40000] ;  /* 0x040000001d007984 */ /* 0x0005220000000800 */
[----:B0-----:R-:W-:-:S02]  /*3d680*/  LOP3.LUT R25, R24, 0x1c, RZ, 0xc0, !PT ;  /* 0x0000001c18197812 */ /* 0x001fc400078ec0ff */
[C---:B--2---:R-:W-:Y:S02]  /*3d690*/  LOP3.LUT R29, R24.reuse, 0x1c, RZ, 0xc0, !PT ;  /* 0x0000001c181d7812 */ /* 0x044fe400078ec0ff */
[----:B------:R-:W-:Y:S02]  /*3d6a0*/  LEA.HI R25, R25, 0xd8, RZ, 0x1e ;  /* 0x000000d819197811 */ /* 0x000fe400078ff0ff */
[----:B------:R-:W-:Y:S02]  /*3d6b0*/  LEA.HI R29, R29, 0xc0, RZ, 0x1e ;  /* 0x000000c01d1d7811 */ /* 0x000fe400078ff0ff */
[----:B------:R-:W-:Y:S02]  /*3d6c0*/  LEA R25, R25, UR8, 0x6 ;  /* 0x0000000819197c11 */ /* 0x000fe4000f8e30ff */
[----:B------:R-:W-:Y:S01]  /*3d6d0*/  LEA R29, R29, UR8, 0x6 ;  /* 0x000000081d1d7c11 */ /* 0x000fe2000f8e30ff */
[----:B---3--:R-:W-:Y:S04]  /*3d6e0*/  STL [R1+0x13c], R3 ;  /* 0x00013c0301007387 */ /* 0x008fe80000100800 */
[----:B------:R0:W2:Y:S04]  /*3d6f0*/  LDS R3, [R21+0x40000] ;  /* 0x0400000015037984 */ /* 0x0000a80000000800 */
[----:B-1----:R-:W-:Y:S04]  /*3d700*/  STL [R1+0x140], R2 ;  /* 0x0001400201007387 */ /* 0x002fe80000100800 */
[----:B----4-:R-:W-:Y:S04]  /*3d710*/  STL [R1+0x144], R0 ;  /* 0x0001440001007387 */ /* 0x010fe80000100800 */
[----:B------:R1:W3:Y:S04]  /*3d720*/  LDS R2, [R25+0x40000] ;  /* 0x0400000019027984 */ /* 0x0002e80000000800 */
[----:B------:R4:W5:Y:S01]  /*3d730*/  LDS R0, [R29+0x40000] ;  /* 0x040000001d007984 */ /* 0x0009620000000800 */
[----:B0-----:R-:W-:-:S02]  /*3d740*/  LOP3.LUT R21, R24, 0x1c, RZ, 0xc0, !PT ;  /* 0x0000001c18157812 */ /* 0x001fc400078ec0ff */
[C---:B-1----:R-:W-:Y:S02]  /*3d750*/  LOP3.LUT R25, R24.reuse, 0x1c, RZ, 0xc0, !PT ;  /* 0x0000001c18197812 */ /* 0x042fe400078ec0ff */
[----:B----4-:R-:W-:Y:S02]  /*3d760*/  LOP3.LUT R29, R24, 0x1c, RZ, 0xc0, !PT ;  /* 0x0000001c181d7812 */ /* 0x010fe400078ec0ff */
[----:B------:R-:W-:Y:S02]  /*3d770*/  LEA.HI R21, R21, 0xc8, RZ, 0x1e ;  /* 0x000000c815157811 */ /* 0x000fe400078ff0ff */
[----:B------:R-:W-:Y:S02]  /*3d780*/  LEA.HI R25, R25, 0xb0, RZ, 0x1e ;  /* 0x000000b019197811 */ /* 0x000fe400078ff0ff */
[----:B------:R-:W-:Y:S02]  /*3d790*/  LEA.HI R29, R29, 0xb8, RZ, 0x1e ;  /* 0x000000b81d1d7811 */ /* 0x000fe400078ff0ff */
[----:B------:R-:W-:-:S02]  /*3d7a0*/  LEA R21, R21, UR8, 0x6 ;  /* 0x0000000815157c11 */ /* 0x000fc4000f8e30ff */
[----:B------:R-:W-:Y:S02]  /*3d7b0*/  LEA R25, R25, UR8, 0x6 ;  /* 0x0000000819197c11 */ /* 0x000fe4000f8e30ff */
[----:B------:R-:W-:Y:S01]  /*3d7c0*/  LEA R29, R29, UR8, 0x6 ;  /* 0x000000081d1d7c11 */ /* 0x000fe2000f8e30ff */
[----:B--2---:R-:W-:Y:S04]  /*3d7d0*/  STL [R1+0x148], R3 ;  /* 0x0001480301007387 */ /* 0x004fe80000100800 */
[----:B------:R0:W1:Y:S04]  /*3d7e0*/  LDS R3, [R21+0x40000] ;  /* 0x0400000015037984 */ /* 0x0000680000000800 */
[----:B---3--:R-:W-:Y:S04]  /*3d7f0*/  STL [R1+0x14c], R2 ;  /* 0x00014c0201007387 */ /* 0x008fe80000100800 */
[----:B-----5:R-:W-:Y:S04]  /*3d800*/  STL [R1+0x160], R0 ;  /* 0x0001600001007387 */ /* 0x020fe80000100800 */
[----:B------:R2:W3:Y:S04]  /*3d810*/  LDS R2, [R25+0x40000] ;  /* 0x0400000019027984 */ /* 0x0004e80000000800 */
[----:B------:R4:W5:Y:S01]  /*3d820*/  LDS R0, [R29+0x40000] ;  /* 0x040000001d007984 */ /* 0x0009620000000800 */
[----:B0-----:R-:W-:-:S02]  /*3d830*/  LOP3.LUT R21, R24, 0x1c, RZ, 0xc0, !PT ;  /* 0x0000001c18157812 */ /* 0x001fc400078ec0ff */
[C---:B--2---:R-:W-:Y:S02]  /*3d840*/  LOP3.LUT R25, R24.reuse, 0x1c, RZ, 0xc0, !PT ;  /* 0x0000001c18197812 */ /* 0x044fe400078ec0ff */
[----:B----4-:R-:W-:Y:S02]  /*3d850*/  LOP3.LUT R29, R24, 0x1c, RZ, 0xc0, !PT ;  /* 0x0000001c181d7812 */ /* 0x010fe400078ec0ff */
[----:B------:R-:W-:Y:S02]  /*3d860*/  LEA.HI R21, R21, 0xa0, RZ, 0x1e ;  /* 0x000000a015157811 */ /* 0x000fe400078ff0ff */
[----:B------:R-:W-:Y:S02]  /*3d870*/  LEA.HI R25, R25, 0xa8, RZ, 0x1e ;  /* 0x000000a819197811 */ /* 0x000fe400078ff0ff */
[----:B------:R-:W-:Y:S02]  /*3d880*/  LEA.HI R29, R29, 0x90, RZ, 0x1e ;  /* 0x000000901d1d7811 */ /* 0x000fe400078ff0ff */
[----:B------:R-:W-:-:S02]  /*3d890*/  LEA R21, R21, UR8, 0x6 ;  /* 0x0000000815157c11 */ /* 0x000fc4000f8e30ff */
[----:B------:R-:W-:Y:S02]  /*3d8a0*/  LEA R25, R25, UR8, 0x6 ;  /* 0x0000000819197c11 */ /* 0x000fe4000f8e30ff */
[----:B------:R-:W-:Y:S01]  /*3d8b0*/  LEA R29, R29, UR8, 0x6 ;  /* 0x000000081d1d7c11 */ /* 0x000fe2000f8e30ff */
[----:B-1----:R-:W-:Y:S04]  /*3d8c0*/  STL [R1+0x164], R3 ;  /* 0x0001640301007387 */ /* 0x002fe80000100800 */
        /* <DEDUP_REMOVED lines=30> */
[----:B------:R-:W0:Y:S04]  /*3dab0*/  LDS R3, [R21+0x40000] ;  /* 0x0400000015037984 */ /* 0x000e280000000800 */
[----:B---3--:R-:W-:Y:S04]  /*3dac0*/  STL [R1+0x190], R2 ;  /* 0x0001900201007387 */ /* 0x008fe80000100800 */
[----:B-----5:R-:W-:Y:S04]  /*3dad0*/  STL [R1+0x194], R0 ;  /* 0x0001940001007387 */ /* 0x020fe80000100800 */
[----:B------:R1:W2:Y:S04]  /*3dae0*/  LDS R2, [R25+0x40000] ;  /* 0x0400000019027984 */ /* 0x0002a80000000800 */
[----:B------:R3:W4:Y:S01]  /*3daf0*/  LDS R0, [R29+0x40000] ;  /* 0x040000001d007984 */ /* 0x0007220000000800 */
[----:B-1----:R-:W-:-:S02]  /*3db00*/  LOP3.LUT R25, R24, 0x1c, RZ, 0xc0, !PT ;  /* 0x0000001c18197812 */ /* 0x002fc400078ec0ff */
[C---:B---3--:R-:W-:Y:S02]  /*3db10*/  LOP3.LUT R29, R24.reuse, 0x1c, RZ, 0xc0, !PT ;  /* 0x0000001c181d7812 */ /* 0x048fe400078ec0ff */
[----:B------:R-:W-:-:S04]  /*3db20*/  LOP3.LUT R24, R24, 0x1c, RZ, 0xc0, !PT ;  /* 0x0000001c18187812 */ /* 0x000fc800078ec0ff */
[----:B------:R-:W-:-:S04]  /*3db30*/  LEA.HI R24, R24, 0x68, RZ, 0x1e ;  /* 0x0000006818187811 */ /* 0x000fc800078ff0ff */
[----:B------:R-:W-:Y:S01]  /*3db40*/  LEA R24, R24, UR8, 0x6 ;  /* 0x0000000818187c11 */ /* 0x000fe2000f8e30ff */
[----:B0-----:R-:W-:Y:S04]  /*3db50*/  STL [R1+0x198], R3 ;  /* 0x0001980301007387 */ /* 0x001fe80000100800 */
[----:B--2---:R-:W-:Y:S04]  /*3db60*/  STL [R1+0x19c], R2 ;  /* 0x00019c0201007387 */ /* 0x004fe80000100800 */
[----:B----4-:R-:W-:Y:S04]  /*3db70*/  STL [R1+0x1a0], R0 ;  /* 0x0001a00001007387 */ /* 0x010fe80000100800 */
[----:B------:R-:W0:Y:S01]  /*3db80*/  LDS R0, [R24+0x40000] ;  /* 0x0400000018007984 */ /* 0x000e220000000800 */
[----:B------:R-:W-:-:S03]  /*3db90*/  LEA.HI R29, R29, 0x58, RZ, 0x1e ;  /* 0x000000581d1d7811 */ /* 0x000fc600078ff0ff */
[----:B------:R-:W2:Y:S01]  /*3dba0*/  LDL.LU R10, [R1+0x34c] ;  /* 0x00034c00010a7983 */ /* 0x000ea20000300800 */
[----:B------:R-:W-:Y:S02]  /*3dbb0*/  LEA R29, R29, UR8, 0x6 ;  /* 0x000000081d1d7c11 */ /* 0x000fe4000f8e30ff */
[----:B------:R-:W-:-:S04]  /*3dbc0*/  LEA.HI R25, R25, 0x50, RZ, 0x1e ;  /* 0x0000005019197811 */ /* 0x000fc800078ff0ff */
[----:B------:R-:W-:-:S05]  /*3dbd0*/  LEA R25, R25, UR8, 0x6 ;  /* 0x0000000819197c11 */ /* 0x000fca000f8e30ff */
[----:B------:R-:W1:Y:S04]  /*3dbe0*/  LDS R2, [R25+0x40000] ;  /* 0x0400000019027984 */ /* 0x000e680000000800 */
[----:B0-----:R-:W-:Y:S04]  /*3dbf0*/  STL [R1+0x1a4], R0 ;  /* 0x0001a40001007387 */ /* 0x001fe80000100800 */
[----:B------:R0:W3:Y:S02]  /*3dc00*/  LDS R0, [R29+0x40000] ;  /* 0x040000001d007984 */ /* 0x0000e40000000800 */
[----:B0-----:R-:W0:Y:S02]  /*3dc10*/  S2R R29, SR_TID.X ;  /* 0x00000000001d7919 */ /* 0x001e240000002100 */
[----:B0-----:R-:W-:-:S04]  /*3dc20*/  LOP3.LUT R29, R29, 0x1c, RZ, 0xc0, !PT ;  /* 0x0000001c1d1d7812 */ /* 0x001fc800078ec0ff */
[----:B------:R-:W-:-:S04]  /*3dc30*/  LEA.HI R29, R29, 0x40, RZ, 0x1e ;  /* 0x000000401d1d7811 */ /* 0x000fc800078ff0ff */
[----:B------:R-:W-:-:S05]  /*3dc40*/  LEA R29, R29, UR8, 0x6 ;  /* 0x000000081d1d7c11 */ /* 0x000fca000f8e30ff */
[----:B------:R0:W4:Y:S04]  /*3dc50*/  LDS R13, [R29+0x40000] ;  /* 0x040000001d0d7984 */ /* 0x0001280000000800 */
[----:B-1----:R-:W-:Y:S04]  /*3dc60*/  STL [R1+0x1a8], R2 ;  /* 0x0001a80201007387 */ /* 0x002fe80000100800 */
[----:B------:R-:W5:Y:S04]  /*3dc70*/  LDL.LU R18, [R1+0x21c] ;  /* 0x00021c0001127983 */ /* 0x000f680000300800 */
[----:B------:R-:W5:Y:S04]  /*3dc80*/  LDL.LU R15, [R1+0x214] ;  /* 0x00021400010f7983 */ /* 0x000f680000300800 */
[----:B---3--:R1:W-:Y:S04]  /*3dc90*/  STL [R1+0x1ac], R0 ;  /* 0x0001ac0001007387 */ /* 0x0083e80000100800 */
[----:B------:R-:W3:Y:S04]  /*3dca0*/  LDL.LU R14, [R1+0x20c] ;  /* 0x00020c00010e7983 */ /* 0x000ee80000300800 */
[----:B------:R-:W3:Y:S01]  /*3dcb0*/  LDL.LU R27, [R1+0x204] ;  /* 0x00020400011b7983 */ /* 0x000ee20000300800 */
[----:B------:R-:W-:-:S02]  /*3dcc0*/  LOP3.LUT R25, R23, 0x1c, RZ, 0xc0, !PT ;  /* 0x0000001c17197812 */ /* 0x000fc400078ec0ff */
[C---:B0-----:R-:W-:Y:S02]  /*3dcd0*/  LOP3.LUT R29, R23.reuse, 0x1c, RZ, 0xc0, !PT ;  /* 0x0000001c171d7812 */ /* 0x041fe400078ec0ff */
[C---:B------:R-:W-:Y:S01]  /*3dce0*/  LOP3.LUT R24, R23.reuse, 0x1c, RZ, 0xc0, !PT ;  /* 0x0000001c17187812 */ /* 0x040fe200078ec0ff */
[----:B------:R-:W3:Y:S01]  /*3dcf0*/  LDL.LU R26, [R1+0x1fc] ;  /* 0x0001fc00011a7983 */ /* 0x000ee20000300800 */
[----:B------:R-:W-:-:S03]  /*3dd00*/  LOP3.LUT R23, R23, 0x1c, RZ, 0xc0, !PT ;  /* 0x0000001c17177812 */ /* 0x000fc600078ec0ff */
[----:B-1----:R-:W3:Y:S04]  /*3dd10*/  LDL.LU R0, [R1+0x1f4] ;  /* 0x0001f40001007983 */ /* 0x002ee80000300800 */
[----:B------:R-:W3:Y:S04]  /*3dd20*/  LDL.LU R2, [R1+0x1e4] ;  /* 0x0001e40001027983 */ /* 0x000ee80000300800 */
[----:B------:R-:W3:Y:S04]  /*3dd30*/  LDL.LU R3, [R1+0x1e0] ;  /* 0x0001e00001037983 */ /* 0x000ee80000300800 */
[----:B------:R-:W3:Y:S01]  /*3dd40*/  LDL.LU R4, [R1+0x1d4] ;  /* 0x0001d40001047983 */ /* 0x000ee20000300800 */
[----:B------:R-:W-:-:S03]  /*3dd50*/  LEA.HI R23, R23, 0x48, RZ, 0x1e ;  /* 0x0000004817177811 */ /* 0x000fc600078ff0ff */
[----:B------:R-:W3:Y:S04]  /*3dd60*/  LDL.LU R5, [R1+0x1d0] ;  /* 0x0001d00001057983 */ /* 0x000ee80000300800 */
[----:B------:R-:W3:Y:S04]  /*3dd70*/  LDL.LU R6, [R1+0x134] ;  /* 0x0001340001067983 */ /* 0x000ee80000300800 */
[----:B------:R-:W3:Y:S04]  /*3dd80*/  LDL.LU R7, [R1+0x128] ;  /* 0x0001280001077983 */ /* 0x000ee80000300800 */
[----:B------:R-:W3:Y:S01]  /*3dd90*/  LDL.LU R8, [R1+0x124] ;  /* 0x0001240001087983 */ /* 0x000ee20000300800 */
[----:B------:R-:W-:-:S03]  /*3dda0*/  LEA R23, R23, UR8, 0x6 ;  /* 0x0000000817177c11 */ /* 0x000fc6000f8e30ff */
[----:B------:R-:W3:Y:S04]  /*3ddb0*/  LDL.LU R9, [R1+0x120] ;  /* 0x0001200001097983 */ /* 0x000ee80000300800 */
[----:B------:R-:W3:Y:S04]  /*3ddc0*/  LDL.LU R20, [R1+0x110] ;  /* 0x0001100001147983 */ /* 0x000ee80000300800 */
[----:B------:R-:W3:Y:S04]  /*3ddd0*/  LDL.LU R21, [R1+0x10c] ;  /* 0x00010c0001157983 */ /* 0x000ee80000300800 */
[----:B----4-:R-:W-:Y:S04]  /*3dde0*/  STL [R1+0x1b0], R13 ;  /* 0x0001b00d01007387 */ /* 0x010fe80000100800 */
[----:B------:R-:W0:Y:S01]  /*3ddf0*/  LDS R13, [R23+0x40000] ;  /* 0x04000000170d7984 */ /* 0x000e220000000800 */
[----:B------:R-:W-:-:S02]  /*3de00*/  LEA.HI R24, R24, 0x30, RZ, 0x1e ;  /* 0x0000003018187811 */ /* 0x000fc400078ff0ff */
[----:B------:R-:W-:Y:S02]  /*3de10*/  LEA.HI R25, R25, 0x38, RZ, 0x1e ;  /* 0x0000003819197811 */ /* 0x000fe400078ff0ff */
[----:B------:R-:W-:Y:S02]  /*3de20*/  LEA.HI R29, R29, 0x20, RZ, 0x1e ;  /* 0x000000201d1d7811 */ /* 0x000fe400078ff0ff */
[----:B------:R-:W-:Y:S02]  /*3de30*/  LEA R24, R24, UR8, 0x6 ;  /* 0x0000000818187c11 */ /* 0x000fe4000f8e30ff */
[----:B------:R-:W-:Y:S02]  /*3de40*/  LEA R25, R25, UR8, 0x6 ;  /* 0x0000000819197c11 */ /* 0x000fe4000f8e30ff */
[----:B------:R-:W-:Y:S01]  /*3de50*/  LEA R29, R29, UR8, 0x6 ;  /* 0x000000081d1d7c11 */ /* 0x000fe2000f8e30ff */
[----:B------:R-:W1:Y:S04]  /*3de60*/  LDS R17, [R24+0x40000] ;  /* 0x0400000018117984 */ /* 0x000e680000000800 */
[----:B------:R-:W4:Y:S04]  /*3de70*/  LDS R16, [R25+0x40000] ;  /* 0x0400000019107984 */ /* 0x000f280000000800 */
[----:B0-----:R-:W-:Y:S04]  /*3de80*/  STL [R1+0x1b4], R13 ;  /* 0x0001b40d01007387 */ /* 0x001fe80000100800 */
[----:B------:R-:W0:Y:S04]  /*3de90*/  LDS R13, [R29+0x40000] ;  /* 0x040000001d0d7984 */ /* 0x000e280000000800 */
[----:B-1----:R1:W-:Y:S04]  /*3dea0*/  STL [R1+0x1b8], R17 ;  /* 0x0001b81101007387 */ /* 0x0023e80000100800 */
[----:B------:R-:W3:Y:S04]  /*3deb0*/  LDL.LU R23, [R1+0x100] ;  /* 0x0001000001177983 */ /* 0x000ee80000300800 */
[----:B----4-:R-:W-:Y:S04]  /*3dec0*/  STL [R1+0x1bc], R16 ;  /* 0x0001bc1001007387 */ /* 0x010fe80000100800 */
[----:B0-----:R-:W-:Y:S04]  /*3ded0*/  STL [R1+0x1c0], R13 ;  /* 0x0001c00d01007387 */ /* 0x001fe80000100800 */
[----:B------:R-:W4:Y:S04]  /*3dee0*/  LDL.LU R24, [R1+0xfc] ;  /* 0x0000fc0001187983 */ /* 0x000f280000300800 */
[----:B------:R-:W4:Y:S04]  /*3def0*/  LDL.LU R25, [R1+0xf8] ;  /* 0x0000f80001197983 */ /* 0x000f280000300800 */
[----:B------:R-:W4:Y:S01]  /*3df00*/  LDL.LU R29, [R1+0xe8] ;  /* 0x0000e800011d7983 */ /* 0x000f220000300800 */
[----:B------:R-:W-:-:S02]  /*3df10*/  LOP3.LUT R11, R11, R19, RZ, 0x3c, !PT ;  /* 0x000000130b0b7212 */ /* 0x000fc400078e3cff */
[----:B------:R-:W1:Y:S02]  /*3df20*/  S2R R19, SR_TID.X ;  /* 0x0000000000137919 */ /* 0x000e640000002100 */
[C---:B-1----:R-:W-:Y:S02]  /*3df30*/  LOP3.LUT R17, R19.reuse, 0x1c, RZ, 0xc0, !PT ;  /* 0x0000001c13117812 */ /* 0x042fe400078ec0ff */
[C---:B------:R-:W-:Y:S02]  /*3df40*/  LOP3.LUT R22, R19.reuse, 0x1c, RZ, 0xc0, !PT ;  /* 0x0000001c13167812 */ /* 0x040fe400078ec0ff */
[C---:B------:R-:W-:Y:S02]  /*3df50*/  LOP3.LUT R28, R19.reuse, 0x1c, RZ, 0xc0, !PT ;  /* 0x0000001c131c7812 */ /* 0x040fe400078ec0ff */
[----:B------:R-:W-:-:S04]  /*3df60*/  LOP3.LUT R19, R19, 0x1c, RZ, 0xc0, !PT ;  /* 0x0000001c13137812 */ /* 0x000fc800078ec0ff */
[----:B------:R-:W-:-:S04]  /*3df70*/  LEA.HI R19, R19, 0x28, RZ, 0x1e ;  /* 0x0000002813137811 */ /* 0x000fc800078ff0ff */
[----:B------:R-:W-:-:S05]  /*3df80*/  LEA R19, R19, UR8, 0x6 ;  /* 0x0000000813137c11 */ /* 0x000fca000f8e30ff */
[----:B------:R-:W0:Y:S01]  /*3df90*/  LDS R13, [R19+0x40000] ;  /* 0x04000000130d7984 */ /* 0x000e220000000800 */
[----:B------:R-:W-:Y:S02]  /*3dfa0*/  LEA.HI R22, R22, 0x10, RZ, 0x1e ;  /* 0x0000001016167811 */ /* 0x000fe400078ff0ff */
[----:B------:R-:W-:Y:S02]  /*3dfb0*/  LEA.HI R17, R17, 0x18, RZ, 0x1e ;  /* 0x0000001811117811 */ /* 0x000fe400078ff0ff */
[----:B------:R-:W-:Y:S02]  /*3dfc0*/  LEA.HI R28, R28, 0x8, RZ, 0x1e ;  /* 0x000000081c1c7811 */ /* 0x000fe400078ff0ff */
[----:B------:R-:W-:Y:S02]  /*3dfd0*/  LEA R22, R22, UR8, 0x6 ;  /* 0x0000000816167c11 */ /* 0x000fe4000f8e30ff */
[----:B------:R-:W-:Y:S02]  /*3dfe0*/  LEA R17, R17, UR8, 0x6 ;  /* 0x0000000811117c11 */ /* 0x000fe4000f8e30ff */
[----:B------:R-:W-:Y:S01]  /*3dff0*/  LEA R28, R28, UR8, 0x6 ;  /* 0x000000081c1c7c11 */ /* 0x000fe2000f8e30ff */
[----:B------:R-:W1:Y:S04]  /*3e000*/  LDS R19, [R22+0x40000] ;  /* 0x0400000016137984 */ /* 0x000e680000000800 */
[----:B------:R-:W1:Y:S04]  /*3e010*/  LDS R16, [R17+0x40000] ;  /* 0x0400000011107984 */ /* 0x000e680000000800 */
[----:B0-----:R-:W-:Y:S04]  /*3e020*/  STL [R1+0x1c4], R13 ;  /* 0x0001c40d01007387 */ /* 0x001fe80000100800 */
[----:B--2---:R-:W0:Y:S04]  /*3e030*/  LDS R13, [R10+0x40000] ;  /* 0x040000000a0d7984 */ /* 0x004e280000000800 */
[----:B------:R-:W2:Y:S01]  /*3e040*/  LDS R10, [R28+0x40000] ;  /* 0x040000001c0a7984 */ /* 0x000ea20000000800 */
[----:B------:R-:W-:Y:S06]  /*3e050*/  BAR.SYNC.DEFER_BLOCKING 0x0 ;  /* 0x0000000000007b1d */ /* 0x000fec0000010000 */
[----:B-1----:R-:W-:Y:S04]  /*3e060*/  STL [R1+0x1c8], R19 ;  /* 0x0001c81301007387 */ /* 0x002fe80000100800 */
[----:B------:R-:W-:Y:S04]  /*3e070*/  STL [R1+0x1cc], R16 ;  /* 0x0001cc1001007387 */ /* 0x000fe80000100800 */
[----:B0-----:R-:W-:Y:S04]  /*3e080*/  STL [R1+0xc88], R13 ;  /* 0x000c880d01007387 */ /* 0x001fe80000100800 */
[----:B--2---:R0:W-:Y:S04]  /*3e090*/  STL [R1+0xc8c], R10 ;  /* 0x000c8c0a01007387 */ /* 0x0041e80000100800 */
[----:B0-----:R-:W2:Y:S04]  /*3e0a0*/  LDL.LU R10, [R1+0xe4] ;  /* 0x0000e400010a7983 */ /* 0x001ea80000300800 */
[----:B-----5:R-:W-:Y:S04]  /*3e0b0*/  STS.U16 [R12+UR8+0x40000], R18 ;  /* 0x040000120c007988 */ /* 0x020fe80008000408 */
[----:B---3--:R0:W-:Y:S04]  /*3e0c0*/  STS.U16 [R12+UR8+0x43800], R3 ;  /* 0x043800030c007988 */ /* 0x0081e80008000408 */
[----:B------:R1:W-:Y:S04]  /*3e0d0*/  STS.U16 [R12+UR8+0x44000], R4 ;  /* 0x044000040c007988 */ /* 0x0003e80008000408 */
[----:B------:R3:W-:Y:S04]  /*3e0e0*/  STS.U16 [R12+UR8+0x44800], R5 ;  /* 0x044800050c007988 */ /* 0x0007e80008000408 */
[----:B------:R5:W-:Y:S04]  /*3e0f0*/  STS.U16 [R12+UR8+0x45000], R6 ;  /* 0x045000060c007988 */ /* 0x000be80008000408 */
[----:B------:R3:W-:Y:S04]  /*3e100*/  STS.U16 [R12+UR8+0x45800], R7 ;  /* 0x045800070c007988 */ /* 0x0007e80008000408 */
[----:B0-----:R-:W2:Y:S04]  /*3e110*/  LDL.LU R3, [R1+0xd8] ;  /* 0x0000d80001037983 */ /* 0x001ea80000300800 */
[----:B-1----:R-:W2:Y:S04]  /*3e120*/  LDL.LU R4, [R1+0xd4] ;  /* 0x0000d40001047983 */ /* 0x002ea80000300800 */
[----:B---3--:R-:W3:Y:S04]  /*3e130*/  LDL.LU R5, [R1+0xd0] ;  /* 0x0000d00001057983 */ /* 0x008ee80000300800 */
[----:B-----5:R-:W5:Y:S04]  /*3e140*/  LDL.LU R6, [R1+0xc0] ;  /* 0x0000c00001067983 */ /* 0x020f680000300800 */
[----:B------:R-:W5:Y:S04]  /*3e150*/  LDL.LU R28, [R1+0xbc] ;  /* 0x0000bc00011c7983 */ /* 0x000f680000300800 */
[----:B------:R-:W5:Y:S04]  /*3e160*/  LDL.LU R18, [R1+0xb0] ;  /* 0x0000b00001127983 */ /* 0x000f680000300800 */
[----:B------:R0:W-:Y:S04]  /*3e170*/  STS.U16 [R12+UR8+0x46000], R8 ;  /* 0x046000080c007988 */ /* 0x0001e80008000408 */
[----:B------:R-:W5:Y:S04]  /*3e180*/  LDL.LU R7, [R1+0xac] ;  /* 0x0000ac0001077983 */ /* 0x000f680000300800 */
[----:B------:R1:W-:Y:S04]  /*3e190*/  STS.U16 [R12+UR8+0x46800], R9 ;  /* 0x046800090c007988 */ /* 0x0003e80008000408 */
[----:B------:R1:W-:Y:S04]  /*3e1a0*/  STS.U16 [R12+UR8+0x47000], R20 ;  /* 0x047000140c007988 */ /* 0x0003e80008000408 */
[----:B------:R1:W-:Y:S04]  /*3e1b0*/  STS.U16 [R12+UR8+0x47800], R21 ;  /* 0x047800150c007988 */ /* 0x0003e80008000408 */
[----:B0-----:R-:W5:Y:S04]  /*3e1c0*/  LDL.LU R8, [R1+0xa8] ;  /* 0x0000a80001087983 */ /* 0x001f680000300800 */
[----:B-1----:R-:W5:Y:S04]  /*3e1d0*/  LDL.LU R9, [R1+0x98] ;  /* 0x0000980001097983 */ /* 0x002f680000300800 */
[----:B------:R-:W5:Y:S04]  /*3e1e0*/  LDL.LU R20, [R1+0x94] ;  /* 0x0000940001147983 */ /* 0x000f680000300800 */
[----:B------:R-:W5:Y:S04]  /*3e1f0*/  LDL.LU R21, [R1+0x88] ;  /* 0x0000880001157983 */ /* 0x000f680000300800 */
[----:B------:R0:W-:Y:S04]  /*3e200*/  STS.U16 [R12+UR8+0x48000], R23 ;  /* 0x048000170c007988 */ /* 0x0001e80008000408 */
[----:B0-----:R-:W5:Y:S04]  /*3e210*/  LDL.LU R23, [R1+0x84] ;  /* 0x0000840001177983 */ /* 0x001f680000300800 */
[----:B----4-:R0:W-:Y:S04]  /*3e220*/  STS.U16 [R12+UR8+0x48800], R24 ;  /* 0x048800180c007988 */ /* 0x0101e80008000408 */
[----:B------:R1:W-:Y:S04]  /*3e230*/  STS.U16 [R12+UR8+0x49000], R25 ;  /* 0x049000190c007988 */ /* 0x0003e80008000408 */
[----:B------:R4:W-:Y:S04]  /*3e240*/  STS.U16 [R12+UR8+0x49800], R29 ;  /* 0x0498001d0c007988 */ /* 0x0009e80008000408 */
[----:B0-----:R-:W5:Y:S04]  /*3e250*/  LDL.LU R24, [R1+0x80] ;  /* 0x0000800001187983 */ /* 0x001f680000300800 */
[----:B-1----:R-:W5:Y:S04]  /*3e260*/  LDL.LU R25, [R1+0x7c] ;  /* 0x00007c0001197983 */ /* 0x002f680000300800 */
[----:B----4-:R-:W4:Y:S04]  /*3e270*/  LDL.LU R29, [R1+0x78] ;  /* 0x00007800011d7983 */ /* 0x010f280000300800 */
[----:B------:R-:W4:Y:S04]  /*3e280*/  LDL.LU R13, [R1+0x74] ;  /* 0x00007400010d7983 */ /* 0x000f280000300800 */
[----:B------:R-:W4:Y:S04]  /*3e290*/  LDL.LU R16, [R1+0x70] ;  /* 0x0000700001107983 */ /* 0x000f280000300800 */
[----:B------:R-:W4:Y:S04]  /*3e2a0*/  LDL.LU R19, [R1+0x6c] ;  /* 0x00006c0001137983 */ /* 0x000f280000300800 */
[----:B------:R-:W4:Y:S04]  /*3e2b0*/  LDL.LU R22, [R1+0x68] ;  /* 0x0000680001167983 */ /* 0x000f280000300800 */
[----:B------:R0:W-:Y:S04]  /*3e2c0*/  STS.U16 [R12+UR8+0x40800], R15 ;  /* 0x0408000f0c007988 */ /* 0x0001e80008000408 */
[----:B------:R-:W4:Y:S04]  /*3e2d0*/  LDL.LU R17, [R1+0x64] ;  /* 0x0000640001117983 */ /* 0x000f280000300800 */
[----:B------:R1:W-:Y:S04]  /*3e2e0*/  STS.U16 [R12+UR8+0x41000], R14 ;  /* 0x0410000e0c007988 */ /* 0x0003e80008000408 */
[----:B------:R0:W-:Y:S04]  /*3e2f0*/  STS.U16 [R12+UR8+0x41800], R27 ;  /* 0x0418001b0c007988 */ /* 0x0001e80008000408 */
[----:B------:R0:W-:Y:S04]  /*3e300*/  STS.U16 [R12+UR8+0x42000], R26 ;  /* 0x0420001a0c007988 */ /* 0x0001e80008000408 */
[----:B------:R1:W-:Y:S04]  /*3e310*/  STS.U16 [R12+UR8+0x42800], R0 ;  /* 0x042800000c007988 */ /* 0x0003e80008000408 */
[----:B------:R1:W-:Y:S04]  /*3e320*/  STS.U16 [R12+UR8+0x43000], R2 ;  /* 0x043000020c007988 */ /* 0x0003e80008000408 */
[----:B0-----:R-:W4:Y:S04]  /*3e330*/  LDL.LU R15, [R1+0x60] ;  /* 0x00006000010f7983 */ /* 0x001f280000300800 */
[----:B-1----:R-:W4:Y:S04]  /*3e340*/  LDL.LU R14, [R1+0x5c] ;  /* 0x00005c00010e7983 */ /* 0x002f280000300800 */
[----:B------:R-:W4:Y:S04]  /*3e350*/  LDL.LU R27, [R1+0x58] ;  /* 0x00005800011b7983 */ /* 0x000f280000300800 */
[----:B------:R-:W4:Y:S04]  /*3e360*/  LDL.LU R26, [R1+0x54] ;  /* 0x00005400011a7983 */ /* 0x000f280000300800 */
[----:B------:R-:W4:Y:S04]  /*3e370*/  LDL.LU R0, [R1+0x50] ;  /* 0x0000500001007983 */ /* 0x000f280000300800 */
[----:B------:R-:W4:Y:S04]  /*3e380*/  LDL.LU R2, [R1+0x4c] ;  /* 0x00004c0001027983 */ /* 0x000f280000300800 */
[----:B--2---:R0:W-:Y:S04]  /*3e390*/  STS.U16 [R12+UR8+0x4a000], R10 ;  /* 0x04a0000a0c007988 */ /* 0x0041e80008000408 */
[----:B0-----:R-:W2:Y:S04]  /*3e3a0*/  LDL.LU R10, [R1+0x1a40] ;  /* 0x001a4000010a7983 */ /* 0x001ea80000300800 */
[----:B------:R0:W-:Y:S04]  /*3e3b0*/  STS.U16 [R12+UR8+0x4a800], R3 ;  /* 0x04a800030c007988 */ /* 0x0001e80008000408 */
[----:B------:R1:W-:Y:S04]  /*3e3c0*/  STS.U16 [R12+UR8+0x4b000], R4 ;  /* 0x04b000040c007988 */ /* 0x0003e80008000408 */
[----:B---3--:R3:W-:Y:S04]  /*3e3d0*/  STS.U16 [R12+UR8+0x4b800], R5 ;  /* 0x04b800050c007988 */ /* 0x0087e80008000408 */
[----:B-----5:R5:W-:Y:S04]  /*3e3e0*/  STS.U16 [R12+UR8+0x4c000], R6 ;  /* 0x04c000060c007988 */ /* 0x020be80008000408 */
        /* <DEDUP_REMOVED lines=9> */
[----:B------:R1:W-:Y:S04]  /*3e480*/  STS.U16 [R12+UR8+0x4e000], R8 ;  /* 0x04e000080c007988 */ /* 0x0003e80008000408 */
[----:B------:R0:W-:Y:S04]  /*3e490*/  STS.U16 [R12+UR8+0x4e800], R9 ;  /* 0x04e800090c007988 */ /* 0x0001e80008000408 */
[----:B------:R1:W-:Y:S04]  /*3e4a0*/  STS.U16 [R12+UR8+0x4f000], R20 ;  /* 0x04f000140c007988 */ /* 0x0003e80008000408 */
[----:B------:R1:W-:Y:S04]  /*3e4b0*/  STS.U16 [R12+UR8+0x4f800], R21 ;  /* 0x04f800150c007988 */ /* 0x0003e80008000408 */
[----:B0-----:R-:W5:Y:S04]  /*3e4c0*/  LDL.LU R7, [R1+0x1a34] ;  /* 0x001a340001077983 */ /* 0x001f680000300800 */
[----:B-1----:R-:W5:Y:S04]  /*3e4d0*/  LDL.LU R8, [R1+0x1a30] ;  /* 0x001a300001087983 */ /* 0x002f680000300800 */
[----:B------:R-:W5:Y:S04]  /*3e4e0*/  LDL.LU R9, [R1+0x1a2c] ;  /* 0x001a2c0001097983 */ /* 0x000f680000300800 */
[----:B------:R-:W5:Y:S04]  /*3e4f0*/  LDL.LU R20, [R1+0x1a28] ;  /* 0x001a280001147983 */ /* 0x000f680000300800 */
[----:B------:R-:W5:Y:S04]  /*3e500*/  LDL.LU R21, [R1+0x1a24] ;  /* 0x001a240001157983 */ /* 0x000f680000300800 */
[----:B------:R0:W-:Y:S04]  /*3e510*/  STS.U16 [R12+UR8+0x50000], R23 ;  /* 0x050000170c007988 */ /* 0x0001e80008000408 */
[----:B0-----:R-:W5:Y:S04]  /*3e520*/  LDL.LU R23, [R1+0x1a20] ;  /* 0x001a200001177983 */ /* 0x001f680000300800 */
[----:B------:R0:W-:Y:S04]  /*3e530*/  STS.U16 [R12+UR8+0x50800], R24 ;  /* 0x050800180c007988 */ /* 0x0001e80008000408 */
[----:B------:R1:W-:Y:S04]  /*3e540*/  STS.U16 [R12+UR8+0x51000], R25 ;  /* 0x051000190c007988 */ /* 0x0003e80008000408 */
[----:B----4-:R4:W-:Y:S04]  /*3e550*/  STS.U16 [R12+UR8+0x51800], R29 ;  /* 0x0518001d0c007988 */ /* 0x0109e80008000408 */
[----:B0-----:R-:W5:Y:S04]  /*3e560*/  LDL.LU R24, [R1+0x1a1c] ;  /* 0x001a1c0001187983 */ /* 0x001f680000300800 */
[----:B-1----:R-:W5:Y:S04]  /*3e570*/  LDL.LU R25, [R1+0x1a18] ;  /* 0x001a180001197983 */ /* 0x002f680000300800 */
[----:B----4-:R-:W4:Y:S04]  /*3e580*/  LDL.LU R29, [R1+0x1a14] ;  /* 0x001a1400011d7983 */ /* 0x010f280000300800 */
[----:B------:R0:W-:Y:S04]  /*3e590*/  STS.U16 [R12+UR8+0x52000], R13 ;  /* 0x0520000d0c007988 */ /* 0x0001e80008000408 */
        /* <DEDUP_REMOVED lines=21> */
[----:B--2---:R0:W-:Y:S04]  /*3e6f0*/  STS.U16 [R12+UR8+0x57800], R3 ;  /* 0x057800030c007988 */ /* 0x0041e80008000408 */
[----:B------:R1:W-:Y:S04]  /*3e700*/  STS.U16 [R12+UR8+0x58000], R4 ;  /* 0x058000040c007988 */ /* 0x0003e80008000408 */
[----:B---3--:R2:W-:Y:S04]  /*3e710*/  STS.U16 [R12+UR8+0x58800], R5 ;  /* 0x058800050c007988 */ /* 0x0085e80008000408 */
[----:B-----5:R3:W-:Y:S04]  /*3e720*/  STS.U16 [R12+UR8+0x59000], R6 ;  /* 0x059000060c007988 */ /* 0x0207e80008000408 */
[----:B0-----:R-:W5:Y:S04]  /*3e730*/  LDL.LU R3, [R1+0x1d8] ;  /* 0x0001d80001037983 */ /* 0x001f680000300800 */
[----:B-1----:R-:W5:Y:S04]  /*3e740*/  LDL.LU R4, [R1+0x17c] ;  /* 0x00017c0001047983 */ /* 0x002f680000300800 */
[----:B--2---:R-:W2:Y:S04]  /*3e750*/  LDL.LU R5, [R1+0x178] ;  /* 0x0001780001057983 */ /* 0x004ea80000300800 */
[----:B---3--:R-:W3:Y:S04]  /*3e760*/  LDL.LU R6, [R1+0x174] ;  /* 0x0001740001067983 */ /* 0x008ee80000300800 */
[----:B------:R-:W-:Y:S04]  /*3e770*/  STS.U16 [R12+UR8+0x5a000], R25 ;  /* 0x05a000190c007988 */ /* 0x000fe80008000408 */
[----:B----4-:R0:W-:Y:S04]  /*3e780*/  STS.U16 [R12+UR8+0x59800], R29 ;  /* 0x0598001d0c007988 */ /* 0x0101e80008000408 */
[----:B0-----:R-:W4:Y:S04]  /*3e790*/  LDL.LU R29, [R1+0x2c] ;  /* 0x00002c00011d7983 */ /* 0x001f280000300800 */
[----:B------:R-:W2:Y:S04]  /*3e7a0*/  LDL.LU R25, [R1+0x40] ;  /* 0x0000400001197983 */ /* 0x000ea80000300800 */
[----:B------:R0:W-:Y:S04]  /*3e7b0*/  STS.U16 [R12+UR8+0x5d800], R7 ;  /* 0x05d800070c007988 */ /* 0x0001e80008000408 */
[----:B------:R-:W-:Y:S04]  /*3e7c0*/  STS.U16 [R12+UR8+0x5f000], R13 ;  /* 0x05f0000d0c007988 */ /* 0x000fe80008000408 */
[----:B------:R-:W-:Y:S04]  /*3e7d0*/  STS.U16 [R12+UR8+0x5a800], R24 ;  /* 0x05a800180c007988 */ /* 0x000fe80008000408 */
[----:B------:R-:W-:Y:S04]  /*3e7e0*/  STS.U16 [R12+UR8+0x5b000], R23 ;  /* 0x05b000170c007988 */ /* 0x000fe80008000408 */
[----:B------:R-:W-:Y:S04]  /*3e7f0*/  STS.U16 [R12+UR8+0x5b800], R21 ;  /* 0x05b800150c007988 */ /* 0x000fe80008000408 */
[----:B------:R-:W-:Y:S04]  /*3e800*/  STS.U16 [R12+UR8+0x5c000], R20 ;  /* 0x05c000140c007988 */ /* 0x000fe80008000408 */
[----:B------:R-:W-:Y:S01]  /*3e810*/  STS.U16 [R12+UR8+0x5c800], R9 ;  /* 0x05c800090c007988 */ /* 0x000fe20008000408 */
[----:B0-----:R-:W-:-:S03]  /*3e820*/  LOP3.LUT R7, R12, 0x40, RZ, 0x3c, !PT ;  /* 0x000000400c077812 */ /* 0x001fc600078e3cff */
[----:B------:R-:W-:Y:S04]  /*3e830*/  STS.U16 [R12+UR8+0x5d000], R8 ;  /* 0x05d000080c007988 */ /* 0x000fe80008000408 */
[----:B------:R-:W-:Y:S04]  /*3e840*/  STS.U16 [R12+UR8+0x5f800], R16 ;  /* 0x05f800100c007988 */ /* 0x000fe80008000408 */
[----:B----4-:R-:W-:Y:S04]  /*3e850*/  STS.U16 [R12+UR8+0x5e800], R29 ;  /* 0x05e8001d0c007988 */ /* 0x010fe80008000408 */
[----:B--2---:R0:W-:Y:S04]  /*3e860*/  STS.U16 [R12+UR8+0x5e000], R25 ;  /* 0x05e000190c007988 */ /* 0x0041e80008000408 */
[----:B------:R1:W-:Y:S04]  /*3e870*/  STS.U16 [R7+UR8+0x40400], R19 ;  /* 0x0404001307007988 */ /* 0x0003e80008000408 */
[----:B------:R2:W-:Y:S04]  /*3e880*/  STS.U16 [R7+UR8+0x40c00], R22 ;  /* 0x040c001607007988 */ /* 0x0005e80008000408 */
[----:B------:R4:W-:Y:S04]  /*3e890*/  STS.U16 [R7+UR8+0x41400], R17 ;  /* 0x0414001107007988 */ /* 0x0009e80008000408 */
[----:B0-----:R-:W3:Y:S04]  /*3e8a0*/  LDL.LU R25, [R1+0x170] ;  /* 0x0001700001197983 */ /* 0x001ee80000300800 */
[----:B------:R-:W3:Y:S04]  /*3e8b0*/  LDL.LU R29, [R1+0x15c] ;  /* 0x00015c00011d7983 */ /* 0x000ee80000300800 */
[----:B------:R-:W3:Y:S04]  /*3e8c0*/  LDL.LU R13, [R1+0x158] ;  /* 0x00015800010d7983 */ /* 0x000ee80000300800 */
[----:B------:R-:W3:Y:S04]  /*3e8d0*/  LDL.LU R16, [R1+0x154] ;  /* 0x0001540001107983 */ /* 0x000ee80000300800 */
[----:B-1----:R-:W3:Y:S04]  /*3e8e0*/  LDL.LU R19, [R1+0x150] ;  /* 0x0001500001137983 */ /* 0x002ee80000300800 */
[----:B--2---:R-:W2:Y:S04]  /*3e8f0*/  LDL.LU R22, [R1+0x130] ;  /* 0x0001300001167983 */ /* 0x004ea80000300800 */
[----:B----4-:R-:W4:Y:S04]  /*3e900*/  LDL.LU R17, [R1+0x12c] ;  /* 0x00012c0001117983 */ /* 0x010f280000300800 */
        /* <DEDUP_REMOVED lines=10> */
[----:B------:R-:W4:Y:S04]  /*3e9b0*/  LDL.LU R20, [R1+0xf0] ;  /* 0x0000f00001147983 */ /* 0x000f280000300800 */
[----:B------:R0:W-:Y:S04]  /*3e9c0*/  STS.U16 [R7+UR8+0x43c00], R0 ;  /* 0x043c000007007988 */ /* 0x0001e80008000408 */
[----:B-----5:R-:W5:Y:S04]  /*3e9d0*/  LDL.LU R26, [R1+0xec] ;  /* 0x0000ec00011a7983 */ /* 0x020f680000300800 */
[----:B------:R1:W-:Y:S04]  /*3e9e0*/  STS.U16 [R7+UR8+0x44400], R2 ;  /* 0x0444000207007988 */ /* 0x0003e80008000408 */
[----:B------:R0:W-:Y:S04]  /*3e9f0*/  STS.U16 [R7+UR8+0x44c00], R3 ;  /* 0x044c000307007988 */ /* 0x0001e80008000408 */
[----:B------:R0:W-:Y:S04]  /*3ea00*/  STS.U16 [R7+UR8+0x45400], R4 ;  /* 0x0454000407007988 */ /* 0x0001e80008000408 */
[----:B------:R1:W-:Y:S04]  /*3ea10*/  STS.U16 [R7+UR8+0x45c00], R5 ;  /* 0x045c000507007988 */ /* 0x0003e80008000408 */
[----:B---3--:R3:W-:Y:S04]  /*3ea20*/  STS.U16 [R7+UR8+0x46400], R6 ;  /* 0x0464000607007988 */ /* 0x0087e80008000408 */
[----:B0-----:R-:W5:Y:S04]  /*3ea30*/  LDL.LU R0, [R1+0xe0] ;  /* 0x0000e00001007983 */ /* 0x001f680000300800 */
[----:B-1----:R-:W5:Y:S04]  /*3ea40*/  LDL.LU R2, [R1+0xdc] ;  /* 0x0000dc0001027983 */ /* 0x002f680000300800 */
[----:B------:R-:W5:Y:S04]  /*3ea50*/  LDL.LU R3, [R1+0xcc] ;  /* 0x0000cc0001037983 */ /* 0x000f680000300800 */
[----:B------:R-:W5:Y:S04]  /*3ea60*/  LDL.LU R4, [R1+0xc8] ;  /* 0x0000c80001047983 */ /* 0x000f680000300800 */
[----:B------:R-:W5:Y:S04]  /*3ea70*/  LDL.LU R5, [R1+0xc4] ;  /* 0x0000c40001057983 */ /* 0x000f680000300800 */
[----:B---3--:R-:W3:Y:S04]  /*3ea80*/  LDL.LU R6, [R1+0xb8] ;  /* 0x0000b80001067983 */ /* 0x008ee80000300800 */
[----:B------:R-:W3:Y:S04]  /*3ea90*/  LDL.LU R21, [R1+0xb4] ;  /* 0x0000b40001157983 */ /* 0x000ee80000300800 */
[----:B------:R-:W3:Y:S04]  /*3eaa0*/  LDL.LU R23, [R1+0xa4] ;  /* 0x0000a40001177983 */ /* 0x000ee80000300800 */
[----:B------:R-:W3:Y:S04]  /*3eab0*/  LDL.LU R24, [R1+0xa0] ;  /* 0x0000a00001187983 */ /* 0x000ee80000300800 */
[----:B------:R0:W-:Y:S04]  /*3eac0*/  STS.U16 [R7+UR8+0x46c00], R25 ;  /* 0x046c001907007988 */ /* 0x0001e80008000408 */
[----:B------:R1:W-:Y:S04]  /*3ead0*/  STS.U16 [R7+UR8+0x47400], R29 ;  /* 0x0474001d07007988 */ /* 0x0003e80008000408 */
[----:B------:R0:W-:Y:S04]  /*3eae0*/  STS.U16 [R7+UR8+0x47c00], R13 ;  /* 0x047c000d07007988 */ /* 0x0001e80008000408 */
[----:B------:R0:W-:Y:S04]  /*3eaf0*/  STS.U16 [R7+UR8+0x48400], R16 ;  /* 0x0484001007007988 */ /* 0x0001e80008000408 */
[----:B------:R1:W-:Y:S04]  /*3eb00*/  STS.U16 [R7+UR8+0x48c00], R19 ;  /* 0x048c001307007988 */ /* 0x0003e80008000408 */
[----:B--2---:R2:W-:Y:S04]  /*3eb10*/  STS.U16 [R7+UR8+0x49400], R22 ;  /* 0x0494001607007988 */ /* 0x0045e80008000408 */
[----:B0-----:R-:W3:Y:S04]  /*3eb20*/  LDL.LU R25, [R1+0x9c] ;  /* 0x00009c0001197983 */ /* 0x001ee80000300800 */
[----:B-1----:R-:W3:Y:S04]  /*3eb30*/  LDL.LU R29, [R1+0x90] ;  /* 0x00009000011d7983 */ /* 0x002ee80000300800 */
[----:B------:R-:W3:Y:S04]  /*3eb40*/  LDL.LU R13, [R1+0x8c] ;  /* 0x00008c00010d7983 */ /* 0x000ee80000300800 */
[----:B------:R-:W3:Y:S04]  /*3eb50*/  LDL.LU R16, [R1+0x34] ;  /* 0x0000340001107983 */ /* 0x000ee80000300800 */
[----:B------:R-:W3:Y:S04]  /*3eb60*/  LDL.LU R19, [R1+0x30] ;  /* 0x0000300001137983 */ /* 0x000ee80000300800 */
[----:B----4-:R0:W-:Y:S04]  /*3eb70*/  STS.U16 [R7+UR8+0x49c00], R17 ;  /* 0x049c001107007988 */ /* 0x0101e80008000408 */
[----:B--2---:R-:W2:Y:S04]  /*3eb80*/  LDL.LU R22, [R1+0x20] ;  /* 0x0000200001167983 */ /* 0x004ea80000300800 */
[----:B------:R1:W-:Y:S04]  /*3eb90*/  STS.U16 [R7+UR8+0x4a400], R15 ;  /* 0x04a4000f07007988 */ /* 0x0003e80008000408 */
[----:B0-----:R-:W4:Y:S04]  /*3eba0*/  LDL.LU R17, [R1+0x1c] ;  /* 0x00001c0001117983 */ /* 0x001f280000300800 */
[----:B-1----:R-:W2:Y:S04]  /*3ebb0*/  LDL.LU R15, [R1+0x1a10] ;  /* 0x001a1000010f7983 */ /* 0x002ea80000300800 */
[----:B------:R0:W-:Y:S04]  /*3ebc0*/  STS.U16 [R7+UR8+0x4ac00], R14 ;  /* 0x04ac000e07007988 */ /* 0x0001e80008000408 */
[----:B------:R1:W-:Y:S04]  /*3ebd0*/  STS.U16 [R7+UR8+0x4b400], R27 ;  /* 0x04b4001b07007988 */ /* 0x0003e80008000408 */
[----:B-----5:R5:W-:Y:S04]  /*3ebe0*/  STS.U16 [R7+UR8+0x4dc00], R26 ;  /* 0x04dc001a07007988 */ /* 0x020be80008000408 */
[----:B------:R5:W-:Y:S04]  /*3ebf0*/  STS.U16 [R7+UR8+0x4e400], R0 ;  /* 0x04e4000007007988 */ /* 0x000be80008000408 */
[----:B0-----:R-:W2:Y:S04]  /*3ec00*/  LDL.LU R14, [R1+0x1a0c] ;  /* 0x001a0c00010e7983 */ /* 0x001ea80000300800 */
[----:B-1----:R-:W2:Y:S04]  /*3ec10*/  LDL.LU R27, [R1+0x1a08] ;  /* 0x001a0800011b7983 */ /* 0x002ea80000300800 */
[----:B------:R0:W-:Y:S04]  /*3ec20*/  STS.U16 [R7+UR8+0x4ec00], R2 ;  /* 0x04ec000207007988 */ /* 0x0001e80008000408 */
[----:B-----5:R-:W5:Y:S04]  /*3ec30*/  LDL.LU R26, [R1+0x18] ;  /* 0x00001800011a7983 */ /* 0x020f680000300800 */
[----:B------:R1:W-:Y:S04]  /*3ec40*/  STS.U16 [R7+UR8+0x4f400], R3 ;  /* 0x04f4000307007988 */ /* 0x0003e80008000408 */
[----:B------:R0:W-:Y:S04]  /*3ec50*/  STS.U16 [R7+UR8+0x4fc00], R4 ;  /* 0x04fc000407007988 */ /* 0x0001e80008000408 */
[----:B------:R0:W-:Y:S04]  /*3ec60*/  STS.U16 [R7+UR8+0x50400], R5 ;  /* 0x0504000507007988 */ /* 0x0001e80008000408 */
[----:B------:R-:W5:Y:S04]  /*3ec70*/  LDL.LU R0, [R1+0x14] ;  /* 0x0000140001007983 */ /* 0x000f680000300800 */
[----:B---3--:R3:W-:Y:S04]  /*3ec80*/  STS.U16 [R7+UR8+0x50c00], R6 ;  /* 0x050c000607007988 */ /* 0x0087e80008000408 */
[----:B0-----:R-:W5:Y:S04]  /*3ec90*/  LDL.LU R2, [R1+0x10] ;  /* 0x0000100001027983 */ /* 0x001f680000300800 */
[----:B-1----:R-:W5:Y:S04]  /*3eca0*/  LDL.LU R3, [R1+0xc] ;  /* 0x00000c0001037983 */ /* 0x002f680000300800 */
[----:B------:R-:W5:Y:S04]  /*3ecb0*/  LDL.LU R4, [R1+0x8] ;  /* 0x0000080001047983 */ /* 0x000f680000300800 */
[----:B------:R-:W5:Y:S04]  /*3ecc0*/  LDL.LU R5, [R1+0x4] ;  /* 0x0000040001057983 */ /* 0x000f680000300800 */
[----:B---3--:R-:W3:Y:S04]  /*3ecd0*/  LDL.LU R6, [R1] ;  /* 0x0000000001067983 */ /* 0x008ee80000300800 */
[----:B------:R0:W-:Y:S04]  /*3ece0*/  STS.U16 [R7+UR8+0x4bc00], R12 ;  /* 0x04bc000c07007988 */ /* 0x0001e80008000408 */
[----:B------:R-:W-:Y:S04]  /*3ecf0*/  STS.U16 [R7+UR8+0x4c400], R8 ;  /* 0x04c4000807007988 */ /* 0x000fe80008000408 */
[----:B------:R-:W-:Y:S04]  /*3ed00*/  STS.U16 [R7+UR8+0x4cc00], R9 ;  /* 0x04cc000907007988 */ /* 0x000fe80008000408 */
[----:B------:R-:W-:Y:S04]  /*3ed10*/  STS.U16 [R7+UR8+0x52400], R24 ;  /* 0x0524001807007988 */ /* 0x000fe80008000408 */
[----:B0-----:R-:W3:Y:S04]  /*3ed20*/  LDL.LU R12, [R1+0x360] ;  /* 0x00036000010c7983 */ /* 0x001ee80000300800 */
[----:B------:R-:W-:Y:S04]  /*3ed30*/  STS.U16 [R7+UR8+0x4d400], R20 ;  /* 0x04d4001407007988 */ /* 0x000fe80008000408 */
[----:B------:R-:W-:Y:S04]  /*3ed40*/  STS.U16 [R7+UR8+0x51400], R21 ;  /* 0x0514001507007988 */ /* 0x000fe80008000408 */
[----:B------:R-:W-:Y:S04]  /*3ed50*/  STS.U16 [R7+UR8+0x51c00], R23 ;  /* 0x051c001707007988 */ /* 0x000fe80008000408 */
[----:B------:R0:W-:Y:S04]  /*3ed60*/  STS.U16 [R7+UR8+0x53c00], R13 ;  /* 0x053c000d07007988 */ /* 0x0001e80008000408 */
[----:B------:R1:W-:Y:S04]  /*3ed70*/  STS.U16 [R7+UR8+0x54400], R16 ;  /* 0x0544001007007988 */ /* 0x0003e80008000408 */
[----:B------:R-:W-:Y:S04]  /*3ed80*/  STS.U16 [R7+UR8+0x54c00], R19 ;  /* 0x054c001307007988 */ /* 0x000fe80008000408 */
[----:B------:R-:W-:Y:S04]  /*3ed90*/  STS.U16 [R7+UR8+0x52c00], R25 ;  /* 0x052c001907007988 */ /* 0x000fe80008000408 */
[----:B0-----:R-:W3:Y:S04]  /*3eda0*/  LDL.LU R13, [R1+0x358] ;  /* 0x00035800010d7983 */ /* 0x001ee80000300800 */
[----:B----4-:R0:W-:Y:S04]  /*3edb0*/  STS.U16 [R7+UR8+0x55c00], R17 ;  /* 0x055c001107007988 */ /* 0x0101e80008000408 */
[----:B-1----:R-:W4:Y:S04]  /*3edc0*/  LDL.LU R16, [R1+0x33c] ;  /* 0x00033c0001107983 */ /* 0x002f280000300800 */
        /* <DEDUP_REMOVED lines=8> */
[----:B------:R-:W4:Y:S04]  /*3ee50*/  LDL.LU R21, [R1+0x308] ;  /* 0x0003080001157983 */ /* 0x000f280000300800 */
[----:B------:R-:W4:Y:S04]  /*3ee60*/  LDL.LU R23, [R1+0x30c] ;  /* 0x00030c0001177983 */ /* 0x000f280000300800 */
[----:B--2---:R0:W-:Y:S04]  /*3ee70*/  STS.U16 [R7+UR8+0x55400], R22 ;  /* 0x0554001607007988 */ /* 0x0041e80008000408 */
[----:B-1----:R-:W2:Y:S04]  /*3ee80*/  LDL.LU R29, [R1+0x300] ;  /* 0x00030000011d7983 */ /* 0x002ea80000300800 */
[----:B-----5:R1:W-:Y:S04]  /*3ee90*/  STS.U16 [R7+UR8+0x56400], R26 ;  /* 0x0564001a07007988 */ /* 0x0203e80008000408 */
[----:B------:R5:W-:Y:S04]  /*3eea0*/  STS.U16 [R7+UR8+0x56c00], R0 ;  /* 0x056c000007007988 */ /* 0x000be80008000408 */
[----:B------:R0:W-:Y:S04]  /*3eeb0*/  STS.U16 [R7+UR8+0x57400], R2 ;  /* 0x0574000207007988 */ /* 0x0001e80008000408 */
[----:B------:R1:W-:Y:S04]  /*3eec0*/  STS.U16 [R7+UR8+0x57c00], R3 ;  /* 0x057c000307007988 */ /* 0x0003e80008000408 */
[----:B------:R5:W-:Y:S04]  /*3eed0*/  STS.U16 [R7+UR8+0x58400], R4 ;  /* 0x0584000407007988 */ /* 0x000be80008000408 */
[----:B0-----:R-:W2:Y:S04]  /*3eee0*/  LDL.LU R22, [R1+0x304] ;  /* 0x0003040001167983 */ /* 0x001ea80000300800 */
[----:B-1----:R-:W2:Y:S04]  /*3eef0*/  LDL.LU R26, [R1+0x1a04] ;  /* 0x001a0400011a7983 */ /* 0x002ea80000300800 */
[----:B-----5:R-:W5:Y:S04]  /*3ef00*/  LDL.LU R0, [R1+0x1a00] ;  /* 0x001a000001007983 */ /* 0x020f680000300800 */
[----:B------:R-:W4:Y:S04]  /*3ef10*/  LDL.LU R2, [R1+0x19fc] ;  /* 0x0019fc0001027983 */ /* 0x000f280000300800 */
[----:B------:R-:W5:Y:S04]  /*3ef20*/  LDL.LU R3, [R1+0x19f8] ;  /* 0x0019f80001037983 */ /* 0x000f680000300800 */
[----:B------:R-:W5:Y:S04]  /*3ef30*/  LDL.LU R4, [R1+0x19f4] ;  /* 0x0019f40001047983 */ /* 0x000f680000300800 */
[----:B------:R0:W-:Y:S04]  /*3ef40*/  STS.U16 [R7+UR8+0x58c00], R5 ;  /* 0x058c000507007988 */ /* 0x0001e80008000408 */
[----:B---3--:R1:W-:Y:S04]  /*3ef50*/  STS.U16 [R7+UR8+0x59400], R6 ;  /* 0x0594000607007988 */ /* 0x0083e80008000408 */
[----:B0-----:R-:W3:Y:S04]  /*3ef60*/  LDL.LU R5, [R1+0x19f0] ;  /* 0x0019f00001057983 */ /* 0x001ee80000300800 */
[----:B-1----:R-:W3:Y:S04]  /*3ef70*/  LDL.LU R6, [R1+0x19ec] ;  /* 0x0019ec0001067983 */ /* 0x002ee80000300800 */
[----:B------:R-:W-:Y:S04]  /*3ef80*/  STS.U16 [R7+UR8+0x5d400], R27 ;  /* 0x05d4001b07007988 */ /* 0x000fe80008000408 */
[----:B------:R-:W-:Y:S04]  /*3ef90*/  STS.U16 [R7+UR8+0x5dc00], R14 ;  /* 0x05dc000e07007988 */ /* 0x000fe80008000408 */
[----:B------:R-:W-:Y:S04]  /*3efa0*/  STS.U16 [R7+UR8+0x5e400], R15 ;  /* 0x05e4000f07007988 */ /* 0x000fe80008000408 */
[----:B--2---:R-:W-:Y:S04]  /*3efb0*/  STS.U16 [R7+UR8+0x5cc00], R26 ;  /* 0x05cc001a07007988 */ /* 0x004fe80008000408 */
[----:B----4-:R-:W-:Y:S04]  /*3efc0*/  STS.U16 [R7+UR8+0x5bc00], R2 ;  /* 0x05bc000207007988 */ /* 0x010fe80008000408 */
[----:B-----5:R-:W-:Y:S04]  /*3efd0*/  STS.U16 [R7+UR8+0x5b400], R3 ;  /* 0x05b4000307007988 */ /* 0x020fe80008000408 */
[----:B------:R-:W-:Y:S04]  /*3efe0*/  STS.U16 [R7+UR8+0x5ac00], R4 ;  /* 0x05ac000407007988 */ /* 0x000fe80008000408 */
[----:B------:R-:W-:Y:S04]  /*3eff0*/  STS.U16 [R7+UR8+0x5c400], R0 ;  /* 0x05c4000007007988 */ /* 0x000fe80008000408 */
[----:B---3--:R-:W-:Y:S04]  /*3f000*/  STS.U16 [R7+UR8+0x5a400], R5 ;  /* 0x05a4000507007988 */ /* 0x008fe80008000408 */
[----:B------:R0:W-:Y:S04]  /*3f010*/  STS.U16 [R7+UR8+0x59c00], R6 ;  /* 0x059c000607007988 */ /* 0x0001e80008000408 */
[----:B0-----:R-:W2:Y:S04]  /*3f020*/  LDL.LU R6, [R1+0x32c] ;  /* 0x00032c0001067983 */ /* 0x001ea80000300800 */
[----:B------:R-:W2:Y:S04]  /*3f030*/  LDL.LU R5, [R1+0x328] ;  /* 0x0003280001057983 */ /* 0x000ea80000300800 */
[----:B------:R-:W3:Y:S04]  /*3f040*/  LDL.LU R4, [R1+0x330] ;  /* 0x0003300001047983 */ /* 0x000ee80000300800 */
[----:B------:R-:W4:Y:S04]  /*3f050*/  LDL.LU R3, [R1+0x338] ;  /* 0x0003380001037983 */ /* 0x000f280000300800 */
[----:B------:R-:W5:Y:S04]  /*3f060*/  LDL.LU R2, [R1+0x344] ;  /* 0x0003440001027983 */ /* 0x000f680000300800 */
[----:B------:R-:W5:Y:S04]  /*3f070*/  LDL.LU R0, [R1+0x340] ;  /* 0x0003400001007983 */ /* 0x000f680000300800 */
[----:B------:R-:W4:Y:S04]  /*3f080*/  LDL.LU R26, [R1+0x350] ;  /* 0x00035000011a7983 */ /* 0x000f280000300800 */
[----:B------:R-:W4:Y:S04]  /*3f090*/  LDL.LU R27, [R1+0x348] ;  /* 0x00034800011b7983 */ /* 0x000f280000300800 */
[----:B------:R-:W4:Y:S04]  /*3f0a0*/  LDL.LU R14, [R1+0x354] ;  /* 0x00035400010e7983 */ /* 0x000f280000300800 */
[----:B------:R-:W4:Y:S04]  /*3f0b0*/  LDL.LU R15, [R1+0x35c] ;  /* 0x00035c00010f7983 */ /* 0x000f280000300800 */
[----:B------:R2:W-:Y:S02]  /*3f0c0*/  STS.U16 [R7+UR8+0x5ec00], R18 ;  /* 0x05ec001207007988 */ /* 0x0005e40008000408 */
[----:B--2---:R-:W-:-:S02]  /*3f0d0*/  F2FP.BF16.F32.PACK_AB R18, R5, R6 ;  /* 0x000000060512723e */ /* 0x004fc400000010ff */
[----:B---3--:R-:W-:Y:S02]  /*3f0e0*/  F2FP.BF16.F32.PACK_AB R17, R4, R17 ;  /* 0x000000110411723e */ /* 0x008fe400000010ff */
[----:B----4-:R-:W-:Y:S02]  /*3f0f0*/  F2FP.BF16.F32.PACK_AB R12, R15, R12 ;  /* 0x0000000c0f0c723e */ /* 0x010fe400000010ff */
[----:B-----5:R-:W-:Y:S02]  /*3f100*/  F2FP.BF16.F32.PACK_AB R15, R0, R2 ;  /* 0x00000002000f723e */ /* 0x020fe400000010ff */
[----:B------:R-:W2:Y:S04]  /*3f110*/  LDL.LU R2, [R1+0x2f8] ;  /* 0x0002f80001027983 */ /* 0x000ea80000300800 */
[----:B------:R-:W2:Y:S04]  /*3f120*/  LDL.LU R4, [R1+0x2fc] ;  /* 0x0002fc0001047983 */ /* 0x000ea80000300800 */
[----:B------:R-:W3:Y:S04]  /*3f130*/  LDL.LU R5, [R1+0x2f4] ;  /* 0x0002f40001057983 */ /* 0x000ee80000300800 */
[----:B------:R-:W4:Y:S01]  /*3f140*/  LDL.LU R6, [R1+0x2ec] ;  /* 0x0002ec0001067983 */ /* 0x000f220000300800 */
[----:B------:R-:W-:-:S03]  /*3f150*/  F2FP.BF16.F32.PACK_AB R19, R8, R19 ;  /* 0x000000130813723e */ /* 0x000fc600000010ff */
[----:B----4-:R0:W-:Y:S04]  /*3f160*/  STL [R1+0x19e8], R6 ;  /* 0x0019e80601007387 */ /* 0x0101e80000100800 */
[----:B0-----:R-:W3:Y:S04]  /*3f170*/  LDL.LU R6, [R1+0x2f0] ;  /* 0x0002f00001067983 */ /* 0x001ee80000300800 */
[----:B------:R-:W4:Y:S04]  /*3f180*/  LDL.LU R8, [R1+0x2dc] ;  /* 0x0002dc0001087983 */ /* 0x000f280000300800 */
[----:B----4-:R0:W-:Y:S04]  /*3f190*/  STL [R1+0x19e0], R8 ;  /* 0x0019e00801007387 */ /* 0x0101e80000100800 */
[----:B0-----:R-:W4:Y:S01]  /*3f1a0*/  LDL.LU R8, [R1+0x2e0] ;  /* 0x0002e00001087983 */ /* 0x001f220000300800 */
[----:B------:R-:W-:-:S03]  /*3f1b0*/  F2FP.BF16.F32.PACK_AB R24, R9, R24 ;  /* 0x000000180918723e */ /* 0x000fc600000010ff */
[----:B----4-:R0:W-:Y:S04]  /*3f1c0*/  STL [R1+0x19e4], R8 ;  /* 0x0019e40801007387 */ /* 0x0101e80000100800 */
[----:B0-----:R-:W4:Y:S04]  /*3f1d0*/  LDL.LU R8, [R1+0x2e8] ;  /* 0x0002e80001087983 */ /* 0x001f280000300800 */
[----:B------:R-:W5:Y:S01]  /*3f1e0*/  LDL.LU R9, [R1+0x2d4] ;  /* 0x0002d40001097983 */ /* 0x000f620000300800 */
[----:B------:R-:W-:-:S03]  /*3f1f0*/  VIADD R0, R11, UR8 ;  /* 0x000000080b007c36 */ /* 0x000fc60008000000 */
[----:B-----5:R0:W-:Y:S04]  /*3f200*/  STL [R1+0x19dc], R9 ;  /* 0x0019dc0901007387 */ /* 0x0201e80000100800 */
[----:B0-----:R-:W5:Y:S04]  /*3f210*/  LDL.LU R9, [R1+0x2d8] ;  /* 0x0002d80001097983 */ /* 0x001f680000300800 */
[----:B------:R-:W2:Y:S01]  /*3f220*/  LDL.LU R11, [R1+0x2cc] ;  /* 0x0002cc00010b7983 */ /* 0x000ea20000300800 */
[----:B------:R-:W-:Y:S02]  /*3f230*/  F2FP.BF16.F32.PACK_AB R13, R14, R13 ;  /* 0x0000000d0e0d723e */ /* 0x000fe400000010ff */
[----:B------:R-:W-:-:S02]  /*3f240*/  F2FP.BF16.F32.PACK_AB R16, R3, R16 ;  /* 0x000000100310723e */ /* 0x000fc400000010ff */
[----:B------:R-:W-:Y:S02]  /*3f250*/  F2FP.BF16.F32.PACK_AB R14, R27, R26 ;  /* 0x0000001a1b0e723e */ /* 0x000fe400000010ff */
[----:B------:R-:W-:Y:S02]  /*3f260*/  F2FP.BF16.F32.PACK_AB R25, R20, R25 ;  /* 0x000000191419723e */ /* 0x000fe400000010ff */
[----:B------:R-:W-:Y:S01]  /*3f270*/  F2FP.BF16.F32.PACK_AB R26, R21, R23 ;  /* 0x00000017151a723e */ /* 0x000fe200000010ff */
[----:B--2---:R0:W-:Y:S04]  /*3f280*/  STL [R1+0x19d8], R11 ;  /* 0x0019d80b01007387 */ /* 0x0041e80000100800 */
[----:B0-----:R-:W2:Y:S04]  /*3f290*/  LDL.LU R11, [R1+0x2d0] ;  /* 0x0002d000010b7983 */ /* 0x001ea80000300800 */
[----:B------:R-:W2:Y:S04]  /*3f2a0*/  LDL.LU R3, [R1+0x2c0] ;  /* 0x0002c00001037983 */ /* 0x000ea80000300800 */
[----:B------:R-:W2:Y:S04]  /*3f2b0*/  LDL.LU R20, [R1+0x2c4] ;  /* 0x0002c40001147983 */ /* 0x000ea80000300800 */
        /* <DEDUP_REMOVED lines=10> */
[----:B0-----:R-:W2:Y:S01]  /*3f360*/  LDL.LU R21, [R1+0x2b0] ;  /* 0x0002b00001157983 */ /* 0x001ea20000300800 */
[----:B------:R-:W-:-:S03]  /*3f370*/  F2FP.BF16.F32.PACK_AB R27, R29, R22 ;  /* 0x000000161d1b723e */ /* 0x000fc600000010ff */
[----:B--2---:R0:W-:Y:S04]  /*3f380*/  STL [R1+0x19d4], R21 ;  /* 0x0019d41501007387 */ /* 0x0041e80000100800 */
[----:B0-----:R-:W2:Y:S04]  /*3f390*/  LDL.LU R21, [R1+0x2b8] ;  /* 0x0002b80001157983 */ /* 0x001ea80000300800 */
[----:B------:R-:W2:Y:S04]  /*3f3a0*/  LDL.LU R29, [R1+0x284] ;  /* 0x00028400011d7983 */ /* 0x000ea80000300800 */
[----:B------:R-:W2:Y:S04]  /*3f3b0*/  LDL.LU R22, [R1+0x244] ;  /* 0x0002440001167983 */ /* 0x000ea80000300800 */
[----:B--2---:R0:W-:Y:S04]  /*3f3c0*/  STL [R1+0x19b8], R22 ;  /* 0x0019b81601007387 */ /* 0x0041e80000100800 */
[----:B0-----:R-:W2:Y:S04]  /*3f3d0*/  LDL.LU R22, [R1+0x260] ;  /* 0x0002600001167983 */ /* 0x001ea80000300800 */
[----:B------:R-:W-:Y:S04]  /*3f3e0*/  STS.U16 [R7+UR8+0x5f400], R28 ;  /* 0x05f4001c07007988 */ /* 0x000fe80008000408 */
[----:B------:R-:W-:Y:S04]  /*3f3f0*/  STS.U16 [R7+UR8+0x5fc00], R10 ;  /* 0x05fc000a07007988 */ /* 0x000fe80008000408 */
[----:B------:R-:W-:Y:S04]  /*3f400*/  STSM.16.M88.4 [R0+0x60000], R12 ;  /* 0x0600000c00007844 */ /* 0x000fe80000000200 */
[----:B------:R-:W-:Y:S04]  /*3f410*/  STSM.16.M88.4 [R0+0x62000], R16 ;  /* 0x0620001000007844 */ /* 0x000fe80000000200 */
[----:B------:R-:W-:Y:S01]  /*3f420*/  STSM.16.M88.4 [R0+0x64000], R24 ;  /* 0x0640001800007844 */ /* 0x000fe20000000200 */
[----:B------:R-:W-:-:S02]  /*3f430*/  F2FP.BF16.F32.PACK_AB R4, R2, R4 ;  /* 0x000000040204723e */ /* 0x000fc400000010ff */
[----:B---3--:R-:W-:Y:S01]  /*3f440*/  F2FP.BF16.F32.PACK_AB R5, R6, R5 ;  /* 0x000000050605723e */ /* 0x008fe200000010ff */
[----:B--2---:R0:W-:Y:S04]  /*3f450*/  STL [R1+0x19bc], R22 ;  /* 0x0019bc1601007387 */ /* 0x0041e80000100800 */
[----:B0-----:R-:W2:Y:S04]  /*3f460*/  LDL.LU R22, [R1+0x268] ;  /* 0x0002680001167983 */ /* 0x001ea80000300800 */
[----:B------:R-:W3:Y:S04]  /*3f470*/  LDL.LU R23, [R1+0x828] ;  /* 0x0008280001177983 */ /* 0x000ee80000300800 */
        /* <DEDUP_REMOVED lines=15> */
[----:B------:R-:W2:Y:S04]  /*3f570*/  LDL R2, [R1+0xd0c] ;  /* 0x000d0c0001027983 */ /* 0x000ea80000100800 */
[----:B------:R-:W4:Y:S02]  /*3f580*/  LDL.LU R6, [R1+0x19e8] ;  /* 0x0019e80001067983 */ /* 0x000f240000300800 */
[----:B----4-:R-:W-:-:S02]  /*3f590*/  F2FP.BF16.F32.PACK_AB R6, R8, R6 ;  /* 0x000000060806723e */ /* 0x010fc400000010ff */
[----:B------:R-:W2:Y:S02]  /*3f5a0*/  LDL.LU R8, [R1+0x19e4] ;  /* 0x0019e40001087983 */ /* 0x000ea40000300800 */
[----:B--2---:R-:W-:Y:S02]  /*3f5b0*/  F2FP.BF16.F32.PACK_AB R7, R8, R7 ;  /* 0x000000070807723e */ /* 0x004fe400000010ff */
[----:B------:R-:W5:Y:S02]  /*3f5c0*/  LDL.LU R8, [R1+0x19e0] ;  /* 0x0019e00001087983 */ /* 0x000f640000300800 */
[----:B-----5:R-:W-:Y:S02]  /*3f5d0*/  F2FP.BF16.F32.PACK_AB R8, R9, R8 ;  /* 0x000000080908723e */ /* 0x020fe400000010ff */
[----:B------:R-:W2:Y:S02]  /*3f5e0*/  LDL.LU R9, [R1+0x19dc] ;  /* 0x0019dc0001097983 */ /* 0x000ea40000300800 */
[----:B--2---:R-:W-:-:S02]  /*3f5f0*/  F2FP.BF16.F32.PACK_AB R9, R11, R9 ;  /* 0x000000090b09723e */ /* 0x004fc400000010ff */
[----:B------:R-:W2:Y:S01]  /*3f600*/  LDL.LU R11, [R1+0x19d8] ;  /* 0x0019d800010b7983 */ /* 0x000ea20000300800 */
[----:B------:R-:W-:Y:S02]  /*3f610*/  F2FP.BF16.F32.PACK_AB R12, R21, R12 ;  /* 0x0000000c150c723e */ /* 0x000fe400000010ff */
[----:B--2---:R-:W-:Y:S02]  /*3f620*/  F2FP.BF16.F32.PACK_AB R10, R10, R11 ;  /* 0x0000000b0a0a723e */ /* 0x004fe400000010ff */
[----:B------:R-:W-:Y:S02]  /*3f630*/  F2FP.BF16.F32.PACK_AB R11, R3, R20 ;  /* 0x00000014030b723e */ /* 0x000fe400000010ff */
[----:B------:R-:W2:Y:S04]  /*3f640*/  LDL.LU R3, [R1+0x7a0] ;  /* 0x0007a00001037983 */ /* 0x000ea80000300800 */
[----:B------:R-:W2:Y:S04]  /*3f650*/  LDL R20, [R1+0xd08] ;  /* 0x000d080001147983 */ /* 0x000ea80000100800 */
[----:B------:R-:W4:Y:S02]  /*3f660*/  LDL.LU R21, [R1+0x19d4] ;  /* 0x0019d40001157983 */ /* 0x000f240000300800 */
[----:B----4-:R-:W-:-:S02]  /*3f670*/  F2FP.BF16.F32.PACK_AB R13, R21, R13 ;  /* 0x0000000d150d723e */ /* 0x010fc400000010ff */
[----:B------:R-:W4:Y:S02]  /*3f680*/  LDL.LU R21, [R1+0x19d0] ;  /* 0x0019d00001157983 */ /* 0x000f240000300800 */
[----:B----4-:R-:W-:Y:S02]  /*3f690*/  F2FP.BF16.F32.PACK_AB R14, R21, R14 ;  /* 0x0000000e150e723e */ /* 0x010fe400000010ff */
[----:B------:R-:W4:Y:S02]  /*3f6a0*/  LDL.LU R21, [R1+0x19cc] ;  /* 0x0019cc0001157983 */ /* 0x000f240000300800 */
[----:B----4-:R-:W-:Y:S02]  /*3f6b0*/  F2FP.BF16.F32.PACK_AB R15, R21, R15 ;  /* 0x0000000f150f723e */ /* 0x010fe400000010ff */
[----:B------:R-:W4:Y:S02]  /*3f6c0*/  LDL.LU R21, [R1+0x19c8] ;  /* 0x0019c80001157983 */ /* 0x000f240000300800 */
[----:B----4-:R-:W-:-:S02]  /*3f6d0*/  F2FP.BF16.F32.PACK_AB R16, R21, R16 ;  /* 0x000000101510723e */ /* 0x010fc400000010ff */
[----:B------:R-:W4:Y:S02]  /*3f6e0*/  LDL.LU R21, [R1+0x19c4] ;  /* 0x0019c40001157983 */ /* 0x000f240000300800 */
[----:B----4-:R-:W-:Y:S02]  /*3f6f0*/  F2FP.BF16.F32.PACK_AB R17, R21, R17 ;  /* 0x000000111511723e */ /* 0x010fe400000010ff */
[----:B------:R-:W4:Y:S01]  /*3f700*/  LDL.LU R21, [R1+0x19c0] ;  /* 0x0019c00001157983 */ /* 0x000f220000300800 */
[----:B------:R-:W-:Y:S02]  /*3f710*/  F2FP.BF16.F32.PACK_AB R18, R18, R19 ;  /* 0x000000131212723e */ /* 0x000fe400000010ff */
[----:B------:R-:W-:Y:S02]  /*3f720*/  F2FP.BF16.F32.PACK_AB R24, R24, R28 ;  /* 0x0000001c1818723e */ /* 0x000fe400000010ff */
[----:B------:R-:W-:Y:S02]  /*3f730*/  F2FP.BF16.F32.PACK_AB R25, R22, R25 ;  /* 0x000000191619723e */ /* 0x000fe400000010ff */
[----:B----4-:R-:W-:-:S02]  /*3f740*/  F2FP.BF16.F32.PACK_AB R19, R21, R29 ;  /* 0x0000001d1513723e */ /* 0x010fc400000010ff */
[----:B------:R-:W4:Y:S04]  /*3f750*/  LDL.LU R21, [R1+0x7a8] ;  /* 0x0007a80001157983 */ /* 0x000f280000300800 */
[----:B------:R-:W4:Y:S04]  /*3f760*/  LDL R29, [R1+0xd00] ;  /* 0x000d0000011d7983 */ /* 0x000f280000100800 */
[----:B------:R-:W5:Y:S04]  /*3f770*/  LDL R28, [R1+0xd04] ;  /* 0x000d0400011c7983 */ /* 0x000f680000100800 */
[----:B------:R-:W2:Y:S02]  /*3f780*/  LDL.LU R22, [R1+0x19bc] ;  /* 0x0019bc0001167983 */ /* 0x000ea40000300800 */
[----:B--2---:R-:W-:-:S02]  /*3f790*/  F2FP.BF16.F32.PACK_AB R26, R22, R26 ;  /* 0x0000001a161a723e */ /* 0x004fc400000010ff */
[----:B------:R-:W2:Y:S04]  /*3f7a0*/  LDL.LU R22, [R1+0x19b8] ;  /* 0x0019b80001167983 */ /* 0x000ea80000300800 */
[----:B------:R0:W-:Y:S04]  /*3f7b0*/  STSM.16.M88.4 [R0+0x66000], R4 ;  /* 0x0660000400007844 */ /* 0x0001e80000000200 */
[----:B------:R-:W-:Y:S04]  /*3f7c0*/  STSM.16.M88.4 [R0+0x68000], R8 ;  /* 0x0680000800007844 */ /* 0x000fe80000000200 */
[----:B------:R1:W-:Y:S04]  /*3f7d0*/  STSM.16.M88.4 [R0+0x6a000], R12 ;  /* 0x06a0000c00007844 */ /* 0x0003e80000000200 */
[----:B------:R-:W-:Y:S01]  /*3f7e0*/  STSM.16.M88.4 [R0+0x6c000], R16 ;  /* 0x06c0001000007844 */ /* 0x000fe20000000200 */
[----:B--2---:R-:W-:-:S03]  /*3f7f0*/  F2FP.BF16.F32.PACK_AB R27, R22, R27 ;  /* 0x0000001b161b723e */ /* 0x004fc600000010ff */
[----:B------:R-:W2:Y:S04]  /*3f800*/  LDL.LU R22, [R1+0x19b4] ;  /* 0x0019b40001167983 */ /* 0x000ea80000300800 */
[----:B0-----:R-:W2:Y:S04]  /*3f810*/  LDL.LU R7, [R1+0x364] ;  /* 0x0003640001077983 */ /* 0x001ea80000300800 */
[----:B------:R0:W-:Y:S01]  /*3f820*/  STSM.16.M88.4 [R0+0x6e000], R24 ;  /* 0x06e0001800007844 */ /* 0x0001e20000000200 */
[----:B------:R-:W-:Y:S06]  /*3f830*/  BAR.SYNC.DEFER_BLOCKING 0x0 ;  /* 0x0000000000007b1d */ /* 0x000fec0000010000 */
[----:B-1----:R-:W5:Y:S04]  /*3f840*/  LDL.LU R15, [R1+0x7a4] ;  /* 0x0007a400010f7983 */ /* 0x002f680000300800 */
[----:B------:R-:W4:Y:S04]  /*3f850*/  LDL.LU R12, [R1+0x370] ;  /* 0x00037000010c7983 */ /* 0x000f280000300800 */
[----:B---3--:R-:W1:Y:S01]  /*3f860*/  LDSM.16.M88.4 R16, [R23+UR8+0x40000] ;  /* 0x040000081710783b */ /* 0x008e620008000200 */
[----:B0-----:R-:W-:Y:S01]  /*3f870*/  FADD R0, -R20, R3 ;  /* 0x0000000314007221 */ /* 0x001fe20000000100 */
[----:B--2---:R-:W-:-:S02]  /*3f880*/  FADD R2, -R2, R7 ;  /* 0x0000000702027221 */ /* 0x004fc40000000100 */
[----:B------:R-:W-:Y:S04]  /*3f890*/  LDSM.16.M88.4 R8, [R22+UR8+0x60000] ;  /* 0x060000081608783b */ /* 0x000fe80008000200 */
[----:B------:R-:W2:Y:S04]  /*3f8a0*/  LDL.LU R7, [R1+0x374] ;  /* 0x0003740001077983 */ /* 0x000ea80000300800 */
[----:B-1----:R-:W-:Y:S04]  /*3f8b0*/  STL.64 [R1+0x170], R16 ;  /* 0x0001701001007387 */ /* 0x002fe80000100a00 */
[----:B------:R-:W-:Y:S04]  /*3f8c0*/  STL.64 [R1+0x178], R18 ;  /* 0x0001781201007387 */ /* 0x000fe80000100a00 */
[----:B------:R-:W3:Y:S04]  /*3f8d0*/  LDL.LU R5, [R1+0x378] ;  /* 0x0003780001057983 */ /* 0x000ee80000300800 */
[----:B------:R-:W2:Y:S04]  /*3f8e0*/  LDL.LU R4, [R1+0x37c] ;  /* 0x00037c0001047983 */ /* 0x000ea80000300800 */
[----:B------:R-:W0:Y:S01]  /*3f8f0*/  LDSM.16.M88.4 R16, [R23+UR8+0x48000] ;  /* 0x048000081710783b */ /* 0x000e220008000200 */
[----:B------:R-:W-:-:S04]  /*3f900*/  FMUL R2, R2, 1.4426950216293334961 ;  /* 0x3fb8aa3b02027820 */ /* 0x000fc80000400000 */
[----:B------:R-:W1:Y:S01]  /*3f910*/  MUFU.EX2 R6, R2 ;  /* 0x0000000200067308 */ /* 0x000e620000000800 */
[----:B0-----:R-:W-:Y:S04]  /*3f920*/  STL.64 [R1+0x150], R16 ;  /* 0x0001501001007387 */ /* 0x001fe80000100a00 */
[----:B------:R-:W-:Y:S04]  /*3f930*/  STL.64 [R1+0x158], R18 ;  /* 0x0001581201007387 */ /* 0x000fe80000100a00 */
[----:B------:R-:W0:Y:S04]  /*3f940*/  LDSM.16.M88.4 R16, [R23+UR8+0x50000] ;  /* 0x050000081710783b */ /* 0x000e280008000200 */
[----:B-1----:R-:W-:Y:S01]  /*3f950*/  STL [R1+0xc10], R6 ;  /* 0x000c100601007387 */ /* 0x002fe20000100800 */
[----:B------:R-:W-:-:S04]  /*3f960*/  FMUL R0, R0, 1.4426950216293334961 ;  /* 0x3fb8aa3b00007820 */ /* 0x000fc80000400000 */
[----:B------:R-:W1:Y:S01]  /*3f970*/  MUFU.EX2 R3, R0 ;  /* 0x0000000000037308 */ /* 0x000e620000000800 */
[----:B0-----:R-:W-:Y:S04]  /*3f980*/  STL.64 [R1+0x50], R16 ;  /* 0x0000501001007387 */ /* 0x001fe80000100a00 */
[----:B------:R-:W-:Y:S01]  /*3f990*/  STL.64 [R1+0x58], R18 ;  /* 0x0000581201007387 */ /* 0x000fe20000100a00 */
[----:B------:R-:W-:-:S03]  /*3f9a0*/  IMAD.MOV.U32 R20, RZ, RZ, R17 ;  /* 0x000000ffff147224 */ /* 0x000fc600078e0011 */
[----:B------:R-:W0:Y:S01]  /*3f9b0*/  LDSM.16.M88.4 R16, [R23+UR8+0x58000] ;  /* 0x058000081710783b */ /* 0x000e220008000200 */
[----:B-----5:R-:W-:-:S03]  /*3f9c0*/  FADD R2, -R28, R15 ;  /* 0x0000000f1c027221 */ /* 0x020fc60000000100 */
[----:B0-----:R4:W-:Y:S04]  /*3f9d0*/  STL.64 [R1+0x30], R16 ;  /* 0x0000301001007387 */ /* 0x0019e80000100a00 */
[----:B------:R3:W-:Y:S01]  /*3f9e0*/  STL.64 [R1+0x38], R18 ;  /* 0x0000381201007387 */ /* 0x0007e20000100a00 */
[----:B------:R-:W-:-:S03]  /*3f9f0*/  MOV R25, R16 ;  /* 0x0000001000197202 */ /* 0x000fc60000000f00 */
[----:B-1----:R0:W-:Y:S04]  /*3fa00*/  STL [R1+0xc14], R3 ;  /* 0x000c140301007387 */ /* 0x0021e80000100800 */
[----:B------:R-:W-:Y:S01]  /*3fa10*/  STL [R1+0x16a0], R23 ;  /* 0x0016a01701007387 */ /* 0x000fe20000100800 */
[----:B----4-:R-:W-:-:S03]  /*3fa20*/  FMUL R16, R6, R12 ;  /* 0x0000000c06107220 */ /* 0x010fc60000400000 */
[----:B------:R-:W4:Y:S04]  /*3fa30*/  LDL.LU R12, [R1+0x380] ;  /* 0x00038000010c7983 */ /* 0x000f280000300800 */
[----:B------:R-:W5:Y:S04]  /*3fa40*/  LDL.LU R13, [R1+0x384] ;  /* 0x00038400010d7983 */ /* 0x000f680000300800 */
[----:B------:R-:W4:Y:S04]  /*3fa50*/  LDL.LU R14, [R1+0x388] ;  /* 0x00038800010e7983 */ /* 0x000f280000300800 */
[----:B------:R-:W4:Y:S01]  /*3fa60*/  LDL.LU R15, [R1+0x38c] ;  /* 0x00038c00010f7983 */ /* 0x000f220000300800 */
[C---:B---3--:R-:W-:Y:S01]  /*3fa70*/  FMUL R18, R3.reuse, R5 ;  /* 0x0000000503127220 */ /* 0x048fe20000400000 */
[----:B--2---:R-:W-:-:S02]  /*3fa80*/  FMUL R19, R3, R4 ;  /* 0x0000000403137220 */ /* 0x004fc40000400000 */
[----:B0-----:R-:W2:Y:S01]  /*3fa90*/  LDL R3, [R1+0xcfc] ;  /* 0x000cfc0001037983 */ /* 0x001ea20000100800 */
[----:B------:R-:W-:-:S03]  /*3faa0*/  FADD R0, -R29, R21 ;  /* 0x000000151d007221 */ /* 0x000fc60000000100 */
[----:B--2---:R0:W-:Y:S04]  /*3fab0*/  STL [R1+0x1990], R3 ;  /* 0x0019900301007387 */ /* 0x0041e80000100800 */
[----:B0-----:R-:W4:Y:S04]  /*3fac0*/  LDL R3, [R1+0xc10] ;  /* 0x000c100001037983 */ /* 0x001f280000100800 */
[----:B------:R-:W2:Y:S04]  /*3fad0*/  LDL.LU R21, [R1+0x7b8] ;  /* 0x0007b80001157983 */ /* 0x000ea80000300800 */
[----:B------:R-:W3:Y:S04]  /*3fae0*/  LDL R29, [R1+0xcf8] ;  /* 0x000cf800011d7983 */ /* 0x000ee80000100800 */
[----:B------:R-:W-:Y:S01]  /*3faf0*/  STL [R1+0x19b0], R22 ;  /* 0x0019b01601007387 */ /* 0x000fe20000100800 */
[----:B------:R-:W-:-:S02]  /*3fb00*/  IMAD.MOV.U32 R24, RZ, RZ, R17 ;  /* 0x000000ffff187224 */ /* 0x000fc400078e0011 */
[----:B------:R-:W-:Y:S02]  /*3fb10*/  FMUL R17, R6, R7 ;  /* 0x0000000706117220 */ /* 0x000fe40000400000 */
[----:B------:R-:W0:Y:S04]  /*3fb20*/  LDSM.16.M88.4 R4, [R22+UR8+0x61000] ;  /* 0x061000081604783b */ /* 0x000e280008000200 */
[----:B--2---:R1:W-:Y:S04]  /*3fb30*/  STL.64 [R1+0x19a8], R20 ;  /* 0x0019a81401007387 */ /* 0x0043e80000100a00 */
[----:B-1----:R-:W2:Y:S04]  /*3fb40*/  LDL.64 R20, [R1+0x170] ;  /* 0x0001700001147983 */ /* 0x002ea80000100a00 */
[----:B0-----:R0:W-:Y:S04]  /*3fb50*/  STL.64 [R1+0x1978], R6 ;  /* 0x0019780601007387 */ /* 0x0011e80000100a00 */
[----:B0-----:R-:W3:Y:S04]  /*3fb60*/  LDL R7, [R1+0xc14] ;  /* 0x000c140001077983 */ /* 0x001ee80000100800 */
[----:B------:R0:W-:Y:S04]  /*3fb70*/  STL.64 [R1+0x1970], R4 ;  /* 0x0019700401007387 */ /* 0x0001e80000100a00 */
[----:B------:R-:W3:Y:S04]  /*3fb80*/  LDL.LU R28, [R1+0x3d0] ;  /* 0x0003d000011c7983 */ /* 0x000ee80000300800 */
[----:B------:R-:W3:Y:S04]  /*3fb90*/  LDL.LU R27, [R1+0x3d4] ;  /* 0x0003d400011b7983 */ /* 0x000ee80000300800 */
[----:B------:R-:W3:Y:S01]  /*3fba0*/  LDL.LU R26, [R1+0x3d8] ;  /* 0x0003d800011a7983 */ /* 0x000ee20000300800 */
[----:B0-----:R-:W-:Y:S01]  /*3fbb0*/  IMAD.MOV.U32 R4, RZ, RZ, R25 ;  /* 0x000000ffff047224 */ /* 0x001fe200078e0019 */
[----:B--2---:R-:W-:Y:S01]  /*3fbc0*/  HMMA.16816.F32.BF16 R16, R8, R20, R16 ;  /* 0x000000140810723c */ /* 0x004fe20000041810 */
[----:B------:R-:W-:-:S02]  /*3fbd0*/  IMAD.MOV.U32 R25, RZ, RZ, R20 ;  /* 0x000000ffff197224 */ /* 0x000fc400078e0014 */
[----:B------:R-:W-:-:S15]  /*3fbe0*/  IMAD.MOV.U32 R23, RZ, RZ, R21 ;  /* 0x000000ffff177224 */ /* 0x000fde00078e0015 */
[----:B------:R-:W-:Y:S01]  /*3fbf0*/  NOP ;  /* 0x0000000000007918 */ /* 0x000fe20000000000 */
[----:B------:R-:W-:Y:S04]  /*3fc00*/  STL.64 [R1+0x810], R16 ;  /* 0x0008101001007387 */ /* 0x000fe80000100a00 */
[----:B------:R-:W-:Y:S04]  /*3fc10*/  STL.64 [R1+0x818], R18 ;  /* 0x0008181201007387 */ /* 0x000fe80000100a00 */
[----:B------:R-:W2:Y:S04]  /*3fc20*/  LDL.LU R22, [R1+0x19b0] ;  /* 0x0019b00001167983 */ /* 0x000ea80000300800 */
[----:B------:R-:W2:Y:S01]  /*3fc30*/  LDL.LU.64 R20, [R1+0x19a8] ;  /* 0x0019a80001147983 */ /* 0x000ea20000300a00 */
[C---:B----4-:R-:W-:Y:S01]  /*3fc40*/  FMUL R12, R3.reuse, R12 ;  /* 0x0000000c030c7220 */ /* 0x050fe20000400000 */
[----:B-----5:R-:W-:Y:S01]  /*3fc50*/  FMUL R13, R3, R13 ;  /* 0x0000000d030d7220 */ /* 0x020fe20000400000 */
[C---:B---3--:R-:W-:Y:S01]  /*3fc60*/  FMUL R14, R7.reuse, R14 ;  /* 0x0000000e070e7220 */ /* 0x048fe20000400000 */
[----:B------:R-:W-:Y:S01]  /*3fc70*/  FMUL R15, R7, R15 ;  /* 0x0000000f070f7220 */ /* 0x000fe20000400000 */
[----:B--2---:R-:W-:Y:S04]  /*3fc80*/  STL.64 [R1+0x19a0], R22 ;  /* 0x0019a01601007387 */ /* 0x004fe80000100a00 */
[----:B------:R0:W-:Y:S04]  /*3fc90*/  STL.64 [R1+0x1998], R20 ;  /* 0x0019981401007387 */ /* 0x0001e80000100a00 */
[----:B0-----:R-:W2:Y:S01]  /*3fca0*/  LDL.64 R20, [R1+0x150] ;  /* 0x0001500001147983 */ /* 0x001ea20000100a00 */
[----:B------:R-:W-:Y:S01]  /*3fcb0*/  FMUL R2, R2, 1.4426950216293334961 ;  /* 0x3fb8aa3b02027820 */ /* 0x000fe20000400000 */
[----:B------:R-:W-:-:S02]  /*3fcc0*/  MOV R5, R24 ;  /* 0x0000001800057202 */ /* 0x000fc40000000f00 */
[----:B------:R-:W3:Y:S04]  /*3fcd0*/  LDL.LU R19, [R1+0x3dc] ;  /* 0x0003dc0001137983 */ /* 0x000ee80000300800 */
[----:B------:R-:W4:Y:S01]  /*3fce0*/  LDL.LU R6, [R1+0x3cc] ;  /* 0x0003cc0001067983 */ /* 0x000f220000300800 */
[----:B------:R0:W1:Y:S01]  /*3fcf0*/  MUFU.EX2 R24, R2 ;  /* 0x0000000200187308 */ /* 0x0000620000000800 */
[C---:B------:R-:W-:Y:S02]  /*3fd00*/  FMUL R17, R3.reuse, R27 ;  /* 0x0000001b03117220 */ /* 0x040fe40000400000 */
[----:B0-----:R-:W5:Y:S01]  /*3fd10*/  LDL.LU R2, [R1+0x7ac] ;  /* 0x0007ac0001027983 */ /* 0x001f620000300800 */
[----:B------:R-:W-:-:S03]  /*3fd20*/  FMUL R16, R3, R28 ;  /* 0x0000001c03107220 */ /* 0x000fc60000400000 */
[----:B-1----:R-:W-:Y:S04]  /*3fd30*/  STL [R1+0x60], R24 ;  /* 0x0000601801007387 */ /* 0x002fe80000100800 */
[----:B------:R-:W3:Y:S01]  /*3fd40*/  LDL.LU.64 R22, [R1+0x19a0] ;  /* 0x0019a00001167983 */ /* 0x000ee20000300a00 */
[----:B------:R-:W-:Y:S01]  /*3fd50*/  FMUL R18, R7, R26 ;  /* 0x0000001a07127220 */ /* 0x000fe20000400000 */
[----:B--2---:R-:W-:Y:S01]  /*3fd60*/  HMMA.16816.F32.BF16 R12, R8, R20, R12 ;  /* 0x00000014080c723c */ /* 0x004fe2000004180c */
[----:B------:R-:W-:-:S15]  /*3fd70*/  MOV R27, R21 ;  /* 0x00000015001b7202 */ /* 0x000fde0000000f00 */
[----:B------:R-:W-:-:S03]  /*3fd80*/  NOP ;  /* 0x0000000000007918 */ /* 0x000fc60000000000 */
[----:B------:R0:W-:Y:S04]  /*3fd90*/  STL.64 [R1+0x800], R12 ;  /* 0x0008000c01007387 */ /* 0x0001e80000100a00 */
[----:B------:R1:W-:Y:S04]  /*3fda0*/  STL.64 [R1+0x808], R14 ;  /* 0x0008080e01007387 */ /* 0x0003e80000100a00 */
[----:B------:R-:W2:Y:S04]  /*3fdb0*/  LDL.LU.64 R20, [R1+0x1998] ;  /* 0x0019980001147983 */ /* 0x000ea80000300a00 */
[----:B0-----:R-:W2:Y:S04]  /*3fdc0*/  LDL.LU R13, [R1+0x3c0] ;  /* 0x0003c000010d7983 */ /* 0x001ea80000300800 */
[----:B-1----:R-:W2:Y:S04]  /*3fdd0*/  LDL.LU R14, [R1+0x3c4] ;  /* 0x0003c400010e7983 */ /* 0x002ea80000300800 */
[----:B------:R-:W2:Y:S04]  /*3fde0*/  LDL.LU R15, [R1+0x3c8] ;  /* 0x0003c800010f7983 */ /* 0x000ea80000300800 */
[----:B------:R-:W2:Y:S04]  /*3fdf0*/  LDL.LU R28, [R1+0x3b8] ;  /* 0x0003b800011c7983 */ /* 0x000ea80000300800 */
[----:B------:R-:W2:Y:S01]  /*3fe00*/  LDL.LU R26, [R1+0x3bc] ;  /* 0x0003bc00011a7983 */ /* 0x000ea20000300800 */
[----:B------:R-:W-:Y:S01]  /*3fe10*/  FMUL R0, R0, 1.4426950216293334961 ;  /* 0x3fb8aa3b00007820 */ /* 0x000fe20000400000 */
[----:B---3--:R-:W-:-:S02]  /*3fe20*/  FMUL R19, R7, R19 ;  /* 0x0000001307137220 */ /* 0x008fc40000400000 */
[----:B--2---:R-:W-:Y:S04]  /*3fe30*/  STL.64 [R1+0x1988], R26 ;  /* 0x0019881a01007387 */ /* 0x004fe80000100a00 */
[----:B------:R0:W-:Y:S04]  /*3fe40*/  STL.64 [R1+0x1980], R24 ;  /* 0x0019801801007387 */ /* 0x0001e80000100a00 */
[----:B0-----:R-:W2:Y:S01]  /*3fe50*/  LDL R24, [R1+0x50] ;  /* 0x0000500001187983 */ /* 0x001ea20000100800 */
[----:B------:R-:W-:Y:S02]  /*3fe60*/  IMAD.MOV.U32 R25, RZ, RZ, R20 ;  /* 0x000000ffff197224 */ /* 0x000fe400078e0014 */
[----:B------:R0:W1:Y:S01]  /*3fe70*/  MUFU.EX2 R20, R0 ;  /* 0x0000000000147308 */ /* 0x0000620000000800 */
[C---:B------:R-:W-:Y:S01]  /*3fe80*/  FMUL R12, R3.reuse, R13 ;  /* 0x0000000d030c7220 */ /* 0x040fe20000400000 */
[----:B------:R-:W-:Y:S01]  /*3fe90*/  FMUL R13, R3, R14 ;  /* 0x0000000e030d7220 */ /* 0x000fe20000400000 */
[----:B0-----:R-:W3:Y:S04]  /*3fea0*/  LDL.LU R0, [R1+0x3b4] ;  /* 0x0003b40001007983 */ /* 0x001ee80000300800 */
[----:B------:R-:W5:Y:S04]  /*3feb0*/  LDL.LU R3, [R1+0x1990] ;  /* 0x0019900001037983 */ /* 0x000f680000300800 */
[----:B-1----:R-:W-:Y:S04]  /*3fec0*/  STL [R1+0x64], R20 ;  /* 0x0000641401007387 */ /* 0x002fe80000100800 */
[----:B------:R-:W3:Y:S01]  /*3fed0*/  LDL.LU.64 R26, [R1+0x1988] ;  /* 0x00198800011a7983 */ /* 0x000ee20000300a00 */
[C---:B------:R-:W-:Y:S01]  /*3fee0*/  FMUL R14, R7.reuse, R15 ;  /* 0x0000000f070e7220 */ /* 0x040fe20000400000 */
[----:B----4-:R-:W-:Y:S01]  /*3fef0*/  FMUL R15, R7, R6 ;  /* 0x00000006070f7220 */ /* 0x010fe20000400000 */
[C---:B--2---:R-:W-:Y:S01]  /*3ff00*/  HMMA.16816.F32.BF16 R16, R8.reuse, R24, R16 ;  /* 0x000000180810723c */ /* 0x044fe20000041810 */
[----:B------:R-:W3:Y:S07]  /*3ff10*/  LDL.LU.64 R24, [R1+0x1980] ;  /* 0x0019800001187983 */ /* 0x000eee0000300a00 */
[----:B------:R-:W-:Y:S11]  /*3ff20*/  HMMA.16816.F32.BF16 R8, R8, R4, R12 ;  /* 0x000000040808723c */ /* 0x000ff6000004180c */
[----:B------:R-:W-:Y:S04]  /*3ff30*/  STL.64 [R1+0x7f0], R16 ;  /* 0x0007f01001007387 */ /* 0x000fe80000100a00 */
[----:B------:R0:W-:Y:S04]  /*3ff40*/  STL.64 [R1+0x7f8], R18 ;  /* 0x0007f81201007387 */ /* 0x0001e80000100a00 */
[----:B0-----:R-:W2:Y:S04]  /*3ff50*/  LDL.LU R19, [R1+0x3b0] ;  /* 0x0003b00001137983 */ /* 0x001ea80000300800 */
[----:B------:R-:W4:Y:S04]  /*3ff60*/  LDL.LU.64 R6, [R1+0x1978] ;  /* 0x0019780001067983 */ /* 0x000f280000300a00 */
[----:B------:R-:W4:Y:S04]  /*3ff70*/  LDL.LU.64 R4, [R1+0x1970] ;  /* 0x0019700001047983 */ /* 0x000f280000300a00 */
[----:B------:R-:W4:Y:S04]  /*3ff80*/  LDL.LU R12, [R1+0x3a0] ;  /* 0x0003a000010c7983 */ /* 0x000f280000300800 */
[----:B------:R-:W-:Y:S04]  /*3ff90*/  STL.64 [R1+0x7d0], R8 ;  /* 0x0007d00801007387 */ /* 0x000fe80000100a00 */
[----:B------:R-:W-:Y:S04]  /*3ffa0*/  STL.64 [R1+0x7d8], R10 ;  /* 0x0007d80a01007387 */ /* 0x000fe80000100a00 */
[----:B------:R-:W0:Y:S01]  /*3ffb0*/  LDSM.16.M88.4 R8, [R22+UR8+0x62000] ;  /* 0x062000081608783b */ /* 0x000e220008000200 */
[----:B-----5:R-:W-:-:S03]  /*3ffc0*/  FADD R2, -R3, R2 ;  /* 0x0000000203027221 */ /* 0x020fc60000000100 */
[----:B------:R-:W5:Y:S04]  /*3ffd0*/  LDL.LU R13, [R1+0x3a4] ;  /* 0x0003a400010d7983 */ /* 0x000f680000300800 */
[----:B------:R-:W4:Y:S04]  /*3ffe0*/  LDL.LU R3, [R1+0x3a8] ;  /* 0x0003a80001037983 */ /* 0x000f280000300800 */
[----:B------:R-:W5:Y:S01]  /*3fff0*/  LDL.LU R15, [R1+0x3ac] ;  /* 0x0003ac00010f7983 */ /* 0x000f620000300800 */
[----:B---3--:R-:W-:Y:S01]  /*40000*/  FMUL R17, R24, R0 ;  /* 0x0000000018117220 */ /* 0x008fe20000400000 */
[----:B------:R-:W-:-:S02]  /*40010*/  FADD R0, -R29, R21 ;  /* 0x000000151d007221 */ /* 0x000fc40000000100 */
[----:B------:R-:W3:Y:S04]  /*40020*/  LDL.LU R21, [R1+0x7e0] ;  /* 0x0007e00001157983 */ /* 0x000ee80000300800 */
[----:B------:R-:W3:Y:S04]  /*40030*/  LDL R29, [R1+0xcf0] ;  /* 0x000cf000011d7983 */ /* 0x000ee80000100800 */
[----:B0-----:R-:W-:Y:S04]  /*40040*/  STL.64 [R1+0x1940], R10 ;  /* 0x0019400a01007387 */ /* 0x001fe80000100a00 */
[----:B------:R0:W-:Y:S04]  /*40050*/  STL.64 [R1+0x1938], R8 ;  /* 0x0019380801007387 */ /* 0x0001e80000100a00 */
[----:B0-----:R-:W3:Y:S01]  /*40060*/  LDL.64 R8, [R1+0x30] ;  /* 0x0000300001087983 */ /* 0x001ee20000100a00 */
[----:B------:R-:W-:Y:S01]  /*40070*/  FMUL R18, R20, R28 ;  /* 0x0000001c14127220 */ /* 0x000fe20000400000 */
[----:B--2---:R-:W-:Y:S01]  /*40080*/  FMUL R16, R24, R19 ;  /* 0x0000001318107220 */ /* 0x004fe20000400000 */
[C---:B------:R-:W-:Y:S01]  /*40090*/  FMUL R19, R20.reuse, R26 ;  /* 0x0000001a14137220 */ /* 0x040fe20000400000 */
[----:B----4-:R-:W-:Y:S01]  /*400a0*/  FMUL R14, R20, R3 ;  /* 0x00000003140e7220 */ /* 0x010fe20000400000 */
[----:B---3--:R0:W-:Y:S02]  /*400b0*/  STL.64 [R1+0x1968], R8 ;  /* 0x0019680801007387 */ /* 0x0081e40000100a00 */
[----:B0-----:R-:W-:Y:S01]  /*400c0*/  IMAD.MOV.U32 R8, RZ, RZ, R25 ;  /* 0x000000ffff087224 */ /* 0x001fe200078e0019 */
[----:B------:R-:W-:-:S07]  /*400d0*/  MOV R9, R23 ;  /* 0x0000001700097202 */ /* 0x000fce0000000f00 */
[----:B------:R-:W-:Y:S01]  /*400e0*/  HMMA.16816.F32.BF16 R16, R4, R8, R16 ;  /* 0x000000080410723c */ /* 0x000fe20000041810 */
[----:B------:R-:W2:Y:S04]  /*400f0*/  LDL.LU.64 R8, [R1+0x1968] ;  /* 0x0019680001087983 */ /* 0x000ea80000300a00 */
[----:B------:R-:W3:Y:S04]  /*40100*/  LDL.LU R28, [R1+0x3e0] ;  /* 0x0003e000011c7983 */ /* 0x000ee80000300800 */
[----:B------:R-:W4:Y:S10]  /*40110*/  LDL.LU R26, [R1+0x3e4] ;  /* 0x0003e400011a7983 */ /* 0x000f340000300800 */
[----:B------:R-:W-:Y:S04]  /*40120*/  STL.64 [R1+0x7c0], R16 ;  /* 0x0007c01001007387 */ /* 0x000fe80000100a00 */
[----:B------:R-:W-:Y:S04]  /*40130*/  STL.64 [R1+0x7c8], R18 ;  /* 0x0007c81201007387 */ /* 0x000fe80000100a00 */
[----:B------:R-:W2:Y:S04]  /*40140*/  LDL.LU R23, [R1+0x3e8] ;  /* 0x0003e80001177983 */ /* 0x000ea80000300800 */
[----:B------:R-:W2:Y:S04]  /*40150*/  LDL.LU R3, [R1+0x3ec] ;  /* 0x0003ec0001037983 */ /* 0x000ea80000300800 */
[----:B------:R-:W2:Y:S04]  /*40160*/  LDL.LU R25, [R1+0x394] ;  /* 0x0003940001197983 */ /* 0x000ea80000300800 */
[----:B------:R-:W2:Y:S04]  /*40170*/  LDL.LU R11, [R1+0x398] ;  /* 0x00039800010b7983 */ /* 0x000ea80000300800 */
[----:B------:R-:W2:Y:S04]  /*40180*/  LDL.LU R10, [R1+0x39c] ;  /* 0x00039c00010a7983 */ /* 0x000ea80000300800 */
[----:B--2---:R0:W-:Y:S04]  /*40190*/  STL [R1+0x1950], R10 ;  /* 0x0019500a01007387 */ /* 0x0041e80000100800 */
[----:B0-----:R-:W2:Y:S04]  /*401a0*/  LDL.LU R10, [R1+0x390] ;  /* 0x00039000010a7983 */ /* 0x001ea80000300800 */
[----:B------:R0:W-:Y:S04]  /*401b0*/  STL.64 [R1+0x1948], R8 ;  /* 0x0019480801007387 */ /* 0x0001e80000100a00 */
[----:B0-----:R-:W3:Y:S01]  /*401c0*/  LDL.64 R8, [R1+0x50] ;  /* 0x0000500001087983 */ /* 0x001ee20000100a00 */
[----:B------:R-:W-:-:S03]  /*401d0*/  FMUL R2, R2, 1.4426950216293334961 ;  /* 0x3fb8aa3b02027820 */ /* 0x000fc60000400000 */
[----:B--2---:R-:W-:Y:S04]  /*401e0*/  STL.64 [R1+0x1960], R10 ;  /* 0x0019600a01007387 */ /* 0x004fe80000100a00 */
[----:B---3--:R0:W-:Y:S04]  /*401f0*/  STL.64 [R1+0x1958], R8 ;  /* 0x0019580801007387 */ /* 0x0081e80000100a00 */
[----:B0-----:R-:W2:Y:S01]  /*40200*/  LDL R8, [R1+0x150] ;  /* 0x0001500001087983 */ /* 0x001ea20000100800 */
[----:B------:R-:W-:Y:S02]  /*40210*/  IMAD.MOV.U32 R9, RZ, RZ, R27 ;  /* 0x000000ffff097224 */ /* 0x000fe400078e001b */
[----:B------:R0:W1:Y:S01]  /*40220*/  MUFU.EX2 R27, R2 ;  /* 0x00000002001b7308 */ /* 0x0000620000000800 */
[C---:B------:R-:W-:Y:S01]  /*40230*/  FMUL R12, R24.reuse, R12 ;  /* 0x0000000c180c7220 */ /* 0x040fe20000400000 */
[----:B-----5:R-:W-:Y:S01]  /*40240*/  FMUL R13, R24, R13 ;  /* 0x0000000d180d7220 */ /* 0x020fe20000400000 */
[----:B------:R-:W-:Y:S01]  /*40250*/  FMUL R15, R20, R15 ;  /* 0x0000000f140f7220 */ /* 0x000fe20000400000 */
[----:B0-----:R-:W3:Y:S04]  /*40260*/  LDL R2, [R1+0xcf4] ;  /* 0x000cf40001027983 */ /* 0x001ee80000100800 */
[----:B-1----:R-:W-:Y:S04]  /*40270*/  STL [R1+0x48], R27 ;  /* 0x0000481b01007387 */ /* 0x002fe80000100800 */
[----:B------:R-:W5:Y:S01]  /*40280*/  LDL.LU.64 R10, [R1+0x1960] ;  /* 0x00196000010a7983 */ /* 0x000f620000300a00 */
[C---:B--2---:R-:W-:Y:S03]  /*40290*/  HMMA.16816.F32.BF16 R12, R4.reuse, R8, R12 ;  /* 0x00000008040c723c */ /* 0x044fe6000004180c */
[----:B------:R-:W2:Y:S01]  /*402a0*/  LDL.LU.64 R8, [R1+0x1958] ;  /* 0x0019580001087983 */ /* 0x000ea20000300a00 */
[C---:B------:R-:W-:Y:S01]  /*402b0*/  FMUL R16, R24.reuse, R28 ;  /* 0x0000001c18107220 */ /* 0x040fe20000400000 */
[----:B----4-:R-:W-:Y:S01]  /*402c0*/  FMUL R17, R24, R26 ;  /* 0x0000001a18117220 */ /* 0x010fe20000400000 */
[C---:B------:R-:W-:Y:S01]  /*402d0*/  FMUL R18, R20.reuse, R23 ;  /* 0x0000001714127220 */ /* 0x040fe20000400000 */
[----:B------:R-:W-:Y:S01]  /*402e0*/  FMUL R19, R20, R3 ;  /* 0x0000000314137220 */ /* 0x000fe20000400000 */
[----:B------:R-:W-:Y:S01]  /*402f0*/  FMUL R0, R0, 1.4426950216293334961 ;  /* 0x3fb8aa3b00007820 */ /* 0x000fe20000400000 */
[----:B------:R-:W4:Y:S03]  /*40300*/  LDL.LU R28, [R1+0x3f4] ;  /* 0x0003f400011c7983 */ /* 0x000f260000300800 */
[----:B------:R0:W1:Y:S07]  /*40310*/  MUFU.EX2 R23, R0 ;  /* 0x0000000000177308 */ /* 0x00006e0000000800 */
[----:B------:R5:W-:Y:S04]  /*40320*/  STL.64 [R1+0xbc0], R12 ;  /* 0x000bc00c01007387 */ /* 0x000be80000100a00 */
[----:B------:R-:W-:Y:S04]  /*40330*/  STL.64 [R1+0xbc8], R14 ;  /* 0x000bc80e01007387 */ /* 0x000fe80000100a00 */
[----:B------:R-:W3:Y:S04]  /*40340*/  LDL.LU R26, [R1+0x3f8] ;  /* 0x0003f800011a7983 */ /* 0x000ee80000300800 */
[----:B------:R-:W3:Y:S04]  /*40350*/  LDL.LU R3, [R1+0x3fc] ;  /* 0x0003fc0001037983 */ /* 0x000ee80000300800 */
[----:B0-----:R-:W3:Y:S04]  /*40360*/  LDL.LU R0, [R1+0x3f0] ;  /* 0x0003f00001007983 */ /* 0x001ee80000300800 */
[----:B-1----:R-:W-:Y:S01]  /*40370*/  STL [R1+0x4c], R23 ;  /* 0x00004c1701007387 */ /* 0x002fe20000100800 */
[C---:B-----5:R-:W-:Y:S01]  /*40380*/  FMUL R12, R24.reuse, R10 ;  /* 0x0000000a180c7220 */ /* 0x060fe20000400000 */
[----:B------:R-:W-:Y:S01]  /*40390*/  FMUL R13, R24, R25 ;  /* 0x00000019180d7220 */ /* 0x000fe20000400000 */
[----:B--2---:R-:W-:Y:S01]  /*403a0*/  HMMA.16816.F32.BF16 R16, R4, R8, R16 ;  /* 0x000000080410723c */ /* 0x004fe20000041810 */
[----:B------:R-:W-:Y:S01]  /*403b0*/  IMAD.MOV.U32 R25, RZ, RZ, R8 ;  /* 0x000000ffff197224 */ /* 0x000fe200078e0008 */
[----:B------:R-:W-:-:S15]  /*403c0*/  MOV R24, R9 ;  /* 0x0000000900187202 */ /* 0x000fde0000000f00 */
[----:B------:R-:W-:Y:S02]  /*403d0*/  NOP ;  /* 0x0000000000007918 */ /* 0x000fe40000000000 */
[----:B------:R-:W-:Y:S04]  /*403e0*/  STL.64 [R1+0xbb0], R16 ;  /* 0x000bb01001007387 */ /* 0x000fe80000100a00 */
[----:B------:R0:W-:Y:S04]  /*403f0*/  STL.64 [R1+0xbb8], R18 ;  /* 0x000bb81201007387 */ /* 0x0001e80000100a00 */
[----:B------:R-:W2:Y:S04]  /*40400*/  LDL.LU R10, [R1+0x1950] ;  /* 0x00195000010a7983 */ /* 0x000ea80000300800 */
[----:B------:R-:W5:Y:S04]  /*40410*/  LDL.LU.64 R8, [R1+0x1948] ;  /* 0x0019480001087983 */ /* 0x000f680000300a00 */
[----:B0-----:R-:W5:Y:S01]  /*40420*/  LDL.LU R19, [R1+0x7bc] ;  /* 0x0007bc0001137983 */ /* 0x001f620000300800 */
[C---:B------:R-:W-:Y:S01]  /*40430*/  FMUL R14, R20.reuse, R11 ;  /* 0x0000000b140e7220 */ /* 0x040fe20000400000 */
[----:B----4-:R-:W-:Y:S01]  /*40440*/  FMUL R17, R27, R28 ;  /* 0x0000001c1b117220 */ /* 0x010fe20000400000 */
[----:B---3--:R-:W-:Y:S01]  /*40450*/  FMUL R18, R23, R26 ;  /* 0x0000001a17127220 */ /* 0x008fe20000400000 */
[----:B--2---:R-:W-:-:S07]  /*40460*/  FMUL R15, R20, R10 ;  /* 0x0000000a140f7220 */ /* 0x004fce0000400000 */
[----:B-----5:R-:W-:-:S15]  /*40470*/  HMMA.16816.F32.BF16 R4, R4, R8, R12 ;  /* 0x000000080404723c */ /* 0x020fde000004180c */
[----:B------:R-:W-:-:S04]  /*40480*/  NOP ;  /* 0x0000000000007918 */ /* 0x000fc80000000000 */
[----:B------:R-:W-:Y:S04]  /*40490*/  STL.64 [R1+0xba0], R4 ;  /* 0x000ba00401007387 */ /* 0x000fe80000100a00 */
[----:B------:R-:W-:Y:S04]  /*404a0*/  STL.64 [R1+0xba8], R6 ;  /* 0x000ba80601007387 */ /* 0x000fe80000100a00 */
[----:B------:R-:W0:Y:S01]  /*404b0*/  LDSM.16.M88.4 R4, [R22+UR8+0x63000] ;  /* 0x063000081604783b */ /* 0x000e220008000200 */
[----:B------:R-:W-:Y:S02]  /*404c0*/  IMAD.MOV.U32 R20, RZ, RZ, R8 ;  /* 0x000000ffff147224 */ /* 0x000fe400078e0008 */
[----:B------:R-:W-:Y:S01]  /*404d0*/  IMAD.MOV.U32 R15, RZ, RZ, R9 ;  /* 0x000000ffff0f7224 */ /* 0x000fe200078e0009 */
[----:B------:R-:W2:Y:S04]  /*404e0*/  LDL.LU.64 R10, [R1+0x1940] ;  /* 0x00194000010a7983 */ /* 0x000ea80000300a00 */
[----:B------:R-:W2:Y:S04]  /*404f0*/  LDL.LU.64 R8, [R1+0x1938] ;  /* 0x0019380001087983 */ /* 0x000ea80000300a00 */
[----:B------:R-:W3:Y:S01]  /*40500*/  LDL.LU R12, [R1+0x400] ;  /* 0x00040000010c7983 */ /* 0x000ee20000300800 */
[----:B------:R-:W-:-:S03]  /*40510*/  FADD R2, -R2, R19 ;  /* 0x0000001302027221 */ /* 0x000fc60000000100 */
[----:B------:R-:W4:Y:S01]  /*40520*/  LDL.LU R13, [R1+0x404] ;  /* 0x00040400010d7983 */ /* 0x000f220000300800 */
[----:B------:R-:W-:-:S03]  /*40530*/  FMUL R19, R23, R3 ;  /* 0x0000000317137220 */ /* 0x000fc60000400000 */
[----:B------:R-:W5:Y:S04]  /*40540*/  LDL.LU R14, [R1+0x408] ;  /* 0x00040800010e7983 */ /* 0x000f680000300800 */
[----:B------:R-:W2:Y:S04]  /*40550*/  LDL.LU R3, [R1+0x40c] ;  /* 0x00040c0001037983 */ /* 0x000ea80000300800 */
[----:B------:R-:W2:Y:S04]  /*40560*/  LDL.LU R28, [R1+0x420] ;  /* 0x00042000011c7983 */ /* 0x000ea80000300800 */
[----:B------:R-:W2:Y:S04]  /*40570*/  LDL.LU R26, [R1+0x424] ;  /* 0x00042400011a7983 */ /* 0x000ea80000300800 */
[----:B0-----:R0:W-:Y:S04]  /*40580*/  STL.64 [R1+0x1908], R6 ;  /* 0x0019080601007387 */ /* 0x0011e80000100a00 */
[----:B------:R1:W-:Y:S04]  /*40590*/  STL.64 [R1+0x1900], R4 ;  /* 0x0019000401007387 */ /* 0x0003e80000100a00 */
[----:B0-----:R-:W2:Y:S01]  /*405a0*/  LDL.LU R6, [R1+0x428] ;  /* 0x0004280001067983 */ /* 0x001ea20000300800 */
[----:B-1----:R-:W-:Y:S01]  /*405b0*/  MOV R4, R20 ;  /* 0x0000001400047202 */ /* 0x002fe20000000f00 */
[----:B------:R-:W-:-:S05]  /*405c0*/  IMAD.MOV.U32 R5, RZ, RZ, R15 ;  /* 0x000000ffff057224 */ /* 0x000fca00078e000f */
[----:B------:R0:W-:Y:S04]  /*405d0*/  STL.64 [R1+0x1920], R4 ;  /* 0x0019200401007387 */ /* 0x0001e80000100a00 */
[----:B0-----:R-:W3:Y:S04]  /*405e0*/  LDL.64 R4, [R1+0x150] ;  /* 0x0001500001047983 */ /* 0x001ee80000100a00 */
[----:B--2---:R-:W-:Y:S04]  /*405f0*/  STL [R1+0x1930], R6 ;  /* 0x0019300601007387 */ /* 0x004fe80000100800 */
[----:B---3--:R0:W-:Y:S04]  /*40600*/  STL.64 [R1+0x1928], R4 ;  /* 0x0019280401007387 */ /* 0x0081e80000100a00 */
[----:B0-----:R-:W2:Y:S01]  /*40610*/  LDL.64 R4, [R1+0x170] ;  /* 0x0001700001047983 */ /* 0x001ea20000100a00 */
[----:B------:R-:W-:Y:S01]  /*40620*/  FMUL R16, R27, R0 ;  /* 0x000000001b107220 */ /* 0x000fe20000400000 */
[----:B------:R-:W-:-:S06]  /*40630*/  FADD R0, -R29, R21 ;  /* 0x000000151d007221 */ /* 0x000fcc0000000100 */
[----:B--2---:R-:W-:Y:S01]  /*40640*/  HMMA.16816.F32.BF16 R16, R8, R4, R16 ;  /* 0x000000040810723c */ /* 0x004fe20000041810 */
[----:B------:R-:W-:-:S15]  /*40650*/  IMAD.MOV.U32 R21, RZ, RZ, R4 ;  /* 0x000000ffff157224 */ /* 0x000fde00078e0004 */
[----:B------:R-:W-:-:S03]  /*40660*/  NOP ;  /* 0x0000000000007918 */ /* 0x000fc60000000000 */
[----:B------:R-:W-:Y:S04]  /*40670*/  STL.64 [R1+0xb90], R16 ;  /* 0x000b901001007387 */ /* 0x000fe80000100a00 */
[----:B------:R0:W-:Y:S04]  /*40680*/  STL.64 [R1+0xb98], R18 ;  /* 0x000b981201007387 */ /* 0x0001e80000100a00 */
[----:B------:R-:W2:Y:S01]  /*40690*/  LDL.LU R6, [R1+0x1930] ;  /* 0x0019300001067983 */ /* 0x000ea20000300800 */
[----:B0-----:R-:W-:-:S03]  /*406a0*/  MOV R19, R5 ;  /* 0x0000000500137202 */ /* 0x001fc60000000f00 */
[----:B------:R-:W3:Y:S01]  /*406b0*/  LDL.LU.64 R4, [R1+0x1928] ;  /* 0x0019280001047983 */ /* 0x000ee20000300a00 */
[C---:B------:R-:W-:Y:S01]  /*406c0*/  FMUL R12, R27.reuse, R12 ;  /* 0x0000000c1b0c7220 */ /* 0x040fe20000400000 */
[----:B----4-:R-:W-:Y:S01]  /*406d0*/  FMUL R13, R27, R13 ;  /* 0x0000000d1b0d7220 */ /* 0x010fe20000400000 */
[C---:B-----5:R-:W-:Y:S01]  /*406e0*/  FMUL R14, R23.reuse, R14 ;  /* 0x0000000e170e7220 */ /* 0x060fe20000400000 */
[----:B------:R-:W-:Y:S01]  /*406f0*/  FMUL R15, R23, R3 ;  /* 0x00000003170f7220 */ /* 0x000fe20000400000 */
[----:B------:R-:W-:Y:S01]  /*40700*/  FMUL R2, R2, 1.4426950216293334961 ;  /* 0x3fb8aa3b02027820 */ /* 0x000fe20000400000 */
[----:B------:R-:W4:Y:S03]  /*40710*/  LDL.LU R3, [R1+0x42c] ;  /* 0x00042c0001037983 */ /* 0x000f260000300800 */
[----:B------:R0:W1:Y:S01]  /*40720*/  MUFU.EX2 R20, R2 ;  /* 0x0000000200147308 */ /* 0x0000620000000800 */
[C---:B------:R-:W-:Y:S01]  /*40730*/  FMUL R16, R27.reuse, R28 ;  /* 0x0000001c1b107220 */ /* 0x040fe20000400000 */
[----:B------:R-:W-:Y:S01]  /*40740*/  FMUL R17, R27, R26 ;  /* 0x0000001a1b117220 */ /* 0x000fe20000400000 */
[----:B0-----:R-:W5:Y:S04]  /*40750*/  LDL R2, [R1+0xcec] ;  /* 0x000cec0001027983 */ /* 0x001f680000100800 */
[----:B-1----:R-:W-:Y:S01]  /*40760*/  STL [R1+0x40], R20 ;  /* 0x0000401401007387 */ /* 0x002fe20000100800 */
[----:B---3--:R-:W-:Y:S01]  /*40770*/  HMMA.16816.F32.BF16 R12, R8, R4, R12 ;  /* 0x00000004080c723c */ /* 0x008fe2000004180c */
[----:B------:R-:W-:-:S02]  /*40780*/  IMAD.MOV.U32 R28, RZ, RZ, R4 ;  /* 0x000000ffff1c7224 */ /* 0x000fc400078e0004 */
[----:B------:R-:W-:Y:S02]  /*40790*/  IMAD.MOV.U32 R26, RZ, RZ, R5 ;  /* 0x000000ffff1a7224 */ /* 0x000fe400078e0005 */
[----:B--2---:R-:W-:-:S14]  /*407a0*/  FMUL R18, R23, R6 ;  /* 0x0000000617127220 */ /* 0x004fdc0000400000 */
[----:B------:R-:W-:Y:S04]  /*407b0*/  STL.64 [R1+0x7e0], R12 ;  /* 0x0007e00c01007387 */ /* 0x000fe80000100a00 */
[----:B------:R0:W-:Y:S04]  /*407c0*/  STL.64 [R1+0x7e8], R14 ;  /* 0x0007e80e01007387 */ /* 0x0001e80000100a00 */
[----:B------:R-:W2:Y:S04]  /*407d0*/  LDL.LU.64 R4, [R1+0x1920] ;  /* 0x0019200001047983 */ /* 0x000ea80000300a00 */
[----:B0-----:R-:W3:Y:S04]  /*407e0*/  LDL.LU R14, [R1+0x410] ;  /* 0x00041000010e7983 */ /* 0x001ee80000300800 */
[----:B------:R-:W2:Y:S04]  /*407f0*/  LDL.LU R15, [R1+0x414] ;  /* 0x00041400010f7983 */ /* 0x000ea80000300800 */
[----:B------:R-:W2:Y:S04]  /*40800*/  LDL.LU R7, [R1+0x418] ;  /* 0x0004180001077983 */ /* 0x000ea80000300800 */
[----:B------:R-:W2:Y:S01]  /*40810*/  LDL.LU R6, [R1+0x41c] ;  /* 0x00041c0001067983 */ /* 0x000ea20000300800 */
[----:B------:R-:W-:-:S03]  /*40820*/  FMUL R0, R0, 1.4426950216293334961 ;  /* 0x3fb8aa3b00007820 */ /* 0x000fc60000400000 */
[----:B--2---:R-:W-:Y:S04]  /*40830*/  STL [R1+0x1918], R6 ;  /* 0x0019180601007387 */ /* 0x004fe80000100800 */
[----:B------:R0:W-:Y:S02]  /*40840*/  STL.64 [R1+0x1910], R4 ;  /* 0x0019100401007387 */ /* 0x0001e40000100a00 */
[----:B0-----:R-:W-:Y:S02]  /*40850*/  IMAD.MOV.U32 R5, RZ, RZ, R24 ;  /* 0x000000ffff057224 */ /* 0x001fe400078e0018 */
[----:B------:R-:W-:Y:S02]  /*40860*/  IMAD.MOV.U32 R24, RZ, RZ, R21 ;  /* 0x000000ffff187224 */ /* 0x000fe400078e0015 */
[----:B------:R0:W1:Y:S01]  /*40870*/  MUFU.EX2 R21, R0 ;  /* 0x0000000000157308 */ /* 0x0000620000000800 */
[----:B------:R-:W-:Y:S01]  /*40880*/  MOV R4, R25 ;  /* 0x0000001900047202 */ /* 0x000fe20000000f00 */
[----:B------:R-:W-:Y:S01]  /*40890*/  STL [R1+0x18f8], R26 ;  /* 0x0018f81a01007387 */ /* 0x000fe20000100800 */
[----:B------:R-:W-:Y:S01]  /*408a0*/  MOV R25, R19 ;  /* 0x0000001300197202 */ /* 0x000fe20000000f00 */
[----:B----4-:R-:W-:-:S02]  /*408b0*/  FMUL R19, R23, R3 ;  /* 0x0000000317137220 */ /* 0x010fc40000400000 */
[----:B------:R-:W2:Y:S04]  /*408c0*/  LDL.LU R29, [R1+0x438] ;  /* 0x00043800011d7983 */ /* 0x000ea80000300800 */
[----:B------:R-:W4:Y:S04]  /*408d0*/  LDL.LU R3, [R1+0x43c] ;  /* 0x00043c0001037983 */ /* 0x000f280000300800 */
[----:B0-----:R-:W2:Y:S04]  /*408e0*/  LDL R0, [R1+0xce8] ;  /* 0x000ce80001007983 */ /* 0x001ea80000100800 */
[----:B-1----:R-:W-:Y:S04]  /*408f0*/  STL [R1+0x44], R21 ;  /* 0x0000441501007387 */ /* 0x002fe80000100800 */
[----:B------:R-:W2:Y:S01]  /*40900*/  LDL.LU R6, [R1+0x1918] ;  /* 0x0019180001067983 */ /* 0x000ea20000300800 */
[----:B------:R-:W-:Y:S03]  /*40910*/  HMMA.16816.F32.BF16 R16, R8, R4, R16 ;  /* 0x000000040810723c */ /* 0x000fe60000041810 */
[----:B------:R-:W4:Y:S01]  /*40920*/  LDL.LU.64 R4, [R1+0x1910] ;  /* 0x0019100001047983 */ /* 0x000f220000300a00 */
[C---:B---3--:R-:W-:Y:S01]  /*40930*/  FMUL R12, R27.reuse, R14 ;  /* 0x0000000e1b0c7220 */ /* 0x048fe20000400000 */
[----:B------:R-:W-:Y:S01]  /*40940*/  FMUL R13, R27, R15 ;  /* 0x0000000f1b0d7220 */ /* 0x000fe20000400000 */
[----:B------:R-:W-:-:S13]  /*40950*/  FMUL R14, R23, R7 ;  /* 0x00000007170e7220 */ /* 0x000fda0000400000 */
[----:B------:R0:W-:Y:S04]  /*40960*/  STL.64 [R1+0x830], R16 ;  /* 0x0008301001007387 */ /* 0x0001e80000100a00 */
[----:B------:R1:W-:Y:S04]  /*40970*/  STL.64 [R1+0x838], R18 ;  /* 0x0008381201007387 */ /* 0x0003e80000100a00 */
[----:B0-----:R-:W5:Y:S04]  /*40980*/  LDL.LU R17, [R1+0x820] ;  /* 0x0008200001117983 */ /* 0x001f680000300800 */
[----:B-1----:R-:W3:Y:S04]  /*40990*/  LDL.LU R18, [R1+0x430] ;  /* 0x0004300001127983 */ /* 0x002ee80000300800 */
[----:B------:R-:W3:Y:S01]  /*409a0*/  LDL.LU R19, [R1+0x434] ;  /* 0x0004340001137983 */ /* 0x000ee20000300800 */
[----:B--2---:R-:W-:-:S03]  /*409b0*/  FMUL R15, R23, R6 ;  /* 0x00000006170f7220 */ /* 0x004fc60000400000 */
[----:B------:R-:W2:Y:S04]  /*409c0*/  LDL.LU.64 R6, [R1+0x1908] ;  /* 0x0019080001067983 */ /* 0x000ea80000300a00 */
[----:B----4-:R-:W-:Y:S01]  /*409d0*/  HMMA.16816.F32.BF16 R8, R8, R4, R12 ;  /* 0x000000040808723c */ /* 0x010fe2000004180c */
[----:B------:R-:W2:Y:S04]  /*409e0*/  LDL.LU.64 R4, [R1+0x1900] ;  /* 0x0019000001047983 */ /* 0x000ea80000300a00 */
[----:B------:R-:W4:Y:S04]  /*409f0*/  LDL.LU R14, [R1+0x824] ;  /* 0x00082400010e7983 */ /* 0x000f280000300800 */
[----:B------:R-:W4:Y:S10]  /*40a00*/  LDL.LU R27, [R1+0x440] ;  /* 0x00044000011b7983 */ /* 0x000f340000300800 */
[----:B------:R-:W-:Y:S04]  /*40a10*/  STL.64 [R1+0xb80], R8 ;  /* 0x000b800801007387 */ /* 0x000fe80000100a00 */
[----:B------:R-:W-:Y:S04]  /*40a20*/  STL.64 [R1+0xb88], R10 ;  /* 0x000b880a01007387 */ /* 0x000fe80000100a00 */
[----:B------:R-:W4:Y:S04]  /*40a30*/  LDL.LU R26, [R1+0x444] ;  /* 0x00044400011a7983 */ /* 0x000f280000300800 */
[----:B------:R-:W4:Y:S04]  /*40a40*/  LDL.LU R23, [R1+0x448] ;  /* 0x0004480001177983 */ /* 0x000f280000300800 */
[----:B------:R-:W0:Y:S04]  /*40a50*/  LDSM.16.M88.4 R8, [R22+UR8+0x64000] ;  /* 0x064000081608783b */ /* 0x000e280008000200 */
[----:B------:R-:W4:Y:S01]  /*40a60*/  LDL.LU R15, [R1+0x44c] ;  /* 0x00044c00010f7983 */ /* 0x000f220000300800 */
[----:B-----5:R-:W-:Y:S01]  /*40a70*/  FADD R2, -R2, R17 ;  /* 0x0000001102027221 */ /* 0x020fe20000000100 */
[C---:B---3--:R-:W-:Y:S01]  /*40a80*/  FMUL R16, R20.reuse, R18 ;  /* 0x0000001214107220 */ /* 0x048fe20000400000 */
[----:B------:R-:W-:Y:S01]  /*40a90*/  FMUL R17, R20, R19 ;  /* 0x0000001314117220 */ /* 0x000fe20000400000 */
[C---:B------:R-:W-:Y:S01]  /*40aa0*/  FMUL R18, R21.reuse, R29 ;  /* 0x0000001d15127220 */ /* 0x040fe20000400000 */
[----:B------:R-:W-:-:S02]  /*40ab0*/  FMUL R19, R21, R3 ;  /* 0x0000000315137220 */ /* 0x000fc40000400000 */
[----:B------:R-:W3:Y:S04]  /*40ac0*/  LDL.LU R3, [R1+0x858] ;  /* 0x0008580001037983 */ /* 0x000ee80000300800 */
[----:B------:R-:W3:Y:S04]  /*40ad0*/  LDL R29, [R1+0xce0] ;  /* 0x000ce000011d7983 */ /* 0x000ee80000100800 */
[----:B0-----:R-:W-:Y:S04]  /*40ae0*/  STL.64 [R1+0x18d0], R10 ;  /* 0x0018d00a01007387 */ /* 0x001fe80000100a00 */
[----:B------:R0:W-:Y:S04]  /*40af0*/  STL.64 [R1+0x18c8], R8 ;  /* 0x0018c80801007387 */ /* 0x0001e80000100a00 */
[----:B0-----:R-:W5:Y:S01]  /*40b00*/  LDL.64 R8, [R1+0x30] ;  /* 0x0000300001087983 */ /* 0x001f620000100a00 */
[----:B--2---:R-:W-:Y:S01]  /*40b10*/  HMMA.16816.F32.BF16 R16, R4, R24, R16 ;  /* 0x000000180410723c */ /* 0x004fe20000041810 */
[----:B----4-:R-:W-:Y:S01]  /*40b20*/  FMUL R12, R20, R27 ;  /* 0x0000001b140c7220 */ /* 0x010fe20000400000 */
[----:B------:R-:W-:Y:S01]  /*40b30*/  FADD R0, -R0, R14 ;  /* 0x0000000e00007221 */ /* 0x000fe20000000100 */
[----:B------:R-:W-:-:S02]  /*40b40*/  FMUL R13, R20, R26 ;  /* 0x0000001a140d7220 */ /* 0x000fc40000400000 */
[----:B------:R-:W2:Y:S04]  /*40b50*/  LDL.LU R26, [R1+0x18f8] ;  /* 0x0018f800011a7983 */ /* 0x000ea80000300800 */
[----:B------:R-:W4:Y:S04]  /*40b60*/  LDL.LU R27, [R1+0x460] ;  /* 0x00046000011b7983 */ /* 0x000f280000300800 */
[----:B------:R-:W2:Y:S06]  /*40b70*/  LDL.LU R25, [R1+0x464] ;  /* 0x0004640001197983 */ /* 0x000eac0000300800 */
[----:B------:R-:W-:Y:S04]  /*40b80*/  STL.64 [R1+0x840], R16 ;  /* 0x0008401001007387 */ /* 0x000fe80000100a00 */
[----:B------:R0:W-:Y:S04]  /*40b90*/  STL.64 [R1+0x848], R18 ;  /* 0x0008481201007387 */ /* 0x0001e80000100a00 */
[----:B------:R-:W2:Y:S01]  /*40ba0*/  LDL.LU R24, [R1+0x468] ;  /* 0x0004680001187983 */ /* 0x000ea20000300800 */
[----:B------:R-:W-:-:S03]  /*40bb0*/  FMUL R14, R21, R23 ;  /* 0x00000017150e7220 */ /* 0x000fc60000400000 */
[----:B0-----:R-:W2:Y:S04]  /*40bc0*/  LDL.LU R19, [R1+0x46c] ;  /* 0x00046c0001137983 */ /* 0x001ea80000300800 */
[----:B------:R-:W2:Y:S04]  /*40bd0*/  LDL.LU R23, [R1+0x454] ;  /* 0x0004540001177983 */ /* 0x000ea80000300800 */
[----:B------:R-:W2:Y:S04]  /*40be0*/  LDL.LU R11, [R1+0x458] ;  /* 0x00045800010b7983 */ /* 0x000ea80000300800 */
[----:B------:R-:W2:Y:S04]  /*40bf0*/  LDL.LU R10, [R1+0x45c] ;  /* 0x00045c00010a7983 */ /* 0x000ea80000300800 */
[----:B--2---:R0:W-:Y:S04]  /*40c00*/  STL [R1+0x18e0], R10 ;  /* 0x0018e00a01007387 */ /* 0x0041e80000100800 */
[----:B0-----:R-:W2:Y:S04]  /*40c10*/  LDL.LU R10, [R1+0x450] ;  /* 0x00045000010a7983 */ /* 0x001ea80000300800 */
[----:B-----5:R0:W-:Y:S04]  /*40c20*/  STL.64 [R1+0x18d8], R8 ;  /* 0x0018d80801007387 */ /* 0x0201e80000100a00 */
[----:B0-----:R-:W5:Y:S01]  /*40c30*/  LDL.64 R8, [R1+0x50] ;  /* 0x0000500001087983 */ /* 0x001f620000100a00 */
[----:B------:R-:W-:Y:S01]  /*40c40*/  FMUL R2, R2, 1.4426950216293334961 ;  /* 0x3fb8aa3b02027820 */ /* 0x000fe20000400000 */
[----:B------:R-:W-:-:S02]  /*40c50*/  FMUL R15, R21, R15 ;  /* 0x0000000f150f7220 */ /* 0x000fc40000400000 */
[----:B--2---:R-:W-:Y:S04]  /*40c60*/  STL.64 [R1+0x18f0], R10 ;  /* 0x0018f00a01007387 */ /* 0x004fe80000100a00 */
[----:B-----5:R0:W-:Y:S02]  /*40c70*/  STL.64 [R1+0x18e8], R8 ;  /* 0x0018e80801007387 */ /* 0x0201e40000100a00 */
[----:B0-----:R-:W-:Y:S02]  /*40c80*/  IMAD.MOV.U32 R9, RZ, RZ, R26 ;  /* 0x000000ffff097224 */ /* 0x001fe400078e001a */
[----:B------:R0:W1:Y:S01]  /*40c90*/  MUFU.EX2 R26, R2 ;  /* 0x00000002001a7308 */ /* 0x0000620000000800 */
[----:B------:R-:W-:Y:S01]  /*40ca0*/  IMAD.MOV.U32 R8, RZ, RZ, R28 ;  /* 0x000000ffff087224 */ /* 0x000fe200078e001c */
[----:B0-----:R-:W2:Y:S06]  /*40cb0*/  LDL R2, [R1+0xce4] ;  /* 0x000ce40001027983 */ /* 0x001eac0000100800 */
[C---:B------:R-:W-:Y:S01]  /*40cc0*/  HMMA.16816.F32.BF16 R12, R4.reuse, R8, R12 ;  /* 0x00000008040c723c */ /* 0x040fe2000004180c */
[----:B-1----:R-:W-:Y:S04]  /*40cd0*/  STL [R1+0x28], R26 ;  /* 0x0000281a01007387 */ /* 0x002fe80000100800 */
[----:B------:R-:W5:Y:S04]  /*40ce0*/  LDL.LU.64 R10, [R1+0x18f0] ;  /* 0x0018f000010a7983 */ /* 0x000f680000300a00 */
[----:B------:R-:W2:Y:S01]  /*40cf0*/  LDL.LU.64 R8, [R1+0x18e8] ;  /* 0x0018e80001087983 */ /* 0x000ea20000300a00 */
[----:B------:R-:W-:Y:S01]  /*40d00*/  FMUL R0, R0, 1.4426950216293334961 ;  /* 0x3fb8aa3b00007820 */ /* 0x000fe20000400000 */
[C---:B----4-:R-:W-:Y:S01]  /*40d10*/  FMUL R16, R20.reuse, R27 ;  /* 0x0000001b14107220 */ /* 0x050fe20000400000 */
[C---:B------:R-:W-:Y:S01]  /*40d20*/  FMUL R17, R20.reuse, R25 ;  /* 0x0000001914117220 */ /* 0x040fe20000400000 */
[C---:B------:R-:W-:Y:S01]  /*40d30*/  FMUL R18, R21.reuse, R24 ;  /* 0x0000001815127220 */ /* 0x040fe20000400000 */
[----:B------:R-:W-:Y:S01]  /*40d40*/  FMUL R19, R21, R19 ;  /* 0x0000001315137220 */ /* 0x000fe20000400000 */
[----:B------:R-:W4:Y:S01]  /*40d50*/  LDL.LU R28, [R1+0x470] ;  /* 0x00047000011c7983 */ /* 0x000f220000300800 */
[----:B------:R-:W0:Y:S03]  /*40d60*/  MUFU.EX2 R0, R0 ;  /* 0x0000000000007308 */ /* 0x000e260000000800 */
[----:B------:R-:W3:Y:S04]  /*40d70*/  LDL.LU R27, [R1+0x474] ;  /* 0x00047400011b7983 */ /* 0x000ee80000300800 */
[----:B------:R1:W-:Y:S04]  /*40d80*/  STL.64 [R1+0x860], R12 ;  /* 0x0008600c01007387 */ /* 0x0003e80000100a00 */
[----:B------:R-:W-:Y:S04]  /*40d90*/  STL.64 [R1+0x868], R14 ;  /* 0x0008680e01007387 */ /* 0x000fe80000100a00 */
[----:B------:R-:W3:Y:S04]  /*40da0*/  LDL.LU R25, [R1+0x478] ;  /* 0x0004780001197983 */ /* 0x000ee80000300800 */
[----:B------:R-:W3:Y:S04]  /*40db0*/  LDL.LU R24, [R1+0x47c] ;  /* 0x00047c0001187983 */ /* 0x000ee80000300800 */
[----:B0-----:R-:W-:Y:S01]  /*40dc0*/  STL [R1+0x2c], R0 ;  /* 0x00002c0001007387 */ /* 0x001fe20000100800 */
[C---:B-1----:R-:W-:Y:S01]  /*40dd0*/  FMUL R13, R20.reuse, R23 ;  /* 0x00000017140d7220 */ /* 0x042fe20000400000 */
[----:B--2---:R-:W-:Y:S01]  /*40de0*/  HMMA.16816.F32.BF16 R16, R4, R8, R16 ;  /* 0x000000080410723c */ /* 0x004fe20000041810 */
[----:B-----5:R-:W-:-:S02]  /*40df0*/  FMUL R12, R20, R10 ;  /* 0x0000000a140c7220 */ /* 0x020fc40000400000 */
[----:B------:R-:W2:Y:S01]  /*40e00*/  LDL.LU R10, [R1+0x18e0] ;  /* 0x0018e000010a7983 */ /* 0x000ea20000300800 */
[----:B------:R-:W-:-:S15]  /*40e10*/  MOV R20, R9 ;  /* 0x0000000900147202 */ /* 0x000fde0000000f00 */
[----:B------:R-:W-:Y:S04]  /*40e20*/  STL.64 [R1+0x880], R16 ;  /* 0x0008801001007387 */ /* 0x000fe80000100a00 */
[----:B------:R0:W-:Y:S04]  /*40e30*/  STL.64 [R1+0x888], R18 ;  /* 0x0008881201007387 */ /* 0x0001e80000100a00 */
[----:B------:R-:W5:Y:S04]  /*40e40*/  LDL.LU.64 R8, [R1+0x18d8] ;  /* 0x0018d80001087983 */ /* 0x000f680000300a00 */
[----:B0-----:R-:W4:Y:S01]  /*40e50*/  LDL.LU R19, [R1+0x82c] ;  /* 0x00082c0001137983 */ /* 0x001f220000300800 */
[C---:B------:R-:W-:Y:S01]  /*40e60*/  FMUL R14, R21.reuse, R11 ;  /* 0x0000000b150e7220 */ /* 0x040fe20000400000 */
[----:B---3--:R-:W-:Y:S01]  /*40e70*/  FMUL R18, R0, R25 ;  /* 0x0000001900127220 */ /* 0x008fe20000400000 */
[----:B--2---:R-:W-:-:S07]  /*40e80*/  FMUL R15, R21, R10 ;  /* 0x0000000a150f7220 */ /* 0x004fce0000400000 */
[----:B-----5:R-:W-:Y:S01]  /*40e90*/  HMMA.16816.F32.BF16 R4, R4, R8, R12 ;  /* 0x000000080404723c */ /* 0x020fe2000004180c */
[----:B------:R-:W-:Y:S02]  /*40ea0*/  IMAD.MOV.U32 R23, RZ, RZ, R8 ;  /* 0x000000ffff177224 */ /* 0x000fe400078e0008 */
[----:B------:R-:W-:Y:S02]  /*40eb0*/  IMAD.MOV.U32 R21, RZ, RZ, R9 ;  /* 0x000000ffff157224 */ /* 0x000fe400078e0009 */
[----:B----4-:R-:W-:Y:S01]  /*40ec0*/  FADD R2, -R2, R19 ;  /* 0x0000001302027221 */ /* 0x010fe20000000100 */
[----:B------:R-:W-:-:S13]  /*40ed0*/  FMUL R19, R0, R24 ;  /* 0x0000001800137220 */ /* 0x000fda0000400000 */
[----:B------:R-:W-:Y:S04]  /*40ee0*/  STL.64 [R1+0x870], R4 ;  /* 0x0008700401007387 */ /* 0x000fe80000100a00 */
[----:B------:R-:W-:Y:S04]  /*40ef0*/  STL.64 [R1+0x878], R6 ;  /* 0x0008780601007387 */ /* 0x000fe80000100a00 */
[----:B------:R-:W2:Y:S04]  /*40f00*/  LDL.LU.64 R10, [R1+0x18d0] ;  /* 0x0018d000010a7983 */ /* 0x000ea80000300a00 */
[----:B------:R-:W2:Y:S04]  /*40f10*/  LDL.LU.64 R8, [R1+0x18c8] ;  /* 0x0018c80001087983 */ /* 0x000ea80000300a00 */
[----:B------:R-:W3:Y:S04]  /*40f20*/  LDL.LU R12, [R1+0x480] ;  /* 0x00048000010c7983 */ /* 0x000ee80000300800 */
[----:B------:R-:W4:Y:S04]  /*40f30*/  LDL.LU R13, [R1+0x484] ;  /* 0x00048400010d7983 */ /* 0x000f280000300800 */
[----:B------:R-:W5:Y:S01]  /*40f40*/  LDL.LU R14, [R1+0x488] ;  /* 0x00048800010e7983 */ /* 0x000f620000300800 */
[----:B------:R-:W-:-:S03]  /*40f50*/  FADD R0, -R29, R3 ;  /* 0x000000031d007221 */ /* 0x000fc60000000100 */
[----:B------:R-:W2:Y:S04]  /*40f60*/  LDL.LU R15, [R1+0x48c] ;  /* 0x00048c00010f7983 */ /* 0x000ea80000300800 */
[----:B------:R-:W2:Y:S04]  /*40f70*/  LDL.LU R3, [R1+0x8c8] ;  /* 0x0008c80001037983 */ /* 0x000ea80000300800 */
[----:B------:R-:W0:Y:S01]  /*40f80*/  LDSM.16.M88.4 R4, [R22+UR8+0x65000] ;  /* 0x065000081604783b */ /* 0x000e220008000200 */
[C---:B------:R-:W-:Y:S01]  /*40f90*/  FMUL R17, R26.reuse, R27 ;  /* 0x0000001b1a117220 */ /* 0x040fe20000400000 */
[----:B------:R-:W-:-:S02]  /*40fa0*/  FMUL R16, R26, R28 ;  /* 0x0000001c1a107220 */ /* 0x000fc40000400000 */
[----:B--2---:R1:W-:Y:S04]  /*40fb0*/  STL [R1+0x18a0], R3 ;  /* 0x0018a00301007387 */ /* 0x0043e80000100800 */
[----:B------:R-:W2:Y:S04]  /*40fc0*/  LDL R29, [R1+0xcd8] ;  /* 0x000cd800011d7983 */ /* 0x000ea80000100800 */
[----:B-1----:R-:W3:Y:S04]  /*40fd0*/  LDL R3, [R1+0x28] ;  /* 0x0000280001037983 */ /* 0x002ee80000100800 */
[----:B0-----:R0:W-:Y:S04]  /*40fe0*/  STL.64 [R1+0x1888], R6 ;  /* 0x0018880601007387 */ /* 0x0011e80000100a00 */
[----:B0-----:R-:W5:Y:S04]  /*40ff0*/  LDL R7, [R1+0x2c] ;  /* 0x00002c0001077983 */ /* 0x001f680000100800 */
[----:B------:R-:W-:Y:S04]  /*41000*/  STL.64 [R1+0x1880], R4 ;  /* 0x0018800401007387 */ /* 0x000fe80000100a00 */
[----:B------:R-:W2:Y:S04]  /*41010*/  LDL.LU R27, [R1+0x4a0] ;  /* 0x0004a000011b7983 */ /* 0x000ea80000300800 */
[----:B------:R-:W2:Y:S04]  /*41020*/  LDL.LU R26, [R1+0x4a4] ;  /* 0x0004a400011a7983 */ /* 0x000ea80000300800 */
[----:B------:R-:W3:Y:S04]  /*41030*/  LDL.LU R24, [R1+0x4a8] ;  /* 0x0004a80001187983 */ /* 0x000ee80000300800 */
[----:B--2---:R-:W-:Y:S04]  /*41040*/  STL.64 [R1+0x18c0], R26 ;  /* 0x0018c01a01007387 */ /* 0x004fe80000100a00 */
[----:B---3--:R0:W-:Y:S04]  /*41050*/  STL [R1+0x18b8], R24 ;  /* 0x0018b81801007387 */ /* 0x0081e80000100800 */
[----:B0-----:R-:W2:Y:S01]  /*41060*/  LDL.64 R24, [R1+0x170] ;  /* 0x0001700001187983 */ /* 0x001ea20000100a00 */
[----:B------:R-:W-:Y:S01]  /*41070*/  MOV R4, R23 ;  /* 0x0000001700047202 */ /* 0x000fe20000000f00 */
[----:B------:R-:W-:Y:S01]  /*41080*/  IMAD.MOV.U32 R5, RZ, RZ, R21 ;  /* 0x000000ffff057224 */ /* 0x000fe200078e0015 */
[----:B--2---:R-:W-:Y:S01]  /*41090*/  HMMA.16816.F32.BF16 R16, R8, R24, R16 ;  /* 0x000000180810723c */ /* 0x004fe20000041810 */
[----:B------:R-:W-:Y:S01]  /*410a0*/  IMAD.MOV.U32 R23, RZ, RZ, R24 ;  /* 0x000000ffff177224 */ /* 0x000fe200078e0018 */
[----:B------:R-:W-:-:S15]  /*410b0*/  MOV R21, R25 ;  /* 0x0000001900157202 */ /* 0x000fde0000000f00 */
[----:B------:R-:W-:Y:S02]  /*410c0*/  NOP ;  /* 0x0000000000007918 */ /* 0x000fe40000000000 */
[----:B------:R-:W-:Y:S04]  /*410d0*/  STL.64 [R1+0x890], R16 ;  /* 0x0008901001007387 */ /* 0x000fe80000100a00 */
[----:B------:R-:W-:Y:S04]  /*410e0*/  STL.64 [R1+0x898], R18 ;  /* 0x0008981201007387 */ /* 0x000fe80000100a00 */
[----:B------:R-:W2:Y:S04]  /*410f0*/  LDL.LU.64 R26, [R1+0x18c0] ;  /* 0x0018c000011a7983 */ /* 0x000ea80000300a00 */
[----:B------:R-:W3:Y:S04]  /*41100*/  LDL.LU R24, [R1+0x18b8] ;  /* 0x0018b80001187983 */ /* 0x000ee80000300800 */
[----:B------:R-:W-:Y:S04]  /*41110*/  STL.64 [R1+0x18b0], R22 ;  /* 0x0018b01601007387 */ /* 0x000fe80000100a00 */
[----:B------:R0:W-:Y:S04]  /*41120*/  STL.64 [R1+0x18a8], R20 ;  /* 0x0018a81401007387 */ /* 0x0001e80000100a00 */
[----:B0-----:R-:W2:Y:S01]  /*41130*/  LDL.64 R20, [R1+0x150] ;  /* 0x0001500001147983 */ /* 0x001ea20000100a00 */
[C---:B------:R-:W-:Y:S01]  /*41140*/  FMUL R12, R3.reuse, R12 ;  /* 0x0000000c030c7220 */ /* 0x040fe20000400000 */
[----:B----4-:R-:W-:Y:S01]  /*41150*/  FMUL R13, R3, R13 ;  /* 0x0000000d030d7220 */ /* 0x010fe20000400000 */
[C---:B-----5:R-:W-:Y:S01]  /*41160*/  FMUL R14, R7.reuse, R14 ;  /* 0x0000000e070e7220 */ /* 0x060fe20000400000 */
[----:B------:R-:W-:Y:S01]  /*41170*/  FMUL R15, R7, R15 ;  /* 0x0000000f070f7220 */ /* 0x000fe20000400000 */
[----:B------:R-:W-:Y:S01]  /*41180*/  FMUL R2, R2, 1.4426950216293334961 ;  /* 0x3fb8aa3b02027820 */ /* 0x000fe20000400000 */
[----:B------:R-:W4:Y:S04]  /*41190*/  LDL.LU R19, [R1+0x4ac] ;  /* 0x0004ac0001137983 */ /* 0x000f280000300800 */
[----:B------:R-:W5:Y:S01]  /*411a0*/  LDL.LU R6, [R1+0x49c] ;  /* 0x00049c0001067983 */ /* 0x000f620000300800 */
[----:B------:R0:W1:Y:S03]  /*411b0*/  MUFU.EX2 R25, R2 ;  /* 0x0000000200197308 */ /* 0x0000660000000800 */
[----:B0-----:R-:W4:Y:S04]  /*411c0*/  LDL R2, [R1+0xcdc] ;  /* 0x000cdc0001027983 */ /* 0x001f280000100800 */
[----:B-1----:R-:W-:Y:S04]  /*411d0*/  STL [R1+0x20], R25 ;  /* 0x0000201901007387 */ /* 0x002fe80000100800 */
[----:B------:R-:W4:Y:S01]  /*411e0*/  LDL.LU.64 R22, [R1+0x18b0] ;  /* 0x0018b00001167983 */ /* 0x000f220000300a00 */
[----:B--2---:R-:W-:Y:S01]  /*411f0*/  HMMA.16816.F32.BF16 R12, R8, R20, R12 ;  /* 0x00000014080c723c */ /* 0x004fe2000004180c */
[----:B------:R-:W-:Y:S01]  /*41200*/  FMUL R16, R3, R27 ;  /* 0x0000001b03107220 */ /* 0x000fe20000400000 */
[----:B------:R-:W-:-:S02]  /*41210*/  IMAD.MOV.U32 R27, RZ, RZ, R21 ;  /* 0x000000ffff1b7224 */ /* 0x000fc400078e0015 */
[----:B------:R-:W-:Y:S01]  /*41220*/  FMUL R17, R3, R26 ;  /* 0x0000001a03117220 */ /* 0x000fe20000400000 */
[----:B---3--:R-:W-:-:S14]  /*41230*/  FMUL R18, R7, R24 ;  /* 0x0000001807127220 */ /* 0x008fdc0000400000 */
[----:B------:R0:W-:Y:S04]  /*41240*/  STL.64 [R1+0x8a0], R12 ;  /* 0x0008a00c01007387 */ /* 0x0001e80000100a00 */
[----:B------:R1:W-:Y:S04]  /*41250*/  STL.64 [R1+0x8a8], R14 ;  /* 0x0008a80e01007387 */ /* 0x0003e80000100a00 */
[----:B------:R-:W2:Y:S04]  /*41260*/  LDL.LU.64 R20, [R1+0x18a8] ;  /* 0x0018a80001147983 */ /* 0x000ea80000300a00 */
[----:B0-----:R-:W3:Y:S04]  /*41270*/  LDL.LU R13, [R1+0x490] ;  /* 0x00049000010d7983 */ /* 0x001ee80000300800 */
[----:B-1----:R-:W2:Y:S04]  /*41280*/  LDL.LU R14, [R1+0x494] ;  /* 0x00049400010e7983 */ /* 0x002ea80000300800 */
[----:B------:R-:W2:Y:S04]  /*41290*/  LDL.LU R15, [R1+0x498] ;  /* 0x00049800010f7983 */ /* 0x000ea80000300800 */
[----:B------:R-:W2:Y:S04]  /*412a0*/  LDL.LU R28, [R1+0x4b4] ;  /* 0x0004b400011c7983 */ /* 0x000ea80000300800 */
[----:B------:R-:W2:Y:S04]  /*412b0*/  LDL.LU R26, [R1+0x4b8] ;  /* 0x0004b800011a7983 */ /* 0x000ea80000300800 */
[----:B------:R-:W3:Y:S01]  /*412c0*/  LDL.LU R24, [R1+0x4bc] ;  /* 0x0004bc0001187983 */ /* 0x000ee20000300800 */
[----:B------:R-:W-:Y:S01]  /*412d0*/  FMUL R0, R0, 1.4426950216293334961 ;  /* 0x3fb8aa3b00007820 */ /* 0x000fe20000400000 */
[----:B----4-:R-:W-:-:S02]  /*412e0*/  FMUL R19, R7, R19 ;  /* 0x0000001307137220 */ /* 0x010fc40000400000 */
[----:B--2---:R-:W-:Y:S04]  /*412f0*/  STL.64 [R1+0x1898], R26 ;  /* 0x0018981a01007387 */ /* 0x004fe80000100a00 */
[----:B---3--:R0:W-:Y:S04]  /*41300*/  STL.64 [R1+0x1890], R24 ;  /* 0x0018901801007387 */ /* 0x0081e80000100a00 */
[----:B0-----:R-:W2:Y:S01]  /*41310*/  LDL R24, [R1+0x50] ;  /* 0x0000500001187983 */ /* 0x001ea20000100800 */
[----:B------:R-:W-:Y:S02]  /*41320*/  IMAD.MOV.U32 R25, RZ, RZ, R20 ;  /* 0x000000ffff197224 */ /* 0x000fe400078e0014 */
[----:B------:R0:W1:Y:S01]  /*41330*/  MUFU.EX2 R20, R0 ;  /* 0x0000000000147308 */ /* 0x0000620000000800 */
[C---:B------:R-:W-:Y:S01]  /*41340*/  FMUL R12, R3.reuse, R13 ;  /* 0x0000000d030c7220 */ /* 0x040fe20000400000 */
[----:B------:R-:W-:Y:S01]  /*41350*/  FMUL R13, R3, R14 ;  /* 0x0000000e030d7220 */ /* 0x000fe20000400000 */
[----:B0-----:R-:W3:Y:S04]  /*41360*/  LDL.LU R0, [R1+0x4b0] ;  /* 0x0004b00001007983 */ /* 0x001ee80000300800 */
[----:B------:R-:W4:Y:S04]  /*41370*/  LDL.LU R3, [R1+0x18a0] ;  /* 0x0018a00001037983 */ /* 0x000f280000300800 */
[----:B-1----:R-:W-:Y:S04]  /*41380*/  STL [R1+0x24], R20 ;  /* 0x0000241401007387 */ /* 0x002fe80000100800 */
[----:B------:R-:W3:Y:S01]  /*41390*/  LDL.LU.64 R26, [R1+0x1898] ;  /* 0x00189800011a7983 */ /* 0x000ee20000300a00 */
[C---:B------:R-:W-:Y:S01]  /*413a0*/  FMUL R14, R7.reuse, R15 ;  /* 0x0000000f070e7220 */ /* 0x040fe20000400000 */
[----:B-----5:R-:W-:Y:S01]  /*413b0*/  FMUL R15, R7, R6 ;  /* 0x00000006070f7220 */ /* 0x020fe20000400000 */
[C---:B--2---:R-:W-:Y:S01]  /*413c0*/  HMMA.16816.F32.BF16 R16, R8.reuse, R24, R16 ;  /* 0x000000180810723c */ /* 0x044fe20000041810 */
[----:B------:R-:W3:Y:S07]  /*413d0*/  LDL.LU.64 R24, [R1+0x1890] ;  /* 0x0018900001187983 */ /* 0x000eee0000300a00 */
[----:B------:R-:W-:Y:S11]  /*413e0*/  HMMA.16816.F32.BF16 R8, R8, R4, R12 ;  /* 0x000000040808723c */ /* 0x000ff6000004180c */
[----:B------:R-:W-:Y:S04]  /*413f0*/  STL.64 [R1+0x8b0], R16 ;  /* 0x0008b01001007387 */ /* 0x000fe80000100a00 */
[----:B------:R0:W-:Y:S04]  /*41400*/  STL.64 [R1+0x8b8], R18 ;  /* 0x0008b81201007387 */ /* 0x0001e80000100a00 */
[----:B0-----:R-:W2:Y:S04]  /*41410*/  LDL.LU R19, [R1+0x85c] ;  /* 0x00085c0001137983 */ /* 0x001ea80000300800 */
[----:B------:R-:W5:Y:S04]  /*41420*/  LDL.LU.64 R6, [R1+0x1888] ;  /* 0x0018880001067983 */ /* 0x000f680000300a00 */
[----:B------:R-:W5:Y:S04]  /*41430*/  LDL.LU.64 R4, [R1+0x1880] ;  /* 0x0018800001047983 */ /* 0x000f680000300a00 */
[----:B------:R-:W5:Y:S04]  /*41440*/  LDL.LU R12, [R1+0x4c0] ;  /* 0x0004c000010c7983 */ /* 0x000f680000300800 */
[----:B------:R-:W-:Y:S04]  /*41450*/  STL.64 [R1+0xb70], R8 ;  /* 0x000b700801007387 */ /* 0x000fe80000100a00 */
[----:B------:R-:W-:Y:S04]  /*41460*/  STL.64 [R1+0xb78], R10 ;  /* 0x000b780a01007387 */ /* 0x000fe80000100a00 */
[----:B------:R-:W0:Y:S04]  /*41470*/  LDSM.16.M88.4 R8, [R22+UR8+0x66000] ;  /* 0x066000081608783b */ /* 0x000e280008000200 */
[----:B------:R-:W5:Y:S04]  /*41480*/  LDL.LU R13, [R1+0x4c4] ;  /* 0x0004c400010d7983 */ /* 0x000f680000300800 */
[----:B------:R-:W5:Y:S04]  /*41490*/  LDL.LU R14, [R1+0x4c8] ;  /* 0x0004c800010e7983 */ /* 0x000f680000300800 */
[----:B------:R-:W5:Y:S01]  /*414a0*/  LDL.LU R15, [R1+0x4cc] ;  /* 0x0004cc00010f7983 */ /* 0x000f620000300800 */
[----:B---3--:R-:W-:Y:S01]  /*414b0*/  FMUL R16, R25, R0 ;  /* 0x0000000019107220 */ /* 0x008fe20000400000 */
[----:B----4-:R-:W-:-:S02]  /*414c0*/  FADD R0, -R29, R3 ;  /* 0x000000031d007221 */ /* 0x010fc40000000100 */
[----:B------:R-:W3:Y:S04]  /*414d0*/  LDL.LU R3, [R1+0x910] ;  /* 0x0009100001037983 */ /* 0x000ee80000300800 */
[----:B------:R-:W3:Y:S04]  /*414e0*/  LDL R29, [R1+0xcd0] ;  /* 0x000cd000011d7983 */ /* 0x000ee80000100800 */
[----:B0-----:R-:W-:Y:S04]  /*414f0*/  STL.64 [R1+0x1850], R10 ;  /* 0x0018500a01007387 */ /* 0x001fe80000100a00 */
[----:B------:R0:W-:Y:S04]  /*41500*/  STL.64 [R1+0x1848], R8 ;  /* 0x0018480801007387 */ /* 0x0001e80000100a00 */
[----:B0-----:R-:W4:Y:S01]  /*41510*/  LDL.64 R8, [R1+0x30] ;  /* 0x0000300001087983 */ /* 0x001f220000100a00 */
[----:B------:R-:W-:Y:S01]  /*41520*/  FMUL R17, R25, R28 ;  /* 0x0000001c19117220 */ /* 0x000fe20000400000 */
[----:B------:R-:W-:Y:S01]  /*41530*/  FMUL R18, R20, R26 ;  /* 0x0000001a14127220 */ /* 0x000fe20000400000 */
[----:B--2---:R-:W-:Y:S01]  /*41540*/  FADD R2, -R2, R19 ;  /* 0x0000001302027221 */ /* 0x004fe20000000100 */
[----:B------:R-:W-:Y:S01]  /*41550*/  FMUL R19, R20, R24 ;  /* 0x0000001814137220 */ /* 0x000fe20000400000 */
[----:B----4-:R0:W-:Y:S02]  /*41560*/  STL.64 [R1+0x1878], R8 ;  /* 0x0018780801007387 */ /* 0x0101e40000100a00 */
[----:B0-----:R-:W-:Y:S01]  /*41570*/  MOV R8, R23 ;  /* 0x0000001700087202 */ /* 0x001fe20000000f00 */
[----:B------:R-:W-:-:S07]  /*41580*/  IMAD.MOV.U32 R9, RZ, RZ, R21 ;  /* 0x000000ffff097224 */ /* 0x000fce00078e0015 */
[----:B-----5:R-:W-:Y:S01]  /*41590*/  HMMA.16816.F32.BF16 R16, R4, R8, R16 ;  /* 0x000000080410723c */ /* 0x020fe20000041810 */
[----:B------:R-:W2:Y:S04]  /*415a0*/  LDL.LU.64 R8, [R1+0x1878] ;  /* 0x0018780001087983 */ /* 0x000ea80000300a00 */
[----:B------:R-:W4:Y:S04]  /*415b0*/  LDL.LU R26, [R1+0x4e0] ;  /* 0x0004e000011a7983 */ /* 0x000f280000300800 */
[----:B------:R-:W5:Y:S10]  /*415c0*/  LDL.LU R24, [R1+0x4e4] ;  /* 0x0004e40001187983 */ /* 0x000f740000300800 */
        /* <DEDUP_REMOVED lines=18> */
[C---:B------:R-:W-:Y:S01]  /*416f0*/  FMUL R13, R25.reuse, R13 ;  /* 0x0000000d190d7220 */ /* 0x040fe20000400000 */
[C---:B------:R-:W-:Y:S01]  /*41700*/  FMUL R14, R20.reuse, R14 ;  /* 0x0000000e140e7220 */ /* 0x040fe20000400000 */
[C---:B------:R-:W-:Y:S01]  /*41710*/  FMUL R15, R20.reuse, R15 ;  /* 0x0000000f140f7220 */ /* 0x040fe20000400000 */
[----:B0-----:R-:W3:Y:S04]  /*41720*/  LDL R2, [R1+0xcd4] ;  /* 0x000cd40001027983 */ /* 0x001ee80000100800 */
[----:B-1----:R-:W-:Y:S04]  /*41730*/  STL [R1+0x18], R27 ;  /* 0x0000181b01007387 */ /* 0x002fe80000100800 */
[----:B------:R-:W3:Y:S01]  /*41740*/  LDL.LU.64 R10, [R1+0x1870] ;  /* 0x00187000010a7983 */ /* 0x000ee20000300a00 */
[C---:B--2---:R-:W-:Y:S03]  /*41750*/  HMMA.16816.F32.BF16 R12, R4.reuse, R8, R12 ;  /* 0x00000008040c723c */ /* 0x044fe6000004180c */
[----:B------:R-:W2:Y:S01]  /*41760*/  LDL.LU.64 R8, [R1+0x1868] ;  /* 0x0018680001087983 */ /* 0x000ea20000300a00 */
[C---:B----4-:R-:W-:Y:S01]  /*41770*/  FMUL R16, R25.reuse, R26 ;  /* 0x0000001a19107220 */ /* 0x050fe20000400000 */
[C---:B-----5:R-:W-:Y:S01]  /*41780*/  FMUL R17, R25.reuse, R24 ;  /* 0x0000001819117220 */ /* 0x060fe20000400000 */
[C---:B------:R-:W-:Y:S01]  /*41790*/  FMUL R18, R20.reuse, R23 ;  /* 0x0000001714127220 */ /* 0x040fe20000400000 */
[----:B------:R-:W-:Y:S01]  /*417a0*/  FMUL R19, R20, R21 ;  /* 0x0000001514137220 */ /* 0x000fe20000400000 */
[----:B------:R-:W-:Y:S01]  /*417b0*/  FMUL R0, R0, 1.4426950216293334961 ;  /* 0x3fb8aa3b00007820 */ /* 0x000fe20000400000 */
[----:B------:R-:W4:Y:S03]  /*417c0*/  LDL.LU R26, [R1+0x4f4] ;  /* 0x0004f400011a7983 */ /* 0x000f260000300800 */
[----:B------:R0:W1:Y:S07]  /*417d0*/  MUFU.EX2 R21, R0 ;  /* 0x0000000000157308 */ /* 0x00006e0000000800 */
[----:B------:R3:W-:Y:S04]  /*417e0*/  STL.64 [R1+0x8e0], R12 ;  /* 0x0008e00c01007387 */ /* 0x0007e80000100a00 */
[----:B------:R5:W-:Y:S04]  /*417f0*/  STL.64 [R1+0x8e8], R14 ;  /* 0x0008e80e01007387 */ /* 0x000be80000100a00 */
[----:B------:R-:W4:Y:S04]  /*41800*/  LDL.LU R24, [R1+0x4f8] ;  /* 0x0004f80001187983 */ /* 0x000f280000300800 */
[----:B------:R-:W4:Y:S04]  /*41810*/  LDL.LU R23, [R1+0x4fc] ;  /* 0x0004fc0001177983 */ /* 0x000f280000300800 */
[----:B0-----:R-:W4:Y:S04]  /*41820*/  LDL.LU R0, [R1+0x4f0] ;  /* 0x0004f00001007983 */ /* 0x001f280000300800 */
[----:B-1----:R-:W-:Y:S01]  /*41830*/  STL [R1+0x1c], R21 ;  /* 0x00001c1501007387 */ /* 0x002fe20000100800 */
[C---:B---3--:R-:W-:Y:S01]  /*41840*/  FMUL R12, R25.reuse, R10 ;  /* 0x0000000a190c7220 */ /* 0x048fe20000400000 */
[----:B------:R-:W-:Y:S01]  /*41850*/  FMUL R13, R25, R28 ;  /* 0x0000001c190d7220 */ /* 0x000fe20000400000 */
[----:B--2---:R-:W-:Y:S01]  /*41860*/  HMMA.16816.F32.BF16 R16, R4, R8, R16 ;  /* 0x000000080410723c */ /* 0x004fe20000041810 */
[----:B------:R-:W-:Y:S01]  /*41870*/  MOV R28, R8 ;  /* 0x00000008001c7202 */ /* 0x000fe20000000f00 */
[----:B------:R-:W-:-:S15]  /*41880*/  IMAD.MOV.U32 R25, RZ, RZ, R9 ;  /* 0x000000ffff197224 */ /* 0x000fde00078e0009 */
[----:B------:R-:W-:Y:S02]  /*41890*/  NOP ;  /* 0x0000000000007918 */ /* 0x000fe40000000000 */
[----:B------:R-:W-:Y:S04]  /*418a0*/  STL.64 [R1+0x900], R16 ;  /* 0x0009001001007387 */ /* 0x000fe80000100a00 */
[----:B------:R0:W-:Y:S04]  /*418b0*/  STL.64 [R1+0x908], R18 ;  /* 0x0009081201007387 */ /* 0x0001e80000100a00 */
[----:B------:R-:W2:Y:S04]  /*418c0*/  LDL.LU R10, [R1+0x1860] ;  /* 0x00186000010a7983 */ /* 0x000ea80000300800 */
[----:B------:R-:W3:Y:S01]  /*418d0*/  LDL.LU.64 R8, [R1+0x1858] ;  /* 0x0018580001087983 */ /* 0x000ee20000300a00 */
[----:B-----5:R-:W-:-:S03]  /*418e0*/  FMUL R14, R20, R11 ;  /* 0x0000000b140e7220 */ /* 0x020fc60000400000 */
[----:B0-----:R-:W5:Y:S01]  /*418f0*/  LDL.LU R19, [R1+0x8cc] ;  /* 0x0008cc0001137983 */ /* 0x001f620000300800 */
[----:B----4-:R-:W-:Y:S01]  /*41900*/  FMUL R16, R27, R0 ;  /* 0x000000001b107220 */ /* 0x010fe20000400000 */
[----:B------:R-:W-:Y:S01]  /*41910*/  FADD R0, -R29, R3 ;  /* 0x000000031d007221 */ /* 0x000fe20000000100 */
[----:B------:R-:W-:Y:S01]  /*41920*/  FMUL R17, R27, R26 ;  /* 0x0000001a1b117220 */ /* 0x000fe20000400000 */
[----:B--2---:R-:W-:-:S07]  /*41930*/  FMUL R15, R20, R10 ;  /* 0x0000000a140f7220 */ /* 0x004fce0000400000 */
[----:B---3--:R-:W-:-:S15]  /*41940*/  HMMA.16816.F32.BF16 R4, R4, R8, R12 ;  /* 0x000000080404723c */ /* 0x008fde000004180c */
[----:B------:R-:W-:-:S04]  /*41950*/  NOP ;  /* 0x0000000000007918 */ /* 0x000fc80000000000 */
[----:B------:R-:W-:Y:S04]  /*41960*/  STL.64 [R1+0x8f0], R4 ;  /* 0x0008f00401007387 */ /* 0x000fe80000100a00 */
[----:B------:R-:W-:Y:S04]  /*41970*/  STL.64 [R1+0x8f8], R6 ;  /* 0x0008f80601007387 */ /* 0x000fe80000100a00 */
[----:B------:R-:W0:Y:S01]  /*41980*/  LDSM.16.M88.4 R4, [R22+UR8+0x67000] ;  /* 0x067000081604783b */ /* 0x000e220008000200 */
[----:B------:R-:W-:Y:S01]  /*41990*/  IMAD.MOV.U32 R20, RZ, RZ, R8 ;  /* 0x000000ffff147224 */ /* 0x000fe200078e0008 */
[----:B------:R-:W-:-:S02]  /*419a0*/  MOV R14, R9 ;  /* 0x00000009000e7202 */ /* 0x000fc40000000f00 */
[----:B------:R-:W2:Y:S04]  /*419b0*/  LDL.LU.64 R10, [R1+0x1850] ;  /* 0x00185000010a7983 */ /* 0x000ea80000300a00 */
[----:B------:R-:W2:Y:S04]  /*419c0*/  LDL.LU.64 R8, [R1+0x1848] ;  /* 0x0018480001087983 */ /* 0x000ea80000300a00 */
[----:B------:R-:W3:Y:S04]  /*419d0*/  LDL.LU R12, [R1+0x500] ;  /* 0x00050000010c7983 */ /* 0x000ee80000300800 */
[----:B------:R-:W4:Y:S04]  /*419e0*/  LDL.LU R13, [R1+0x504] ;  /* 0x00050400010d7983 */ /* 0x000f280000300800 */
[----:B------:R-:W2:Y:S04]  /*419f0*/  LDL.LU R3, [R1+0x508] ;  /* 0x0005080001037983 */ /* 0x000ea80000300800 */
[----:B------:R-:W2:Y:S04]  /*41a00*/  LDL.LU R15, [R1+0x50c] ;  /* 0x00050c00010f7983 */ /* 0x000ea80000300800 */
[----:B0-----:R0:W-:Y:S04]  /*41a10*/  STL.64 [R1+0x1818], R6 ;  /* 0x0018180601007387 */ /* 0x0011e80000100a00 */
[----:B------:R1:W-:Y:S04]  /*41a20*/  STL.64 [R1+0x1810], R4 ;  /* 0x0018100401007387 */ /* 0x0003e80000100a00 */
[----:B------:R-:W2:Y:S04]  /*41a30*/  LDL.LU R26, [R1+0x520] ;  /* 0x00052000011a7983 */ /* 0x000ea80000300800 */
[----:B0-----:R-:W2:Y:S01]  /*41a40*/  LDL.LU R7, [R1+0x524] ;  /* 0x0005240001077983 */ /* 0x001ea20000300800 */
[----:B-1----:R-:W-:-:S02]  /*41a50*/  IMAD.MOV.U32 R4, RZ, RZ, R20 ;  /* 0x000000ffff047224 */ /* 0x002fc400078e0014 */
[----:B------:R-:W-:Y:S01]  /*41a60*/  IMAD.MOV.U32 R5, RZ, RZ, R14 ;  /* 0x000000ffff057224 */ /* 0x000fe200078e000e */
[----:B------:R-:W2:Y:S04]  /*41a70*/  LDL.LU R6, [R1+0x528] ;  /* 0x0005280001067983 */ /* 0x000ea80000300800 */
[----:B------:R0:W-:Y:S04]  /*41a80*/  STL.64 [R1+0x1830], R4 ;  /* 0x0018300401007387 */ /* 0x0001e80000100a00 */
[----:B0-----:R-:W3:Y:S04]  /*41a90*/  LDL.64 R4, [R1+0x150] ;  /* 0x0001500001047983 */ /* 0x001ee80000100a00 */
[----:B--2---:R-:W-:Y:S04]  /*41aa0*/  STL.64 [R1+0x1840], R6 ;  /* 0x0018400601007387 */ /* 0x004fe80000100a00 */
[----:B---3--:R0:W-:Y:S04]  /*41ab0*/  STL.64 [R1+0x1838], R4 ;  /* 0x0018380401007387 */ /* 0x0081e80000100a00 */
[----:B0-----:R-:W2:Y:S01]  /*41ac0*/  LDL.64 R4, [R1+0x170] ;  /* 0x0001700001047983 */ /* 0x001ea20000100a00 */
[----:B-----5:R-:W-:Y:S01]  /*41ad0*/  FADD R2, -R2, R19 ;  /* 0x0000001302027221 */ /* 0x020fe20000000100 */
[C---:B------:R-:W-:Y:S01]  /*41ae0*/  FMUL R18, R21.reuse, R24 ;  /* 0x0000001815127220 */ /* 0x040fe20000400000 */
[----:B------:R-:W-:-:S07]  /*41af0*/  FMUL R19, R21, R23 ;  /* 0x0000001715137220 */ /* 0x000fce0000400000 */
[----:B--2---:R-:W-:Y:S01]  /*41b00*/  HMMA.16816.F32.BF16 R16, R8, R4, R16 ;  /* 0x000000040810723c */ /* 0x004fe20000041810 */
[----:B------:R-:W-:Y:S01]  /*41b10*/  MOV R24, R4 ;  /* 0x0000000400187202 */ /* 0x000fe20000000f00 */
[----:B------:R-:W-:-:S15]  /*41b20*/  IMAD.MOV.U32 R23, RZ, RZ, R5 ;  /* 0x000000ffff177224 */ /* 0x000fde00078e0005 */
[----:B------:R-:W-:Y:S02]  /*41b30*/  NOP ;  /* 0x0000000000007918 */ /* 0x000fe40000000000 */
[----:B------:R-:W-:Y:S04]  /*41b40*/  STL.64 [R1+0x910], R16 ;  /* 0x0009101001007387 */ /* 0x000fe80000100a00 */
[----:B------:R0:W-:Y:S04]  /*41b50*/  STL.64 [R1+0x918], R18 ;  /* 0x0009181201007387 */ /* 0x0001e80000100a00 */
[----:B------:R-:W2:Y:S04]  /*41b60*/  LDL.LU.64 R6, [R1+0x1840] ;  /* 0x0018400001067983 */ /* 0x000ea80000300a00 */
[----:B------:R-:W3:Y:S01]  /*41b70*/  LDL.LU.64 R4, [R1+0x1838] ;  /* 0x0018380001047983 */ /* 0x000ee20000300a00 */
[C---:B------:R-:W-:Y:S01]  /*41b80*/  FMUL R12, R27.reuse, R12 ;  /* 0x0000000c1b0c7220 */ /* 0x040fe20000400000 */
[----:B----4-:R-:W-:Y:S01]  /*41b90*/  FMUL R13, R27, R13 ;  /* 0x0000000d1b0d7220 */ /* 0x010fe20000400000 */
[C---:B------:R-:W-:Y:S01]  /*41ba0*/  FMUL R14, R21.reuse, R3 ;  /* 0x00000003150e7220 */ /* 0x040fe20000400000 */
[----:B------:R-:W-:Y:S01]  /*41bb0*/  FMUL R15, R21, R15 ;  /* 0x0000000f150f7220 */ /* 0x000fe20000400000 */
[----:B------:R-:W-:Y:S01]  /*41bc0*/  FMUL R2, R2, 1.4426950216293334961 ;  /* 0x3fb8aa3b02027820 */ /* 0x000fe20000400000 */
[----:B------:R-:W4:Y:S04]  /*41bd0*/  LDL.LU R3, [R1+0x924] ;  /* 0x0009240001037983 */ /* 0x000f280000300800 */
[----:B------:R-:W4:Y:S01]  /*41be0*/  LDL R29, [R1+0xcc8] ;  /* 0x000cc800011d7983 */ /* 0x000f220000100800 */
[----:B------:R-:W1:Y:S03]  /*41bf0*/  MUFU.EX2 R20, R2 ;  /* 0x0000000200147308 */ /* 0x000e660000000800 */
[----:B0-----:R-:W5:Y:S01]  /*41c00*/  LDL.LU R19, [R1+0x52c] ;  /* 0x00052c0001137983 */ /* 0x001f620000300800 */
[----:B------:R-:W-:-:S03]  /*41c10*/  FMUL R16, R27, R26 ;  /* 0x0000001a1b107220 */ /* 0x000fc60000400000 */
[----:B-1----:R-:W-:Y:S01]  /*41c20*/  STL [R1+0x10], R20 ;  /* 0x0000101401007387 */ /* 0x002fe20000100800 */
[----:B---3--:R-:W-:Y:S01]  /*41c30*/  HMMA.16816.F32.BF16 R12, R8, R4, R12 ;  /* 0x00000004080c723c */ /* 0x008fe2000004180c */
[----:B------:R-:W-:Y:S02]  /*41c40*/  IMAD.MOV.U32 R26, RZ, RZ, R5 ;  /* 0x000000ffff1a7224 */ /* 0x000fe400078e0005 */
[----:B------:R-:W3:Y:S01]  /*41c50*/  LDL.LU.64 R4, [R1+0x1830] ;  /* 0x0018300001047983 */ /* 0x000ee20000300a00 */
[----:B--2---:R-:W-:Y:S01]  /*41c60*/  FMUL R17, R27, R7 ;  /* 0x000000071b117220 */ /* 0x004fe20000400000 */
[----:B------:R-:W-:-:S14]  /*41c70*/  FMUL R18, R21, R6 ;  /* 0x0000000615127220 */ /* 0x000fdc0000400000 */
[----:B------:R-:W-:Y:S04]  /*41c80*/  STL.64 [R1+0x930], R12 ;  /* 0x0009300c01007387 */ /* 0x000fe80000100a00 */
[----:B------:R0:W-:Y:S04]  /*41c90*/  STL.64 [R1+0x938], R14 ;  /* 0x0009380e01007387 */ /* 0x0001e80000100a00 */
[----:B0-----:R-:W2:Y:S04]  /*41ca0*/  LDL.LU R14, [R1+0x510] ;  /* 0x00051000010e7983 */ /* 0x001ea80000300800 */
[----:B------:R-:W2:Y:S04]  /*41cb0*/  LDL.LU R15, [R1+0x514] ;  /* 0x00051400010f7983 */ /* 0x000ea80000300800 */
[----:B------:R-:W2:Y:S04]  /*41cc0*/  LDL.LU R7, [R1+0x518] ;  /* 0x0005180001077983 */ /* 0x000ea80000300800 */
[----:B------:R-:W2:Y:S01]  /*41cd0*/  LDL.LU R6, [R1+0x51c] ;  /* 0x00051c0001067983 */ /* 0x000ea20000300800 */
[----:B------:R-:W-:Y:S01]  /*41ce0*/  FMUL R0, R0, 1.4426950216293334961 ;  /* 0x3fb8aa3b00007820 */ /* 0x000fe20000400000 */
[----:B-----5:R-:W-:-:S02]  /*41cf0*/  FMUL R19, R21, R19 ;  /* 0x0000001315137220 */ /* 0x020fc40000400000 */
[----:B--2---:R-:W-:Y:S04]  /*41d00*/  STL [R1+0x1828], R6 ;  /* 0x0018280601007387 */ /* 0x004fe80000100800 */
[----:B---3--:R0:W-:Y:S02]  /*41d10*/  STL.64 [R1+0x1820], R4 ;  /* 0x0018200401007387 */ /* 0x0081e40000100a00 */
[----:B0-----:R-:W-:Y:S02]  /*41d20*/  IMAD.MOV.U32 R5, RZ, RZ, R25 ;  /* 0x000000ffff057224 */ /* 0x001fe400078e0019 */
[----:B------:R-:W-:Y:S02]  /*41d30*/  IMAD.MOV.U32 R25, RZ, RZ, R23 ;  /* 0x000000ffff197224 */ /* 0x000fe400078e0017 */
[----:B------:R0:W1:Y:S01]  /*41d40*/  MUFU.EX2 R23, R0 ;  /* 0x0000000000177308 */ /* 0x0000620000000800 */
[----:B------:R-:W-:Y:S01]  /*41d50*/  MOV R4, R28 ;  /* 0x0000001c00047202 */ /* 0x000fe20000000f00 */
[----:B------:R-:W-:Y:S04]  /*41d60*/  STL [R1+0x1808], R26 ;  /* 0x0018081a01007387 */ /* 0x000fe80000100800 */
[----:B------:R-:W2:Y:S04]  /*41d70*/  LDL.LU R28, [R1+0x538] ;  /* 0x00053800011c7983 */ /* 0x000ea80000300800 */
[----:B------:R-:W3:Y:S04]  /*41d80*/  LDL.LU R2, [R1+0x53c] ;  /* 0x00053c0001027983 */ /* 0x000ee80000300800 */
[----:B0-----:R-:W5:Y:S01]  /*41d90*/  LDL R0, [R1+0xccc] ;  /* 0x000ccc0001007983 */ /* 0x001f620000100800 */
[----:B------:R-:W-:Y:S03]  /*41da0*/  HMMA.16816.F32.BF16 R16, R8, R4, R16 ;  /* 0x000000040810723c */ /* 0x000fe60000041810 */
[----:B-1----:R-:W-:Y:S04]  /*41db0*/  STL [R1+0x14], R23 ;  /* 0x0000141701007387 */ /* 0x002fe80000100800 */
[----:B------:R-:W2:Y:S04]  /*41dc0*/  LDL.LU R6, [R1+0x1828] ;  /* 0x0018280001067983 */ /* 0x000ea80000300800 */
[----:B------:R-:W3:Y:S01]  /*41dd0*/  LDL.LU.64 R4, [R1+0x1820] ;  /* 0x0018200001047983 */ /* 0x000ee20000300a00 */
[C---:B------:R-:W-:Y:S01]  /*41de0*/  FMUL R12, R27.reuse, R14 ;  /* 0x0000000e1b0c7220 */ /* 0x040fe20000400000 */
[----:B------:R-:W-:Y:S01]  /*41df0*/  FMUL R13, R27, R15 ;  /* 0x0000000f1b0d7220 */ /* 0x000fe20000400000 */
[----:B------:R-:W-:-:S05]  /*41e00*/  FMUL R14, R21, R7 ;  /* 0x00000007150e7220 */ /* 0x000fca0000400000 */
[----:B------:R0:W-:Y:S04]  /*41e10*/  STL.64 [R1+0x950], R16 ;  /* 0x0009501001007387 */ /* 0x0001e80000100a00 */
[----:B------:R1:W-:Y:S04]  /*41e20*/  STL.64 [R1+0x958], R18 ;  /* 0x0009581201007387 */ /* 0x0003e80000100a00 */
[----:B0-----:R-:W5:Y:S04]  /*41e30*/  LDL.LU R17, [R1+0x920] ;  /* 0x0009200001117983 */ /* 0x001f680000300800 */
[----:B-1----:R-:W4:Y:S04]  /*41e40*/  LDL.LU R18, [R1+0x530] ;  /* 0x0005300001127983 */ /* 0x002f280000300800 */
[----:B------:R-:W4:Y:S01]  /*41e50*/  LDL.LU R19, [R1+0x534] ;  /* 0x0005340001137983 */ /* 0x000f220000300800 */
[----:B--2---:R-:W-:-:S03]  /*41e60*/  FMUL R15, R21, R6 ;  /* 0x00000006150f7220 */ /* 0x004fc60000400000 */
[----:B------:R-:W2:Y:S04]  /*41e70*/  LDL.LU.64 R6, [R1+0x1818] ;  /* 0x0018180001067983 */ /* 0x000ea80000300a00 */
[----:B---3--:R-:W-:Y:S01]  /*41e80*/  HMMA.16816.F32.BF16 R8, R8, R4, R12 ;  /* 0x000000040808723c */ /* 0x008fe2000004180c */
[----:B------:R-:W2:Y:S04]  /*41e90*/  LDL.LU.64 R4, [R1+0x1810] ;  /* 0x0018100001047983 */ /* 0x000ea80000300a00 */
[----:B------:R-:W3:Y:S04]  /*41ea0*/  LDL.LU R27, [R1+0x540] ;  /* 0x00054000011b7983 */ /* 0x000ee80000300800 */
[----:B------:R-:W3:Y:S10]  /*41eb0*/  LDL.LU R26, [R1+0x544] ;  /* 0x00054400011a7983 */ /* 0x000ef40000300800 */
[----:B------:R-:W-:Y:S04]  /*41ec0*/  STL.64 [R1+0x940], R8 ;  /* 0x0009400801007387 */ /* 0x000fe80000100a00 */
[----:B------:R-:W-:Y:S04]  /*41ed0*/  STL.64 [R1+0x948], R10 ;  /* 0x0009480a01007387 */ /* 0x000fe80000100a00 */
[----:B------:R-:W3:Y:S04]  /*41ee0*/  LDL.LU R21, [R1+0x548] ;  /* 0x0005480001157983 */ /* 0x000ee80000300800 */
[----:B------:R-:W0:Y:S01]  /*41ef0*/  LDSM.16.M88.4 R8, [R22+UR8+0x68000] ;  /* 0x068000081608783b */ /* 0x000e220008000200 */
[----:B-----5:R-:W-:Y:S01]  /*41f00*/  FADD R0, -R0, R17 ;  /* 0x0000001100007221 */ /* 0x020fe20000000100 */
[C---:B----4-:R-:W-:Y:S01]  /*41f10*/  FMUL R16, R20.reuse, R18 ;  /* 0x0000001214107220 */ /* 0x050fe20000400000 */
[----:B------:R-:W-:Y:S01]  /*41f20*/  FMUL R17, R20, R19 ;  /* 0x0000001314117220 */ /* 0x000fe20000400000 */
[C---:B------:R-:W-:Y:S01]  /*41f30*/  FMUL R18, R23.reuse, R28 ;  /* 0x0000001c17127220 */ /* 0x040fe20000400000 */
[----:B------:R-:W-:Y:S01]  /*41f40*/  FMUL R19, R23, R2 ;  /* 0x0000000217137220 */ /* 0x000fe20000400000 */
[----:B------:R-:W4:Y:S01]  /*41f50*/  LDL.LU R15, [R1+0x54c] ;  /* 0x00054c00010f7983 */ /* 0x000f220000300800 */
[----:B------:R-:W-:-:S03]  /*41f60*/  FADD R2, -R29, R3 ;  /* 0x000000031d027221 */ /* 0x000fc60000000100 */
[----:B------:R-:W5:Y:S04]  /*41f70*/  LDL.LU R3, [R1+0x974] ;  /* 0x0009740001037983 */ /* 0x000f680000300800 */
[----:B------:R-:W5:Y:S04]  /*41f80*/  LDL R29, [R1+0xcc0] ;  /* 0x000cc000011d7983 */ /* 0x000f680000100800 */
[----:B0-----:R-:W-:Y:S04]  /*41f90*/  STL.64 [R1+0x17e0], R10 ;  /* 0x0017e00a01007387 */ /* 0x001fe80000100a00 */
[----:B------:R0:W-:Y:S04]  /*41fa0*/  STL.64 [R1+0x17d8], R8 ;  /* 0x0017d80801007387 */ /* 0x0001e80000100a00 */
[----:B0-----:R-:W4:Y:S01]  /*41fb0*/  LDL.64 R8, [R1+0x30] ;  /* 0x0000300001087983 */ /* 0x001f220000100a00 */
[----:B--2---:R-:W-:Y:S01]  /*41fc0*/  HMMA.16816.F32.BF16 R16, R4, R24, R16 ;  /* 0x000000180410723c */ /* 0x004fe20000041810 */
[C---:B---3--:R-:W-:Y:S01]  /*41fd0*/  FMUL R13, R20.reuse, R26 ;  /* 0x0000001a140d7220 */ /* 0x048fe20000400000 */
[----:B------:R-:W-:Y:S01]  /*41fe0*/  FMUL R12, R20, R27 ;  /* 0x0000001b140c7220 */ /* 0x000fe20000400000 */
[----:B------:R-:W2:Y:S04]  /*41ff0*/  LDL.LU R26, [R1+0x1808] ;  /* 0x00180800011a7983 */ /* 0x000ea80000300800 */
[----:B------:R-:W3:Y:S04]  /*42000*/  LDL.LU R28, [R1+0x560] ;  /* 0x00056000011c7983 */ /* 0x000ee80000300800 */
[----:B------:R-:W2:Y:S08]  /*42010*/  LDL.LU R27, [R1+0x564] ;  /* 0x00056400011b7983 */ /* 0x000eb00000300800 */
[----:B------:R-:W-:Y:S04]  /*42020*/  STL.64 [R1+0x960], R16 ;  /* 0x0009601001007387 */ /* 0x000fe80000100a00 */
[----:B------:R-:W-:Y:S04]  /*42030*/  STL.64 [R1+0x968], R18 ;  /* 0x0009681201007387 */ /* 0x000fe80000100a00 */
[----:B------:R-:W2:Y:S01]  /*42040*/  LDL.LU R25, [R1+0x568] ;  /* 0x0005680001197983 */ /* 0x000ea20000300800 */
[----:B------:R-:W-:-:S03]  /*42050*/  FMUL R14, R23, R21 ;  /* 0x00000015170e7220 */ /* 0x000fc60000400000 */
[----:B------:R-:W2:Y:S04]  /*42060*/  LDL.LU R24, [R1+0x56c] ;  /* 0x00056c0001187983 */ /* 0x000ea80000300800 */
[----:B------:R-:W2:Y:S04]  /*42070*/  LDL.LU R21, [R1+0x554] ;  /* 0x0005540001157983 */ /* 0x000ea80000300800 */
[----:B------:R-:W2:Y:S04]  /*42080*/  LDL.LU R11, [R1+0x558] ;  /* 0x00055800010b7983 */ /* 0x000ea80000300800 */
[----:B------:R-:W2:Y:S04]  /*42090*/  LDL.LU R10, [R1+0x55c] ;  /* 0x00055c00010a7983 */ /* 0x000ea80000300800 */
[----:B--2---:R0:W-:Y:S04]  /*420a0*/  STL [R1+0x17f0], R10 ;  /* 0x0017f00a01007387 */ /* 0x0041e80000100800 */
[----:B0-----:R-:W2:Y:S04]  /*420b0*/  LDL.LU R10, [R1+0x550] ;  /* 0x00055000010a7983 */ /* 0x001ea80000300800 */
[----:B----4-:R0:W-:Y:S04]  /*420c0*/  STL.64 [R1+0x17e8], R8 ;  /* 0x0017e80801007387 */ /* 0x0101e80000100a00 */
[----:B0-----:R-:W4:Y:S01]  /*420d0*/  LDL.64 R8, [R1+0x50] ;  /* 0x0000500001087983 */ /* 0x001f220000100a00 */
[----:B------:R-:W-:-:S03]  /*420e0*/  FMUL R0, R0, 1.4426950216293334961 ;  /* 0x3fb8aa3b00007820 */ /* 0x000fc60000400000 */
[----:B--2---:R-:W-:Y:S04]  /*420f0*/  STL.64 [R1+0x1800], R10 ;  /* 0x0018000a01007387 */ /* 0x004fe80000100a00 */
[----:B----4-:R0:W-:Y:S04]  /*42100*/  STL.64 [R1+0x17f8], R8 ;  /* 0x0017f80801007387 */ /* 0x0101e80000100a00 */
[----:B0-----:R-:W2:Y:S01]  /*42110*/  LDL R8, [R1+0x150] ;  /* 0x0001500001087983 */ /* 0x001ea20000100800 */
[----:B------:R-:W-:Y:S02]  /*42120*/  MOV R9, R26 ;  /* 0x0000001a00097202 */ /* 0x000fe40000000f00 */
[----:B------:R0:W1:Y:S01]  /*42130*/  MUFU.EX2 R26, R0 ;  /* 0x00000000001a7308 */ /* 0x0000620000000800 */
[C---:B------:R-:W-:Y:S01]  /*42140*/  FMUL R15, R23.reuse, R15 ;  /* 0x0000000f170f7220 */ /* 0x040fe20000400000 */
[----:B0-----:R-:W4:Y:S04]  /*42150*/  LDL R0, [R1+0xcc4] ;  /* 0x000cc40001007983 */ /* 0x001f280000100800 */
[----:B-1----:R-:W-:Y:S04]  /*42160*/  STL [R1+0x8], R26 ;  /* 0x0000081a01007387 */ /* 0x002fe80000100800 */
[----:B------:R-:W4:Y:S01]  /*42170*/  LDL.LU.64 R10, [R1+0x1800] ;  /* 0x00180000010a7983 */ /* 0x000f220000300a00 */
[C---:B--2---:R-:W-:Y:S03]  /*42180*/  HMMA.16816.F32.BF16 R12, R4.reuse, R8, R12 ;  /* 0x00000008040c723c */ /* 0x044fe6000004180c */
[----:B------:R-:W2:Y:S01]  /*42190*/  LDL.LU.64 R8, [R1+0x17f8] ;  /* 0x0017f80001087983 */ /* 0x000ea20000300a00 */
[C---:B---3--:R-:W-:Y:S01]  /*421a0*/  FMUL R16, R20.reuse, R28 ;  /* 0x0000001c14107220 */ /* 0x048fe20000400000 */
[----:B------:R-:W-:Y:S01]  /*421b0*/  FMUL R17, R20, R27 ;  /* 0x0000001b14117220 */ /* 0x000fe20000400000 */
[C---:B------:R-:W-:Y:S01]  /*421c0*/  FMUL R18, R23.reuse, R25 ;  /* 0x0000001917127220 */ /* 0x040fe20000400000 */
[----:B------:R-:W-:Y:S01]  /*421d0*/  FMUL R19, R23, R24 ;  /* 0x0000001817137220 */ /* 0x000fe20000400000 */
[----:B------:R-:W-:Y:S01]  /*421e0*/  FMUL R2, R2, 1.4426950216293334961 ;  /* 0x3fb8aa3b02027820 */ /* 0x000fe20000400000 */
[----:B------:R-:W3:Y:S05]  /*421f0*/  LDL.LU R28, [R1+0x570] ;  /* 0x00057000011c7983 */ /* 0x000eea0000300800 */
[----:B------:R-:W0:Y:S05]  /*42200*/  MUFU.EX2 R2, R2 ;  /* 0x0000000200027308 */ /* 0x000e2a0000000800 */
[----:B------:R4:W-:Y:S04]  /*42210*/  STL.64 [R1+0x980], R12 ;  /* 0x0009800c01007387 */ /* 0x0009e80000100a00 */
[----:B------:R-:W-:Y:S04]  /*42220*/  STL.64 [R1+0x988], R14 ;  /* 0x0009880e01007387 */ /* 0x000fe80000100a00 */
[----:B------:R-:W3:Y:S04]  /*42230*/  LDL.LU R27, [R1+0x574] ;  /* 0x00057400011b7983 */ /* 0x000ee80000300800 */
[----:B------:R-:W3:Y:S04]  /*42240*/  LDL.LU R25, [R1+0x578] ;  /* 0x0005780001197983 */ /* 0x000ee80000300800 */
[----:B------:R-:W3:Y:S04]  /*42250*/  LDL.LU R24, [R1+0x57c] ;  /* 0x00057c0001187983 */ /* 0x000ee80000300800 */
[----:B0-----:R-:W-:Y:S01]  /*42260*/  STL [R1+0xc], R2 ;  /* 0x00000c0201007387 */ /* 0x001fe20000100800 */
[C---:B----4-:R-:W-:Y:S01]  /*42270*/  FMUL R12, R20.reuse, R10 ;  /* 0x0000000a140c7220 */ /* 0x050fe20000400000 */
[----:B------:R-:W-:Y:S01]  /*42280*/  FMUL R13, R20, R21 ;  /* 0x00000015140d7220 */ /* 0x000fe20000400000 */
[----:B--2---:R-:W-:Y:S01]  /*42290*/  HMMA.16816.F32.BF16 R16, R4, R8, R16 ;  /* 0x000000080410723c */ /* 0x004fe20000041810 */
[----:B------:R-:W-:-:S02]  /*422a0*/  IMAD.MOV.U32 R21, RZ, RZ, R8 ;  /* 0x000000ffff157224 */ /* 0x000fc400078e0008 */
[----:B------:R-:W-:-:S15]  /*422b0*/  IMAD.MOV.U32 R20, RZ, RZ, R9 ;  /* 0x000000ffff147224 */ /* 0x000fde00078e0009 */
[----:B------:R-:W-:Y:S01]  /*422c0*/  NOP ;  /* 0x0000000000007918 */ /* 0x000fe20000000000 */
[----:B------:R-:W-:Y:S04]  /*422d0*/  STL.64 [R1+0x9c0], R16 ;  /* 0x0009c01001007387 */ /* 0x000fe80000100a00 */
[----:B------:R0:W-:Y:S04]  /*422e0*/  STL.64 [R1+0x9c8], R18 ;  /* 0x0009c81201007387 */ /* 0x0001e80000100a00 */
[----:B------:R-:W2:Y:S04]  /*422f0*/  LDL.LU R10, [R1+0x17f0] ;  /* 0x0017f000010a7983 */ /* 0x000ea80000300800 */
[----:B------:R-:W4:Y:S04]  /*42300*/  LDL.LU.64 R8, [R1+0x17e8] ;  /* 0x0017e80001087983 */ /* 0x000f280000300a00 */
[----:B0-----:R-:W5:Y:S01]  /*42310*/  LDL.LU R19, [R1+0x970] ;  /* 0x0009700001137983 */ /* 0x001f620000300800 */
[C---:B------:R-:W-:Y:S01]  /*42320*/  FMUL R14, R23.reuse, R11 ;  /* 0x0000000b170e7220 */ /* 0x040fe20000400000 */
[----:B---3--:R-:W-:Y:S01]  /*42330*/  FMUL R18, R2, R25 ;  /* 0x0000001902127220 */ /* 0x008fe20000400000 */
[----:B------:R-:W-:Y:S01]  /*42340*/  FMUL R17, R26, R27 ;  /* 0x0000001b1a117220 */ /* 0x000fe20000400000 */
[----:B--2---:R-:W-:-:S07]  /*42350*/  FMUL R15, R23, R10 ;  /* 0x0000000a170f7220 */ /* 0x004fce0000400000 */
[----:B----4-:R-:W-:Y:S01]  /*42360*/  HMMA.16816.F32.BF16 R4, R4, R8, R12 ;  /* 0x000000080404723c */ /* 0x010fe2000004180c */
[----:B------:R-:W-:Y:S01]  /*42370*/  MOV R23, R8 ;  /* 0x0000000800177202 */ /* 0x000fe20000000f00 */
[----:B------:R-:W-:Y:S02]  /*42380*/  IMAD.MOV.U32 R14, RZ, RZ, R9 ;  /* 0x000000ffff0e7224 */ /* 0x000fe400078e0009 */
[----:B-----5:R-:W-:Y:S01]  /*42390*/  FADD R0, -R0, R19 ;  /* 0x0000001300007221 */ /* 0x020fe20000000100 */
[----:B------:R-:W-:Y:S01]  /*423a0*/  FMUL R19, R2, R24 ;  /* 0x0000001802137220 */ /* 0x000fe20000400000 */
[----:B------:R-:W-:-:S13]  /*423b0*/  FADD R2, -R29, R3 ;  /* 0x000000031d027221 */ /* 0x000fda0000000100 */
[----:B------:R-:W-:Y:S04]  /*423c0*/  STL.64 [R1+0x9b0], R4 ;  /* 0x0009b00401007387 */ /* 0x000fe80000100a00 */
[----:B------:R-:W-:Y:S04]  /*423d0*/  STL.64 [R1+0x9b8], R6 ;  /* 0x0009b80601007387 */ /* 0x000fe80000100a00 */
[----:B------:R-:W2:Y:S04]  /*423e0*/  LDL.LU.64 R10, [R1+0x17e0] ;  /* 0x0017e000010a7983 */ /* 0x000ea80000300a00 */
[----:B------:R-:W2:Y:S04]  /*423f0*/  LDL.LU.64 R8, [R1+0x17d8] ;  /* 0x0017d80001087983 */ /* 0x000ea80000300a00 */
[----:B------:R-:W3:Y:S04]  /*42400*/  LDL.LU R12, [R1+0x580] ;  /* 0x00058000010c7983 */ /* 0x000ee80000300800 */
[----:B------:R-:W4:Y:S04]  /*42410*/  LDL.LU R13, [R1+0x584] ;  /* 0x00058400010d7983 */ /* 0x000f280000300800 */
[----:B------:R-:W5:Y:S04]  /*42420*/  LDL.LU R3, [R1+0x588] ;  /* 0x0005880001037983 */ /* 0x000f680000300800 */
[----:B------:R-:W2:Y:S04]  /*42430*/  LDL.LU R15, [R1+0x58c] ;  /* 0x00058c00010f7983 */ /* 0x000ea80000300800 */
[----:B------:R-:W2:Y:S04]  /*42440*/  LDL.LU R27, [R1+0x97c] ;  /* 0x00097c00011b7983 */ /* 0x000ea80000300800 */
[----:B------:R-:W2:Y:S04]  /*42450*/  LDL R29, [R1+0xcb8] ;  /* 0x000cb800011d7983 */ /* 0x000ea80000100800 */
[----:B------:R-:W0:Y:S01]  /*42460*/  LDSM.16.M88.4 R4, [R22+UR8+0x69000] ;  /* 0x069000081604783b */ /* 0x000e220008000200 */
[----:B------:R-:W-:-:S03]  /*42470*/  FMUL R16, R26, R28 ;  /* 0x0000001c1a107220 */ /* 0x000fc60000400000 */
[----:B--2---:R1:W-:Y:S04]  /*42480*/  STL [R1+0x17b0], R29 ;  /* 0x0017b01d01007387 */ /* 0x0043e80000100800 */
[----:B-1----:R-:W3:Y:S04]  /*42490*/  LDL R29, [R1+0x8] ;  /* 0x00000800011d7983 */ /* 0x002ee80000100800 */
[----:B------:R-:W-:Y:S04]  /*424a0*/  STL [R1+0x17d0], R22 ;  /* 0x0017d01601007387 */ /* 0x000fe80000100800 */
[----:B------:R1:W-:Y:S04]  /*424b0*/  STL.64 [R1+0x17c8], R20 ;  /* 0x0017c81401007387 */ /* 0x0003e80000100a00 */
[----:B-1----:R-:W2:Y:S04]  /*424c0*/  LDL.64 R20, [R1+0x170] ;  /* 0x0001700001147983 */ /* 0x002ea80000100a00 */
[----:B0-----:R0:W-:Y:S04]  /*424d0*/  STL.64 [R1+0x1798], R6 ;  /* 0x0017980601007387 */ /* 0x0011e80000100a00 */
[----:B0-----:R-:W5:Y:S04]  /*424e0*/  LDL R7, [R1+0xc] ;  /* 0x00000c0001077983 */ /* 0x001f680000100800 */
[----:B------:R0:W-:Y:S02]  /*424f0*/  STL.64 [R1+0x1790], R4 ;  /* 0x0017900401007387 */ /* 0x0001e40000100a00 */
[----:B0-----:R-:W-:Y:S01]  /*42500*/  MOV R5, R14 ;  /* 0x0000000e00057202 */ /* 0x001fe20000000f00 */
[----:B--2---:R-:W-:Y:S01]  /*42510*/  HMMA.16816.F32.BF16 R16, R8, R20, R16 ;  /* 0x000000140810723c */ /* 0x004fe20000041810 */
[----:B------:R-:W-:-:S02]  /*42520*/  IMAD.MOV.U32 R24, RZ, RZ, R20 ;  /* 0x000000ffff187224 */ /* 0x000fc400078e0014 */
[----:B-----5:R-:W-:Y:S01]  /*42530*/  FMUL R14, R7, R3 ;  /* 0x00000003070e7220 */ /* 0x020fe20000400000 */
[----:B------:R-:W-:-:S15]  /*42540*/  IMAD.MOV.U32 R3, RZ, RZ, R21 ;  /* 0x000000ffff037224 */ /* 0x000fde00078e0015 */
[----:B------:R0:W-:Y:S04]  /*42550*/  STL.64 [R1+0x9d0], R16 ;  /* 0x0009d01001007387 */ /* 0x0001e80000100a00 */
[----:B------:R1:W-:Y:S04]  /*42560*/  STL.64 [R1+0x9d8], R18 ;  /* 0x0009d81201007387 */ /* 0x0003e80000100a00 */
[----:B------:R-:W2:Y:S04]  /*42570*/  LDL.LU R22, [R1+0x17d0] ;  /* 0x0017d00001167983 */ /* 0x000ea80000300800 */
[----:B------:R-:W5:Y:S04]  /*42580*/  LDL.LU.64 R20, [R1+0x17c8] ;  /* 0x0017c80001147983 */ /* 0x000f680000300a00 */
[----:B0-----:R-:W2:Y:S04]  /*42590*/  LDL.LU R16, [R1+0x5a0] ;  /* 0x0005a00001107983 */ /* 0x001ea80000300800 */
[----:B------:R-:W2:Y:S04]  /*425a0*/  LDL.LU R17, [R1+0x5a4] ;  /* 0x0005a40001117983 */ /* 0x000ea80000300800 */
[----:B-1----:R-:W2:Y:S04]  /*425b0*/  LDL.LU R18, [R1+0x5a8] ;  /* 0x0005a80001127983 */ /* 0x002ea80000300800 */
[----:B------:R-:W2:Y:S04]  /*425c0*/  LDL.LU R19, [R1+0x5ac] ;  /* 0x0005ac0001137983 */ /* 0x000ea80000300800 */
[----:B------:R-:W2:Y:S04]  /*425d0*/  LDL.LU R6, [R1+0x59c] ;  /* 0x00059c0001067983 */ /* 0x000ea80000300800 */
[----:B------:R-:W2:Y:S04]  /*425e0*/  LDL.LU R26, [R1+0x5b8] ;  /* 0x0005b800011a7983 */ /* 0x000ea80000300800 */
[----:B------:R-:W3:Y:S04]  /*425f0*/  LDL.LU R25, [R1+0x5bc] ;  /* 0x0005bc0001197983 */ /* 0x000ee80000300800 */
[----:B--2---:R0:W-:Y:S04]  /*42600*/  STL.64 [R1+0x17a8], R26 ;  /* 0x0017a81a01007387 */ /* 0x0041e80000100a00 */
[----:B0-----:R-:W2:Y:S04]  /*42610*/  LDL.LU R26, [R1+0x594] ;  /* 0x00059400011a7983 */ /* 0x001ea80000300800 */
[----:B------:R-:W2:Y:S04]  /*42620*/  LDL.LU R27, [R1+0x598] ;  /* 0x00059800011b7983 */ /* 0x000ea80000300800 */
[----:B---3--:R5:W-:Y:S02]  /*42630*/  STL.64 [R1+0x17a0], R24 ;  /* 0x0017a01801007387 */ /* 0x008be40000100a00 */
[----:B-----5:R-:W-:Y:S01]  /*42640*/  MOV R24, R21 ;  /* 0x0000001500187202 */ /* 0x020fe20000000f00 */
[----:B------:R-:W-:Y:S01]  /*42650*/  IMAD.MOV.U32 R25, RZ, RZ, R20 ;  /* 0x000000ffff197224 */ /* 0x000fe200078e0014 */
[----:B--2---:R-:W-:Y:S04]  /*42660*/  STL.64 [R1+0x17c0], R26 ;  /* 0x0017c01a01007387 */ /* 0x004fe80000100a00 */
[----:B------:R0:W-:Y:S04]  /*42670*/  STL.64 [R1+0x17b8], R24 ;  /* 0x0017b81801007387 */ /* 0x0001e80000100a00 */
[----:B0-----:R-:W2:Y:S01]  /*42680*/  LDL.64 R24, [R1+0x150] ;  /* 0x0001500001187983 */ /* 0x001ea20000100a00 */
[C---:B------:R-:W-:Y:S01]  /*42690*/  FMUL R12, R29.reuse, R12 ;  /* 0x0000000c1d0c7220 */ /* 0x040fe20000400000 */
[----:B----4-:R-:W-:Y:S01]  /*426a0*/  FMUL R13, R29, R13 ;  /* 0x0000000d1d0d7220 */ /* 0x010fe20000400000 */
[----:B------:R-:W-:Y:S01]  /*426b0*/  FMUL R15, R7, R15 ;  /* 0x0000000f070f7220 */ /* 0x000fe20000400000 */
[----:B------:R-:W-:-:S04]  /*426c0*/  FMUL R0, R0, 1.4426950216293334961 ;  /* 0x3fb8aa3b00007820 */ /* 0x000fc80000400000 */
[----:B------:R0:W1:Y:S01]  /*426d0*/  MUFU.EX2 R21, R0 ;  /* 0x0000000000157308 */ /* 0x0000620000000800 */
[----:B------:R-:W-:Y:S01]  /*426e0*/  IMAD.MOV.U32 R4, RZ, RZ, R23 ;  /* 0x000000ffff047224 */ /* 0x000fe200078e0017 */
[----:B0-----:R-:W3:Y:S04]  /*426f0*/  LDL R0, [R1+0xcbc] ;  /* 0x000cbc0001007983 */ /* 0x001ee80000100800 */
[----:B-1----:R-:W-:Y:S01]  /*42700*/  STL [R1], R21 ;  /* 0x0000001501007387 */ /* 0x002fe20000100800 */
[----:B--2---:R-:W-:Y:S01]  /*42710*/  HMMA.16816.F32.BF16 R12, R8, R24, R12 ;  /* 0x00000018080c723c */ /* 0x004fe2000004180c */
[----:B------:R-:W-:Y:S01]  /*42720*/  IMAD.MOV.U32 R28, RZ, RZ, R24 ;  /* 0x000000ffff1c7224 */ /* 0x000fe200078e0018 */
[----:B------:R-:W-:-:S15]  /*42730*/  MOV R23, R25 ;  /* 0x0000001900177202 */ /* 0x000fde0000000f00 */
[----:B------:R-:W-:Y:S02]  /*42740*/  NOP ;  /* 0x0000000000007918 */ /* 0x000fe40000000000 */
[----:B------:R-:W-:Y:S04]  /*42750*/  STL.64 [R1+0xb60], R12 ;  /* 0x000b600c01007387 */ /* 0x000fe80000100a00 */
[----:B------:R0:W-:Y:S04]  /*42760*/  STL.64 [R1+0xb68], R14 ;  /* 0x000b680e01007387 */ /* 0x0001e80000100a00 */
[----:B------:R-:W2:Y:S04]  /*42770*/  LDL.LU.64 R26, [R1+0x17c0] ;  /* 0x0017c000011a7983 */ /* 0x000ea80000300a00 */
[----:B------:R-:W4:Y:S04]  /*42780*/  LDL.LU.64 R24, [R1+0x17b8] ;  /* 0x0017b80001187983 */ /* 0x000f280000300a00 */
[----:B0-----:R-:W5:Y:S01]  /*42790*/  LDL.LU R15, [R1+0x590] ;  /* 0x00059000010f7983 */ /* 0x001f620000300800 */
[C---:B------:R-:W-:Y:S01]  /*427a0*/  FMUL R16, R29.reuse, R16 ;  /* 0x000000101d107220 */ /* 0x040fe20000400000 */
[----:B------:R-:W-:Y:S01]  /*427b0*/  FMUL R17, R29, R17 ;  /* 0x000000111d117220 */ /* 0x000fe20000400000 */
[C---:B------:R-:W-:Y:S01]  /*427c0*/  FMUL R18, R7.reuse, R18 ;  /* 0x0000001207127220 */ /* 0x040fe20000400000 */
[----:B------:R-:W-:Y:S01]  /*427d0*/  FMUL R19, R7, R19 ;  /* 0x0000001307137220 */ /* 0x000fe20000400000 */
[----:B------:R-:W-:-:S04]  /*427e0*/  FMUL R2, R2, 1.4426950216293334961 ;  /* 0x3fb8aa3b02027820 */ /* 0x000fc80000400000 */
[----:B------:R0:W1:Y:S02]  /*427f0*/  MUFU.EX2 R20, R2 ;  /* 0x0000000200147308 */ /* 0x0000640000000800 */
[----:B0-----:R-:W3:Y:S01]  /*42800*/  LDL.LU R2, [R1+0x5b4] ;  /* 0x0005b40001027983 */ /* 0x001ee20000300800 */
[----:B----4-:R-:W-:Y:S01]  /*42810*/  HMMA.16816.F32.BF16 R16, R8, R24, R16 ;  /* 0x000000180810723c */ /* 0x010fe20000041810 */
[----:B--2---:R-:W-:Y:S01]  /*42820*/  FMUL R13, R29, R26 ;  /* 0x0000001a1d0d7220 */ /* 0x004fe20000400000 */
[----:B------:R-:W-:Y:S01]  /*42830*/  FMUL R14, R7, R27 ;  /* 0x0000001b070e7220 */ /* 0x000fe20000400000 */
[----:B-----5:R-:W-:Y:S02]  /*42840*/  FMUL R12, R29, R15 ;  /* 0x0000000f1d0c7220 */ /* 0x020fe40000400000 */
[----:B------:R-:W2:Y:S04]  /*42850*/  LDL.LU R29, [R1+0x17b0] ;  /* 0x0017b000011d7983 */ /* 0x000ea80000300800 */
[----:B-1----:R-:W-:Y:S04]  /*42860*/  STL [R1+0x4], R20 ;  /* 0x0000041401007387 */ /* 0x002fe80000100800 */
[----:B------:R-:W2:Y:S04]  /*42870*/  LDL.LU.64 R26, [R1+0x17a8] ;  /* 0x0017a800011a7983 */ /* 0x000ea80000300a00 */
[----:B------:R-:W4:Y:S04]  /*42880*/  LDL.LU.64 R24, [R1+0x17a0] ;  /* 0x0017a00001187983 */ /* 0x000f280000300a00 */
[----:B------:R-:W-:Y:S04]  /*42890*/  STL.64 [R1+0xb50], R16 ;  /* 0x000b501001007387 */ /* 0x000fe80000100a00 */
[----:B------:R0:W-:Y:S04]  /*428a0*/  STL.64 [R1+0xb58], R18 ;  /* 0x000b581201007387 */ /* 0x0001e80000100a00 */
[----:B0-----:R-:W5:Y:S04]  /*428b0*/  LDL.LU R18, [R1+0x978] ;  /* 0x0009780001127983 */ /* 0x001f680000300800 */
[----:B------:R-:W4:Y:S01]  /*428c0*/  LDL.LU R19, [R1+0x5b0] ;  /* 0x0005b00001137983 */ /* 0x000f220000300800 */
[----:B------:R-:W-:-:S03]  /*428d0*/  FMUL R15, R7, R6 ;  /* 0x00000006070f7220 */ /* 0x000fc60000400000 */
[----:B------:R-:W5:Y:S04]  /*428e0*/  LDL.LU.64 R6, [R1+0x1798] ;  /* 0x0017980001067983 */ /* 0x000f680000300a00 */
[----:B------:R-:W-:Y:S01]  /*428f0*/  HMMA.16816.F32.BF16 R8, R8, R4, R12 ;  /* 0x000000040808723c */ /* 0x000fe2000004180c */
[----:B------:R-:W5:Y:S01]  /*42900*/  LDL.LU.64 R4, [R1+0x1790] ;  /* 0x0017900001047983 */ /* 0x000f620000300a00 */
[----:B---3--:R-:W-:-:S15]  /*42910*/  FMUL R17, R21, R2 ;  /* 0x0000000215117220 */ /* 0x008fde0000400000 */
[----:B------:R-:W-:Y:S02]  /*42920*/  NOP ;  /* 0x0000000000007918 */ /* 0x000fe40000000000 */
[----:B------:R-:W-:Y:S04]  /*42930*/  STL.64 [R1+0xb40], R8 ;  /* 0x000b400801007387 */ /* 0x000fe80000100a00 */
[----:B------:R-:W-:Y:S04]  /*42940*/  STL.64 [R1+0xb48], R10 ;  /* 0x000b480a01007387 */ /* 0x000fe80000100a00 */
[----:B------:R-:W3:Y:S04]  /*42950*/  LDL.LU R12, [R1+0x5c0] ;  /* 0x0005c000010c7983 */ /* 0x000ee80000300800 */
[----:B------:R-:W3:Y:S04]  /*42960*/  LDL.LU R13, [R1+0x5c4] ;  /* 0x0005c400010d7983 */ /* 0x000ee80000300800 */
[----:B------:R-:W3:Y:S04]  /*42970*/  LDL.LU R14, [R1+0x5c8] ;  /* 0x0005c800010e7983 */ /* 0x000ee80000300800 */
[----:B------:R-:W3:Y:S04]  /*42980*/  LDL.LU R15, [R1+0x5cc] ;  /* 0x0005cc00010f7983 */ /* 0x000ee80000300800 */
[----:B------:R-:W0:Y:S01]  /*42990*/  LDSM.16.M88.4 R8, [R22+UR8+0x6a000] ;  /* 0x06a000081608783b */ /* 0x000e220008000200 */
[----:B--2---:R-:W-:Y:S01]  /*429a0*/  FADD R2, -R29, R27 ;  /* 0x0000001b1d027221 */ /* 0x004fe20000000100 */
[----:B----4-:R-:W-:Y:S01]  /*429b0*/  FMUL R16, R21, R19 ;  /* 0x0000001315107220 */ /* 0x010fe20000400000 */
[----:B------:R-:W-:-:S02]  /*429c0*/  FMUL R19, R20, R25 ;  /* 0x0000001914137220 */ /* 0x000fc40000400000 */
[----:B------:R-:W2:Y:S04]  /*429d0*/  LDL.LU R25, [R1+0x5ec] ;  /* 0x0005ec0001197983 */ /* 0x000ea80000300800 */
[----:B------:R-:W4:Y:S01]  /*429e0*/  LDL.LU R27, [R1+0x994] ;  /* 0x00099400011b7983 */ /* 0x000f220000300800 */
[----:B-----5:R-:W-:Y:S01]  /*429f0*/  FADD R0, -R0, R18 ;  /* 0x0000001200007221 */ /* 0x020fe20000000100 */
[----:B------:R-:W-:Y:S02]  /*42a00*/  FMUL R18, R20, R26 ;  /* 0x0000001a14127220 */ /* 0x000fe40000400000 */
[----:B----4-:R-:W-:Y:S04]  /*42a10*/  STL [R1+0x1788], R27 ;  /* 0x0017881b01007387 */ /* 0x010fe80000100800 */
[----:B--2---:R1:W-:Y:S02]  /*42a20*/  STL [R1+0x1784], R25 ;  /* 0x0017841901007387 */ /* 0x0043e40000100800 */
[----:B-1----:R-:W-:-:S02]  /*42a30*/  IMAD.MOV.U32 R25, RZ, RZ, R3 ;  /* 0x000000ffff197224 */ /* 0x002fc400078e0003 */
[----:B------:R-:W2:Y:S05]  /*42a40*/  LDL R3, [R1+0xcb0] ;  /* 0x000cb00001037983 */ /* 0x000eaa0000100800 */
[----:B------:R-:W-:Y:S01]  /*42a50*/  HMMA.16816.F32.BF16 R16, R4, R24, R16 ;  /* 0x000000180410723c */ /* 0x000fe20000041810 */
[----:B0-----:R-:W-:Y:S04]  /*42a60*/  STL.64 [R1+0x1760], R10 ;  /* 0x0017600a01007387 */ /* 0x001fe80000100a00 */
[----:B------:R0:W-:Y:S04]  /*42a70*/  STL.64 [R1+0x1758], R8 ;  /* 0x0017580801007387 */ /* 0x0001e80000100a00 */
[----:B0-----:R-:W4:Y:S04]  /*42a80*/  LDL.64 R8, [R1+0x30] ;  /* 0x0000300001087983 */ /* 0x001f280000100a00 */
[----:B------:R-:W5:Y:S04]  /*42a90*/  LDL.LU R27, [R1+0x1788] ;  /* 0x00178800011b7983 */ /* 0x000f680000300800 */
[----:B------:R-:W2:Y:S04]  /*42aa0*/  LDL.LU R25, [R1+0x1784] ;  /* 0x0017840001197983 */ /* 0x000ea80000300800 */
[----:B------:R-:W-:Y:S04]  /*42ab0*/  STL.64 [R1+0xb30], R16 ;  /* 0x000b301001007387 */ /* 0x000fe80000100a00 */
[----:B------:R0:W-:Y:S04]  /*42ac0*/  STL.64 [R1+0xb38], R18 ;  /* 0x000b381201007387 */ /* 0x0001e80000100a00 */
[----:B0-----:R-:W2:Y:S04]  /*42ad0*/  LDL.LU R19, [R1+0x5e0] ;  /* 0x0005e00001137983 */ /* 0x001ea80000300800 */
[----:B------:R-:W2:Y:S04]  /*42ae0*/  LDL.LU R29, [R1+0x5e4] ;  /* 0x0005e400011d7983 */ /* 0x000ea80000300800 */
[----:B------:R-:W2:Y:S04]  /*42af0*/  LDL.LU R26, [R1+0x5e8] ;  /* 0x0005e800011a7983 */ /* 0x000ea80000300800 */
[----:B------:R-:W2:Y:S04]  /*42b00*/  LDL.LU R24, [R1+0x5d0] ;  /* 0x0005d00001187983 */ /* 0x000ea80000300800 */
[----:B-----5:R-:W-:Y:S04]  /*42b10*/  STL [R1+0x1780], R27 ;  /* 0x0017801b01007387 */ /* 0x020fe80000100800 */
[----:B--2---:R0:W-:Y:S02]  /*42b20*/  STL.64 [R1+0x1778], R24 ;  /* 0x0017781801007387 */ /* 0x0041e40000100a00 */
[----:B0-----:R-:W-:-:S02]  /*42b30*/  MOV R25, R23 ;  /* 0x0000001700197202 */ /* 0x001fc40000000f00 */
[----:B------:R-:W2:Y:S04]  /*42b40*/  LDL.LU R23, [R1+0x5d4] ;  /* 0x0005d40001177983 */ /* 0x000ea80000300800 */
[----:B------:R-:W5:Y:S04]  /*42b50*/  LDL.LU R11, [R1+0x5d8] ;  /* 0x0005d800010b7983 */ /* 0x000f680000300800 */
[----:B------:R-:W2:Y:S01]  /*42b60*/  LDL.LU R10, [R1+0x5dc] ;  /* 0x0005dc00010a7983 */ /* 0x000ea20000300800 */
[----:B------:R-:W-:Y:S01]  /*42b70*/  FMUL R0, R0, 1.4426950216293334961 ;  /* 0x3fb8aa3b00007820 */ /* 0x000fe20000400000 */
[C---:B---3--:R-:W-:Y:S01]  /*42b80*/  FMUL R12, R21.reuse, R12 ;  /* 0x0000000c150c7220 */ /* 0x048fe20000400000 */
[----:B------:R-:W-:Y:S01]  /*42b90*/  FMUL R13, R21, R13 ;  /* 0x0000000d150d7220 */ /* 0x000fe20000400000 */
[C---:B------:R-:W-:Y:S01]  /*42ba0*/  FMUL R14, R20.reuse, R14 ;  /* 0x0000000e140e7220 */ /* 0x040fe20000400000 */
[----:B------:R-:W-:Y:S01]  /*42bb0*/  FMUL R15, R20, R15 ;  /* 0x0000000f140f7220 */ /* 0x000fe20000400000 */
[----:B------:R-:W-:-:S02]  /*42bc0*/  IMAD.MOV.U32 R24, RZ, RZ, R28 ;  /* 0x000000ffff187224 */ /* 0x000fc400078e001c */
[----:B------:R0:W1:Y:S05]  /*42bd0*/  MUFU.EX2 R28, R0 ;  /* 0x00000000001c7308 */ /* 0x00006a0000000800 */
[----:B------:R-:W-:Y:S01]  /*42be0*/  HMMA.16816.F32.BF16 R12, R4, R24, R12 ;  /* 0x00000018040c723c */ /* 0x000fe2000004180c */
[----:B--2---:R-:W-:Y:S04]  /*42bf0*/  STL [R1+0x1770], R10 ;  /* 0x0017700a01007387 */ /* 0x004fe80000100800 */
[----:B----4-:R2:W-:Y:S04]  /*42c00*/  STL.64 [R1+0x1768], R8 ;  /* 0x0017680801007387 */ /* 0x0105e80000100a00 */
[----:B0-----:R-:W3:Y:S04]  /*42c10*/  LDL R0, [R1+0xcb4] ;  /* 0x000cb40001007983 */ /* 0x001ee80000100800 */
[----:B--2---:R-:W2:Y:S04]  /*42c20*/  LDL.64 R8, [R1+0x50] ;  /* 0x0000500001087983 */ /* 0x004ea80000100a00 */
[----:B------:R-:W4:Y:S04]  /*42c30*/  LDL.LU R27, [R1+0x1780] ;  /* 0x00178000011b7983 */ /* 0x000f280000300800 */
[----:B------:R-:W2:Y:S01]  /*42c40*/  LDL.LU.64 R24, [R1+0x1778] ;  /* 0x0017780001187983 */ /* 0x000ea20000300a00 */
[C---:B------:R-:W-:Y:S01]  /*42c50*/  FMUL R16, R21.reuse, R19 ;  /* 0x0000001315107220 */ /* 0x040fe20000400000 */
[C---:B------:R-:W-:Y:S01]  /*42c60*/  FMUL R17, R21.reuse, R29 ;  /* 0x0000001d15117220 */ /* 0x040fe20000400000 */
[----:B------:R-:W-:Y:S01]  /*42c70*/  FMUL R18, R20, R26 ;  /* 0x0000001a14127220 */ /* 0x000fe20000400000 */
[----:B------:R-:W-:Y:S01]  /*42c80*/  FMUL R2, R2, 1.4426950216293334961 ;  /* 0x3fb8aa3b02027820 */ /* 0x000fe20000400000 */
[----:B------:R-:W3:Y:S04]  /*42c90*/  LDL.LU R26, [R1+0x5f8] ;  /* 0x0005f800011a7983 */ /* 0x000ee80000300800 */
[----:B------:R0:W-:Y:S04]  /*42ca0*/  STL.64 [R1+0xb20], R12 ;  /* 0x000b200c01007387 */ /* 0x0001e80000100a00 */
[----:B------:R-:W-:Y:S01]  /*42cb0*/  STL.64 [R1+0xb28], R14 ;  /* 0x000b280e01007387 */ /* 0x000fe20000100a00 */
[----:B------:R1:W1:Y:S01]  /*42cc0*/  MUFU.EX2 R29, R2 ;  /* 0x00000002001d7308 */ /* 0x0002620000000800 */
[----:B0-----:R-:W-:Y:S01]  /*42cd0*/  FMUL R13, R21, R23 ;  /* 0x00000017150d7220 */ /* 0x001fe20000400000 */
[----:B--2---:R-:W-:-:S02]  /*42ce0*/  FMUL R19, R20, R25 ;  /* 0x0000001914137220 */ /* 0x004fc40000400000 */
[----:B------:R-:W2:Y:S04]  /*42cf0*/  LDL.LU R25, [R1+0x5fc] ;  /* 0x0005fc0001197983 */ /* 0x000ea80000300800 */
[----:B-1----:R-:W2:Y:S01]  /*42d00*/  LDL.LU R2, [R1+0x5f4] ;  /* 0x0005f40001027983 */ /* 0x002ea20000300800 */
[----:B------:R-:W-:Y:S01]  /*42d10*/  HMMA.16816.F32.BF16 R16, R4, R8, R16 ;  /* 0x000000080410723c */ /* 0x000fe20000041810 */
[----:B------:R-:W-:Y:S01]  /*42d20*/  FMUL R12, R21, R24 ;  /* 0x00000018150c7220 */ /* 0x000fe20000400000 */
[----:B------:R-:W-:Y:S02]  /*42d30*/  IMAD.MOV.U32 R24, RZ, RZ, R8 ;  /* 0x000000ffff187224 */ /* 0x000fe400078e0008 */
[----:B------:R-:W-:-:S15]  /*42d40*/  IMAD.MOV.U32 R23, RZ, RZ, R9 ;  /* 0x000000ffff177224 */ /* 0x000fde00078e0009 */
[----:B------:R-:W-:Y:S04]  /*42d50*/  STL.64 [R1+0xb10], R16 ;  /* 0x000b101001007387 */ /* 0x000fe80000100a00 */
[----:B------:R0:W-:Y:S04]  /*42d60*/  STL.64 [R1+0xb18], R18 ;  /* 0x000b181201007387 */ /* 0x0001e80000100a00 */
[----:B------:R-:W2:Y:S04]  /*42d70*/  LDL.LU R10, [R1+0x1770] ;  /* 0x00177000010a7983 */ /* 0x000ea80000300800 */
[----:B------:R-:W3:Y:S04]  /*42d80*/  LDL.LU.64 R8, [R1+0x1768] ;  /* 0x0017680001087983 */ /* 0x000ee80000300a00 */
[----:B0-----:R-:W4:Y:S04]  /*42d90*/  LDL.LU R18, [R1+0x990] ;  /* 0x0009900001127983 */ /* 0x001f280000300800 */
[----:B------:R-:W4:Y:S01]  /*42da0*/  LDL.LU R19, [R1+0x5f0] ;  /* 0x0005f00001137983 */ /* 0x000f220000300800 */
[C---:B-----5:R-:W-:Y:S01]  /*42db0*/  FMUL R14, R20.reuse, R11 ;  /* 0x0000000b140e7220 */ /* 0x060fe20000400000 */
[----:B--2---:R-:W-:-:S07]  /*42dc0*/  FMUL R15, R20, R10 ;  /* 0x0000000a140f7220 */ /* 0x004fce0000400000 */
[----:B---3--:R-:W-:Y:S01]  /*42dd0*/  HMMA.16816.F32.BF16 R4, R4, R8, R12 ;  /* 0x000000080404723c */ /* 0x008fe2000004180c */
[----:B------:R-:W-:Y:S01]  /*42de0*/  MOV R21, R8 ;  /* 0x0000000800157202 */ /* 0x000fe20000000f00 */
[----:B------:R-:W-:Y:S02]  /*42df0*/  IMAD.MOV.U32 R20, RZ, RZ, R9 ;  /* 0x000000ffff147224 */ /* 0x000fe400078e0009 */
[----:B----4-:R-:W-:Y:S01]  /*42e00*/  FMUL R16, R28, R19 ;  /* 0x000000131c107220 */ /* 0x010fe20000400000 */
[----:B------:R-:W-:-:S14]  /*42e10*/  FMUL R19, R29, R25 ;  /* 0x000000191d137220 */ /* 0x000fdc0000400000 */
        /* <DEDUP_REMOVED lines=9> */
[----:B------:R-:W0:Y:S01]  /*42eb0*/  LDSM.16.M88.4 R4, [R22+UR8+0x6b000] ;  /* 0x06b000081604783b */ /* 0x000e220008000200 */
[----:B------:R-:W-:Y:S01]  /*42ec0*/  FADD R0, -R0, R18 ;  /* 0x0000001200007221 */ /* 0x000fe20000000100 */
[----:B------:R-:W-:Y:S01]  /*42ed0*/  FMUL R17, R28, R2 ;  /* 0x000000021c117220 */ /* 0x000fe20000400000 */
[----:B------:R-:W-:Y:S01]  /*42ee0*/  FMUL R18, R29, R26 ;  /* 0x0000001a1d127220 */ /* 0x000fe20000400000 */
[----:B--2---:R1:W-:Y:S04]  /*42ef0*/  STL.64 [R1+0x1750], R24 ;  /* 0x0017501801007387 */ /* 0x0043e80000100a00 */
[----:B-1----:R-:W2:Y:S01]  /*42f00*/  LDL.64 R24, [R1+0x170] ;  /* 0x0001700001187983 */ /* 0x002ea20000100a00 */
[----:B------:R-:W-:-:S03]  /*42f10*/  FADD R2, -R3, R27 ;  /* 0x0000001b03027221 */ /* 0x000fc60000000100 */
[----:B------:R-:W3:Y:S04]  /*42f20*/  LDL R3, [R1+0xca8] ;  /* 0x000ca80001037983 */ /* 0x000ee80000100800 */
[----:B0-----:R-:W-:Y:S04]  /*42f30*/  STL.64 [R1+0x1728], R6 ;  /* 0x0017280601007387 */ /* 0x001fe80000100a00 */
[----:B------:R0:W-:Y:S02]  /*42f40*/  STL.64 [R1+0x1720], R4 ;  /* 0x0017200401007387 */ /* 0x0001e40000100a00 */
[----:B0-----:R-:W-:Y:S01]  /*42f50*/  IMAD.MOV.U32 R4, RZ, RZ, R21 ;  /* 0x000000ffff047224 */ /* 0x001fe200078e0015 */
[----:B------:R-:W-:Y:S01]  /*42f60*/  MOV R5, R20 ;  /* 0x0000001400057202 */ /* 0x000fe20000000f00 */
[----:B--2---:R-:W-:Y:S01]  /*42f70*/  HMMA.16816.F32.BF16 R16, R8, R24, R16 ;  /* 0x000000180810723c */ /* 0x004fe20000041810 */
[----:B------:R-:W-:-:S02]  /*42f80*/  IMAD.MOV.U32 R20, RZ, RZ, R24 ;  /* 0x000000ffff147224 */ /* 0x000fc400078e0018 */
[----:B------:R-:W-:-:S15]  /*42f90*/  IMAD.MOV.U32 R21, RZ, RZ, R25 ;  /* 0x000000ffff157224 */ /* 0x000fde00078e0019 */
[----:B------:R-:W-:Y:S01]  /*42fa0*/  NOP ;  /* 0x0000000000007918 */ /* 0x000fe20000000000 */
[----:B------:R0:W-:Y:S04]  /*42fb0*/  STL.64 [R1+0xaf0], R16 ;  /* 0x000af01001007387 */ /* 0x0001e80000100a00 */
[----:B------:R1:W-:Y:S04]  /*42fc0*/  STL.64 [R1+0xaf8], R18 ;  /* 0x000af81201007387 */ /* 0x0003e80000100a00 */
[----:B------:R-:W2:Y:S04]  /*42fd0*/  LDL.LU.64 R24, [R1+0x1750] ;  /* 0x0017500001187983 */ /* 0x000ea80000300a00 */
[----:B0-----:R-:W2:Y:S04]  /*42fe0*/  LDL.LU R16, [R1+0x620] ;  /* 0x0006200001107983 */ /* 0x001ea80000300800 */
[----:B------:R-:W2:Y:S04]  /*42ff0*/  LDL.LU R17, [R1+0x624] ;  /* 0x0006240001117983 */ /* 0x000ea80000300800 */
[----:B-1----:R-:W2:Y:S04]  /*43000*/  LDL.LU R18, [R1+0x628] ;  /* 0x0006280001127983 */ /* 0x002ea80000300800 */
[----:B------:R-:W-:Y:S04]  /*43010*/  STL [R1+0x1748], R22 ;  /* 0x0017481601007387 */ /* 0x000fe80000100800 */
[----:B------:R0:W-:Y:S04]  /*43020*/  STL.64 [R1+0x1740], R20 ;  /* 0x0017401401007387 */ /* 0x0001e80000100a00 */
[----:B0-----:R-:W2:Y:S04]  /*43030*/  LDL.64 R20, [R1+0x150] ;  /* 0x0001500001147983 */ /* 0x001ea80000100a00 */
[----:B------:R-:W2:Y:S04]  /*43040*/  LDL.LU R19, [R1+0x62c] ;  /* 0x00062c0001137983 */ /* 0x000ea80000300800 */
[----:B------:R-:W2:Y:S04]  /*43050*/  LDL.LU R7, [R1+0x614] ;  /* 0x0006140001077983 */ /* 0x000ea80000300800 */
[----:B------:R-:W2:Y:S01]  /*43060*/  LDL.LU R6, [R1+0x61c] ;  /* 0x00061c0001067983 */ /* 0x000ea20000300800 */
[C---:B---3--:R-:W-:Y:S01]  /*43070*/  FMUL R12, R28.reuse, R12 ;  /* 0x0000000c1c0c7220 */ /* 0x048fe20000400000 */
[----:B----4-:R-:W-:Y:S01]  /*43080*/  FMUL R13, R28, R13 ;  /* 0x0000000d1c0d7220 */ /* 0x010fe20000400000 */
[C---:B-----5:R-:W-:Y:S01]  /*43090*/  FMUL R14, R29.reuse, R14 ;  /* 0x0000000e1d0e7220 */ /* 0x060fe20000400000 */
[----:B------:R-:W-:Y:S01]  /*430a0*/  FMUL R15, R29, R15 ;  /* 0x0000000f1d0f7220 */ /* 0x000fe20000400000 */
[----:B------:R-:W-:-:S04]  /*430b0*/  FMUL R0, R0, 1.4426950216293334961 ;  /* 0x3fb8aa3b00007820 */ /* 0x000fc80000400000 */
[----:B------:R0:W1:Y:S02]  /*430c0*/  MUFU.EX2 R26, R0 ;  /* 0x00000000001a7308 */ /* 0x0000640000000800 */
[----:B--2---:R-:W-:Y:S01]  /*430d0*/  HMMA.16816.F32.BF16 R12, R8, R20, R12 ;  /* 0x00000014080c723c */ /* 0x004fe2000004180c */
[----:B------:R2:W-:Y:S04]  /*430e0*/  STL [R1+0x1738], R6 ;  /* 0x0017380601007387 */ /* 0x0005e80000100800 */
[----:B------:R3:W-:Y:S04]  /*430f0*/  STL.64 [R1+0x1730], R4 ;  /* 0x0017300401007387 */ /* 0x0007e80000100a00 */
[----:B--2---:R-:W2:Y:S04]  /*43100*/  LDL.LU R6, [R1+0x618] ;  /* 0x0006180001067983 */ /* 0x004ea80000300800 */
[----:B0-----:R-:W4:Y:S04]  /*43110*/  LDL R0, [R1+0xcac] ;  /* 0x000cac0001007983 */ /* 0x001f280000100800 */
[----:B------:R-:W5:Y:S01]  /*43120*/  LDL.LU R22, [R1+0x1748] ;  /* 0x0017480001167983 */ /* 0x000f620000300800 */
[----:B---3--:R-:W-:Y:S01]  /*43130*/  MOV R4, R24 ;  /* 0x0000001800047202 */ /* 0x008fe20000000f00 */
[----:B------:R-:W-:-:S02]  /*43140*/  IMAD.MOV.U32 R24, RZ, RZ, R21 ;  /* 0x000000ffff187224 */ /* 0x000fc400078e0015 */
[----:B------:R-:W-:Y:S04]  /*43150*/  STL.64 [R1+0xae0], R12 ;  /* 0x000ae00c01007387 */ /* 0x000fe80000100a00 */
[----:B------:R0:W-:Y:S04]  /*43160*/  STL.64 [R1+0xae8], R14 ;  /* 0x000ae80e01007387 */ /* 0x0001e80000100a00 */
[----:B------:R-:W3:Y:S04]  /*43170*/  LDL.LU.64 R20, [R1+0x1740] ;  /* 0x0017400001147983 */ /* 0x000ee80000300a00 */
[----:B0-----:R-:W3:Y:S01]  /*43180*/  LDL.LU R15, [R1+0x610] ;  /* 0x00061000010f7983 */ /* 0x001ee20000300800 */
[----:B------:R-:W-:Y:S01]  /*43190*/  FMUL R2, R2, 1.4426950216293334961 ;  /* 0x3fb8aa3b02027820 */ /* 0x000fe20000400000 */
[----:B------:R-:W-:-:S02]  /*431a0*/  IMAD.MOV.U32 R5, RZ, RZ, R23 ;  /* 0x000000ffff057224 */ /* 0x000fc400078e0017 */
[----:B------:R-:W4:Y:S01]  /*431b0*/  LDL.LU R23, [R1+0x63c] ;  /* 0x00063c0001177983 */ /* 0x000f220000300800 */
[----:B------:R0:W4:Y:S01]  /*431c0*/  MUFU.EX2 R27, R2 ;  /* 0x00000002001b7308 */ /* 0x0001220000000800 */
[C---:B------:R-:W-:Y:S01]  /*431d0*/  FMUL R16, R28.reuse, R16 ;  /* 0x000000101c107220 */ /* 0x040fe20000400000 */
[C---:B------:R-:W-:Y:S01]  /*431e0*/  FMUL R17, R28.reuse, R17 ;  /* 0x000000111c117220 */ /* 0x040fe20000400000 */
[C---:B------:R-:W-:Y:S01]  /*431f0*/  FMUL R13, R28.reuse, R7 ;  /* 0x000000071c0d7220 */ /* 0x040fe20000400000 */
[C---:B------:R-:W-:Y:S01]  /*43200*/  FMUL R18, R29.reuse, R18 ;  /* 0x000000121d127220 */ /* 0x040fe20000400000 */
[C---:B------:R-:W-:Y:S01]  /*43210*/  FMUL R19, R29.reuse, R19 ;  /* 0x000000131d137220 */ /* 0x040fe20000400000 */
[----:B0-----:R-:W4:Y:S04]  /*43220*/  LDL.LU R2, [R1+0x638] ;  /* 0x0006380001027983 */ /* 0x001f280000300800 */
[----:B------:R0:W-:Y:S02]  /*43230*/  STL [R1+0x1628], R28 ;  /* 0x0016281c01007387 */ /* 0x0001e40000100800 */
[----:B------:R-:W-:Y:S01]  /*43240*/  HMMA.16816.F32.BF16 R16, R8, R4, R16 ;  /* 0x000000040810723c */ /* 0x000fe20000041810 */
[----:B--2---:R-:W-:Y:S01]  /*43250*/  FMUL R14, R29, R6 ;  /* 0x000000061d0e7220 */ /* 0x004fe20000400000 */
[----:B---3--:R-:W-:-:S02]  /*43260*/  FMUL R12, R28, R15 ;  /* 0x0000000f1c0c7220 */ /* 0x008fc40000400000 */
[----:B0-----:R-:W2:Y:S04]  /*43270*/  LDL.LU R28, [R1+0x634] ;  /* 0x00063400011c7983 */ /* 0x001ea80000300800 */
[----:B------:R-:W3:Y:S04]  /*43280*/  LDL.LU R6, [R1+0x1738] ;  /* 0x0017380001067983 */ /* 0x000ee80000300800 */
[----:B------:R-:W2:Y:S07]  /*43290*/  LDL.LU.64 R4, [R1+0x1730] ;  /* 0x0017300001047983 */ /* 0x000eae0000300a00 */
[----:B------:R-:W-:Y:S04]  /*432a0*/  STL.64 [R1+0xad0], R16 ;  /* 0x000ad01001007387 */ /* 0x000fe80000100a00 */
[----:B------:R0:W-:Y:S04]  /*432b0*/  STL.64 [R1+0xad8], R18 ;  /* 0x000ad81201007387 */ /* 0x0001e80000100a00 */
[----:B0-----:R-:W4:Y:S04]  /*432c0*/  LDL.LU R18, [R1+0x998] ;  /* 0x0009980001127983 */ /* 0x001f280000300800 */
[----:B------:R-:W1:Y:S04]  /*432d0*/  LDL.LU R19, [R1+0x630] ;  /* 0x0006300001137983 */ /* 0x000e680000300800 */
[----:B------:R0:W-:Y:S01]  /*432e0*/  STL [R1+0x162c], R29 ;  /* 0x00162c1d01007387 */ /* 0x0001e20000100800 */
[----:B---3--:R-:W-:-:S03]  /*432f0*/  FMUL R15, R29, R6 ;  /* 0x000000061d0f7220 */ /* 0x008fc60000400000 */
[----:B------:R-:W3:Y:S04]  /*43300*/  LDL.LU.64 R6, [R1+0x1728] ;  /* 0x0017280001067983 */ /* 0x000ee80000300a00 */
[----:B--2---:R-:W-:Y:S01]  /*43310*/  HMMA.16816.F32.BF16 R8, R8, R4, R12 ;  /* 0x000000040808723c */ /* 0x004fe2000004180c */
[----:B------:R-:W3:Y:S04]  /*43320*/  LDL.LU.64 R4, [R1+0x1720] ;  /* 0x0017200001047983 */ /* 0x000ee80000300a00 */
[----:B------:R-:W2:Y:S01]  /*43330*/  LDL.LU R12, [R1+0x640] ;  /* 0x00064000010c7983 */ /* 0x000ea20000300800 */
[----:B-1----:R-:W-:Y:S01]  /*43340*/  FMUL R16, R26, R19 ;  /* 0x000000131a107220 */ /* 0x002fe20000400000 */
[----:B----4-:R-:W-:-:S12]  /*43350*/  FMUL R19, R27, R23 ;  /* 0x000000171b137220 */ /* 0x010fd80000400000 */
[----:B------:R-:W-:Y:S04]  /*43360*/  STL.64 [R1+0xac0], R8 ;  /* 0x000ac00801007387 */ /* 0x000fe80000100a00 */
[----:B------:R-:W-:Y:S04]  /*43370*/  STL.64 [R1+0xac8], R10 ;  /* 0x000ac80a01007387 */ /* 0x000fe80000100a00 */
[----:B------:R-:W4:Y:S04]  /*43380*/  LDL.LU R13, [R1+0x644] ;  /* 0x00064400010d7983 */ /* 0x000f280000300800 */
[----:B------:R-:W2:Y:S04]  /*43390*/  LDL.LU R14, [R1+0x648] ;  /* 0x00064800010e7983 */ /* 0x000ea80000300800 */
[----:B------:R-:W2:Y:S04]  /*433a0*/  LDL.LU R15, [R1+0x64c] ;  /* 0x00064c00010f7983 */ /* 0x000ea80000300800 */
[----:B------:R-:W2:Y:S04]  /*433b0*/  LDL.LU R23, [R1+0x66c] ;  /* 0x00066c0001177983 */ /* 0x000ea80000300800 */
[----:B-----5:R-:W1:Y:S01]  /*433c0*/  LDSM.16.M88.4 R8, [R22+UR8+0x6c000] ;  /* 0x06c000081608783b */ /* 0x020e620008000200 */
[----:B------:R-:W-:Y:S01]  /*433d0*/  FADD R0, -R0, R18 ;  /* 0x0000001200007221 */ /* 0x000fe20000000100 */
[----:B------:R-:W-:Y:S01]  /*433e0*/  FMUL R17, R26, R28 ;  /* 0x0000001c1a117220 */ /* 0x000fe20000400000 */
[----:B------:R-:W-:Y:S01]  /*433f0*/  FMUL R18, R27, R2 ;  /* 0x000000021b127220 */ /* 0x000fe20000400000 */
[----:B------:R-:W-:-:S02]  /*43400*/  FADD R2, -R3, R25 ;  /* 0x0000001903027221 */ /* 0x000fc40000000100 */
[----:B------:R-:W5:Y:S04]  /*43410*/  LDL R3, [R1+0xca4] ;  /* 0x000ca40001037983 */ /* 0x000f680000100800 */
[----:B0-----:R-:W4:Y:S04]  /*43420*/  LDL.LU R29, [R1+0x9a4] ;  /* 0x0009a400011d7983 */ /* 0x001f280000300800 */
[----:B------:R-:W4:Y:S01]  /*43430*/  LDL R28, [R1+0xca0] ;  /* 0x000ca000011c7983 */ /* 0x000f220000100800 */
[----:B---3--:R-:W-:Y:S03]  /*43440*/  HMMA.16816.F32.BF16 R16, R4, R20, R16 ;  /* 0x000000140410723c */ /* 0x008fe60000041810 */
[----:B--2---:R-:W-:Y:S04]  /*43450*/  STL.64 [R1+0x1718], R22 ;  /* 0x0017181601007387 */ /* 0x004fe80000100a00 */
[----:B-1----:R-:W-:Y:S04]  /*43460*/  STL.64 [R1+0x16f0], R10 ;  /* 0x0016f00a01007387 */ /* 0x002fe80000100a00 */
[----:B------:R0:W-:Y:S04]  /*43470*/  STL.64 [R1+0x16e8], R8 ;  /* 0x0016e80801007387 */ /* 0x0001e80000100a00 */
[----:B0-----:R-:W2:Y:S04]  /*43480*/  LDL.64 R8, [R1+0x30] ;  /* 0x0000300001087983 */ /* 0x001ea80000100a00 */
[----:B------:R-:W3:Y:S04]  /*43490*/  LDL.LU.64 R22, [R1+0x1718] ;  /* 0x0017180001167983 */ /* 0x000ee80000300a00 */
[----:B------:R-:W2:Y:S04]  /*434a0*/  LDL.LU R25, [R1+0x660] ;  /* 0x0006600001197983 */ /* 0x000ea80000300800 */
[----:B------:R0:W-:Y:S04]  /*434b0*/  STL.64 [R1+0xab0], R16 ;  /* 0x000ab01001007387 */ /* 0x0001e80000100a00 */
[----:B------:R1:W-:Y:S04]  /*434c0*/  STL.64 [R1+0xab8], R18 ;  /* 0x000ab81201007387 */ /* 0x0003e80000100a00 */
[----:B0-----:R-:W2:Y:S04]  /*434d0*/  LDL.LU R17, [R1+0x664] ;  /* 0x0006640001117983 */ /* 0x001ea80000300800 */
[----:B-1----:R-:W2:Y:S04]  /*434e0*/  LDL.LU R18, [R1+0x668] ;  /* 0x0006680001127983 */ /* 0x002ea80000300800 */
[----:B------:R-:W2:Y:S04]  /*434f0*/  LDL.LU R21, [R1+0x650] ;  /* 0x0006500001157983 */ /* 0x000ea80000300800 */
[----:B------:R-:W2:Y:S04]  /*43500*/  LDL.LU R20, [R1+0x654] ;  /* 0x0006540001147983 */ /* 0x000ea80000300800 */
[----:B---3--:R-:W-:Y:S04]  /*43510*/  STL.64 [R1+0x1710], R22 ;  /* 0x0017101601007387 */ /* 0x008fe80000100a00 */
[----:B--2---:R0:W-:Y:S04]  /*43520*/  STL.64 [R1+0x1708], R20 ;  /* 0x0017081401007387 */ /* 0x0041e80000100a00 */
[----:B0-----:R-:W2:Y:S04]  /*43530*/  LDL R20, [R1+0x150] ;  /* 0x0001500001147983 */ /* 0x001ea80000100800 */
[----:B------:R-:W3:Y:S04]  /*43540*/  LDL.LU R11, [R1+0x658] ;  /* 0x00065800010b7983 */ /* 0x000ee80000300800 */
[----:B------:R-:W2:Y:S01]  /*43550*/  LDL.LU R10, [R1+0x65c] ;  /* 0x00065c00010a7983 */ /* 0x000ea20000300800 */
[----:B------:R-:W-:Y:S01]  /*43560*/  FMUL R0, R0, 1.4426950216293334961 ;  /* 0x3fb8aa3b00007820 */ /* 0x000fe20000400000 */
[----:B------:R-:W-:-:S03]  /*43570*/  MOV R21, R24 ;  /* 0x0000001800157202 */ /* 0x000fc60000000f00 */
[----:B------:R0:W1:Y:S01]  /*43580*/  MUFU.EX2 R24, R0 ;  /* 0x0000000000187308 */ /* 0x0000620000000800 */
[C---:B------:R-:W-:Y:S01]  /*43590*/  FMUL R12, R26.reuse, R12 ;  /* 0x0000000c1a0c7220 */ /* 0x040fe20000400000 */
[C---:B----4-:R-:W-:Y:S01]  /*435a0*/  FMUL R13, R26.reuse, R13 ;  /* 0x0000000d1a0d7220 */ /* 0x050fe20000400000 */
[C---:B------:R-:W-:Y:S01]  /*435b0*/  FMUL R14, R27.reuse, R14 ;  /* 0x0000000e1b0e7220 */ /* 0x040fe20000400000 */
[C---:B------:R-:W-:Y:S01]  /*435c0*/  FMUL R15, R27.reuse, R15 ;  /* 0x0000000f1b0f7220 */ /* 0x040fe20000400000 */
[----:B--2---:R-:W-:Y:S04]  /*435d0*/  STL [R1+0x1700], R10 ;  /* 0x0017000a01007387 */ /* 0x004fe80000100800 */
[----:B------:R2:W-:Y:S04]  /*435e0*/  STL.64 [R1+0x16f8], R8 ;  /* 0x0016f80801007387 */ /* 0x0005e80000100a00 */
[----:B--2---:R-:W2:Y:S04]  /*435f0*/  LDL.64 R8, [R1+0x50] ;  /* 0x0000500001087983 */ /* 0x004ea80000100a00 */
[----:B0-----:R-:W5:Y:S04]  /*43600*/  LDL.LU R0, [R1+0x9a0] ;  /* 0x0009a00001007983 */ /* 0x001f680000300800 */
[----:B------:R-:W4:Y:S01]  /*43610*/  LDL.LU.64 R22, [R1+0x1710] ;  /* 0x0017100001167983 */ /* 0x000f220000300a00 */
[----:B------:R-:W-:Y:S03]  /*43620*/  HMMA.16816.F32.BF16 R12, R4, R20, R12 ;  /* 0x00000014040c723c */ /* 0x000fe6000004180c */
[----:B------:R-:W2:Y:S01]  /*43630*/  LDL.LU.64 R20, [R1+0x1708] ;  /* 0x0017080001147983 */ /* 0x000ea20000300a00 */
[C---:B------:R-:W-:Y:S01]  /*43640*/  FMUL R16, R26.reuse, R25 ;  /* 0x000000191a107220 */ /* 0x040fe20000400000 */
[----:B------:R-:W-:Y:S01]  /*43650*/  FMUL R17, R26, R17 ;  /* 0x000000111a117220 */ /* 0x000fe20000400000 */
[----:B------:R-:W-:Y:S01]  /*43660*/  FMUL R18, R27, R18 ;  /* 0x000000121b127220 */ /* 0x000fe20000400000 */
[----:B------:R-:W-:-:S04]  /*43670*/  FMUL R2, R2, 1.4426950216293334961 ;  /* 0x3fb8aa3b02027820 */ /* 0x000fc80000400000 */
[----:B------:R0:W1:Y:S08]  /*43680*/  MUFU.EX2 R25, R2 ;  /* 0x0000000200197308 */ /* 0x0000700000000800 */
[----:B------:R1:W-:Y:S04]  /*43690*/  STL.64 [R1+0xaa0], R12 ;  /* 0x000aa00c01007387 */ /* 0x0003e80000100a00 */
[----:B------:R-:W-:Y:S04]  /*436a0*/  STL.64 [R1+0xaa8], R14 ;  /* 0x000aa80e01007387 */ /* 0x000fe80000100a00 */
[----:B0-----:R-:W3:Y:S01]  /*436b0*/  LDL.LU R2, [R1+0x67c] ;  /* 0x00067c0001027983 */ /* 0x001ee20000300800 */
[----:B----4-:R-:W-:-:S07]  /*436c0*/  FMUL R19, R27, R23 ;  /* 0x000000171b137220 */ /* 0x010fce0000400000 */
[----:B--2---:R-:W-:Y:S01]  /*436d0*/  HMMA.16816.F32.BF16 R16, R4, R8, R16 ;  /* 0x000000080410723c */ /* 0x004fe20000041810 */
[C---:B-1----:R-:W-:Y:S01]  /*436e0*/  FMUL R12, R26.reuse, R21 ;  /* 0x000000151a0c7220 */ /* 0x042fe20000400000 */
[----:B------:R-:W-:Y:S01]  /*436f0*/  FMUL R13, R26, R20 ;  /* 0x000000141a0d7220 */ /* 0x000fe20000400000 */
[----:B------:R-:W-:Y:S02]  /*43700*/  IMAD.MOV.U32 R21, RZ, RZ, R8 ;  /* 0x000000ffff157224 */ /* 0x000fe400078e0008 */
[----:B------:R-:W-:-:S14]  /*43710*/  IMAD.MOV.U32 R20, RZ, RZ, R9 ;  /* 0x000000ffff147224 */ /* 0x000fdc00078e0009 */
[----:B------:R0:W-:Y:S04]  /*43720*/  STL.64 [R1+0xa90], R16 ;  /* 0x000a901001007387 */ /* 0x0001e80000100a00 */
[----:B------:R1:W-:Y:S04]  /*43730*/  STL.64 [R1+0xa98], R18 ;  /* 0x000a981201007387 */ /* 0x0003e80000100a00 */
[----:B------:R-:W2:Y:S04]  /*43740*/  LDL.LU R10, [R1+0x1700] ;  /* 0x00170000010a7983 */ /* 0x000ea80000300800 */
[----:B------:R-:W4:Y:S04]  /*43750*/  LDL.LU.64 R8, [R1+0x16f8] ;  /* 0x0016f80001087983 */ /* 0x000f280000300a00 */
[----:B0-----:R-:W4:Y:S04]  /*43760*/  LDL.LU R17, [R1+0x670] ;  /* 0x0006700001117983 */ /* 0x001f280000300800 */
[----:B-1----:R-:W4:Y:S04]  /*43770*/  LDL.LU R18, [R1+0x674] ;  /* 0x0006740001127983 */ /* 0x002f280000300800 */
[----:B------:R-:W4:Y:S01]  /*43780*/  LDL.LU R19, [R1+0x678] ;  /* 0x0006780001137983 */ /* 0x000f220000300800 */
[----:B---3--:R-:W-:-:S03]  /*43790*/  FMUL R14, R27, R11 ;  /* 0x0000000b1b0e7220 */ /* 0x008fc60000400000 */
[----:B------:R-:W-:Y:S01]  /*437a0*/  STL.64 [R1+0x1630], R26 ;  /* 0x0016301a01007387 */ /* 0x000fe20000100a00 */
[----:B-----5:R-:W-:Y:S01]  /*437b0*/  FADD R0, -R3, R0 ;  /* 0x0000000003007221 */ /* 0x020fe20000000100 */
[----:B--2---:R-:W-:-:S07]  /*437c0*/  FMUL R15, R27, R10 ;  /* 0x0000000a1b0f7220 */ /* 0x004fce0000400000 */
[----:B----4-:R-:W-:Y:S01]  /*437d0*/  HMMA.16816.F32.BF16 R4, R4, R8, R12 ;  /* 0x000000080404723c */ /* 0x010fe2000004180c */
[----:B------:R-:W-:Y:S01]  /*437e0*/  MOV R23, R8 ;  /* 0x0000000800177202 */ /* 0x000fe20000000f00 */
[----:B------:R-:W-:Y:S02]  /*437f0*/  IMAD.MOV.U32 R14, RZ, RZ, R9 ;  /* 0x000000ffff0e7224 */ /* 0x000fe400078e0009 */
[C---:B------:R-:W-:Y:S01]  /*43800*/  FMUL R16, R24.reuse, R17 ;  /* 0x0000001118107220 */ /* 0x040fe20000400000 */
[----:B------:R-:W-:Y:S01]  /*43810*/  FMUL R17, R24, R18 ;  /* 0x0000001218117220 */ /* 0x000fe20000400000 */
[C---:B------:R-:W-:Y:S01]  /*43820*/  FMUL R18, R25.reuse, R19 ;  /* 0x0000001319127220 */ /* 0x040fe20000400000 */
[----:B------:R-:W-:Y:S01]  /*43830*/  FMUL R19, R25, R2 ;  /* 0x0000000219137220 */ /* 0x000fe20000400000 */
[----:B------:R-:W-:-:S11]  /*43840*/  FADD R2, -R28, R29 ;  /* 0x0000001d1c027221 */ /* 0x000fd60000000100 */
        /* <DEDUP_REMOVED lines=8> */
[----:B------:R-:W2:Y:S04]  /*438d0*/  LDL R29, [R1+0xc98] ;  /* 0x000c9800011d7983 */ /* 0x000ea80000100800 */
[----:B------:R-:W-:Y:S04]  /*438e0*/  STL [R1+0x16e0], R22 ;  /* 0x0016e01601007387 */ /* 0x000fe80000100800 */
[----:B------:R0:W-:Y:S04]  /*438f0*/  STL.64 [R1+0x16d8], R20 ;  /* 0x0016d81401007387 */ /* 0x0001e80000100a00 */
[----:B------:R-:W1:Y:S04]  /*43900*/  LDSM.16.M88.4 R4, [R22+UR8+0x6d000] ;  /* 0x06d000081604783b */ /* 0x000e680008000200 */
[----:B0-----:R-:W2:Y:S04]  /*43910*/  LDL.64 R20, [R1+0x170] ;  /* 0x0001700001147983 */ /* 0x001ea80000100a00 */
[----:B-1----:R-:W-:Y:S04]  /*43920*/  STL.64 [R1+0x16b0], R6 ;  /* 0x0016b00601007387 */ /* 0x002fe80000100a00 */
[----:B------:R0:W-:Y:S02]  /*43930*/  STL.64 [R1+0x16a8], R4 ;  /* 0x0016a80401007387 */ /* 0x0001e40000100a00 */
[----:B0-----:R-:W-:Y:S01]  /*43940*/  MOV R5, R14 ;  /* 0x0000000e00057202 */ /* 0x001fe20000000f00 */
[----:B--2---:R-:W-:Y:S01]  /*43950*/  HMMA.16816.F32.BF16 R16, R8, R20, R16 ;  /* 0x000000140810723c */ /* 0x004fe20000041810 */
[----:B------:R-:W-:-:S02]  /*43960*/  IMAD.MOV.U32 R28, RZ, RZ, R20 ;  /* 0x000000ffff1c7224 */ /* 0x000fc400078e0014 */
[----:B------:R-:W-:Y:S02]  /*43970*/  IMAD.MOV.U32 R27, RZ, RZ, R21 ;  /* 0x000000ffff1b7224 */ /* 0x000fe400078e0015 */
[----:B-----5:R-:W-:-:S14]  /*43980*/  FMUL R14, R25, R3 ;  /* 0x00000003190e7220 */ /* 0x020fdc0000400000 */
[----:B------:R0:W-:Y:S04]  /*43990*/  STL.64 [R1+0xa70], R16 ;  /* 0x000a701001007387 */ /* 0x0001e80000100a00 */
[----:B------:R1:W-:Y:S04]  /*439a0*/  STL.64 [R1+0xa78], R18 ;  /* 0x000a781201007387 */ /* 0x0003e80000100a00 */
[----:B------:R-:W2:Y:S04]  /*439b0*/  LDL.LU R22, [R1+0x16e0] ;  /* 0x0016e00001167983 */ /* 0x000ea80000300800 */
[----:B------:R-:W5:Y:S04]  /*439c0*/  LDL.LU.64 R20, [R1+0x16d8] ;  /* 0x0016d80001147983 */ /* 0x000f680000300a00 */
[----:B0-----:R-:W2:Y:S04]  /*439d0*/  LDL.LU R16, [R1+0x6b0] ;  /* 0x0006b00001107983 */ /* 0x001ea80000300800 */
[----:B------:R-:W2:Y:S04]  /*439e0*/  LDL.LU R17, [R1+0x6b4] ;  /* 0x0006b40001117983 */ /* 0x000ea80000300800 */
[----:B------:R-:W2:Y:S04]  /*439f0*/  LDL.LU R3, [R1+0x6b8] ;  /* 0x0006b80001037983 */ /* 0x000ea80000300800 */
[----:B-1----:R-:W2:Y:S04]  /*43a00*/  LDL.LU R19, [R1+0x6bc] ;  /* 0x0006bc0001137983 */ /* 0x002ea80000300800 */
[----:B------:R-:W2:Y:S04]  /*43a10*/  LDL.LU R26, [R1+0x694] ;  /* 0x00069400011a7983 */ /* 0x000ea80000300800 */
[----:B------:R-:W2:Y:S04]  /*43a20*/  LDL.LU R7, [R1+0x698] ;  /* 0x0006980001077983 */ /* 0x000ea80000300800 */
[----:B------:R-:W2:Y:S01]  /*43a30*/  LDL.LU R6, [R1+0x69c] ;  /* 0x00069c0001067983 */ /* 0x000ea20000300800 */
[----:B------:R-:W-:-:S03]  /*43a40*/  IMAD.MOV.U32 R4, RZ, RZ, R23 ;  /* 0x000000ffff047224 */ /* 0x000fc600078e0017 */
[----:B--2---:R0:W-:Y:S04]  /*43a50*/  STL [R1+0x16c0], R6 ;  /* 0x0016c00601007387 */ /* 0x0041e80000100800 */
[----:B0-----:R-:W2:Y:S04]  /*43a60*/  LDL.LU R6, [R1+0x690] ;  /* 0x0006900001067983 */ /* 0x001ea80000300800 */
[----:B------:R5:W-:Y:S02]  /*43a70*/  STL.64 [R1+0x16b8], R4 ;  /* 0x0016b80401007387 */ /* 0x000be40000100a00 */
[----:B-----5:R-:W-:Y:S01]  /*43a80*/  MOV R4, R21 ;  /* 0x0000001500047202 */ /* 0x020fe20000000f00 */
[----:B------:R-:W-:Y:S01]  /*43a90*/  IMAD.MOV.U32 R5, RZ, RZ, R20 ;  /* 0x000000ffff057224 */ /* 0x000fe200078e0014 */
[----:B--2---:R-:W-:Y:S04]  /*43aa0*/  STL.64 [R1+0x16d0], R6 ;  /* 0x0016d00601007387 */ /* 0x004fe80000100a00 */
[----:B------:R0:W-:Y:S04]  /*43ab0*/  STL.64 [R1+0x16c8], R4 ;  /* 0x0016c80401007387 */ /* 0x0001e80000100a00 */
[----:B0-----:R-:W2:Y:S01]  /*43ac0*/  LDL.64 R4, [R1+0x150] ;  /* 0x0001500001047983 */ /* 0x001ea20000100a00 */
[C---:B---3--:R-:W-:Y:S01]  /*43ad0*/  FMUL R12, R24.reuse, R12 ;  /* 0x0000000c180c7220 */ /* 0x048fe20000400000 */
[----:B----4-:R-:W-:Y:S01]  /*43ae0*/  FMUL R13, R24, R13 ;  /* 0x0000000d180d7220 */ /* 0x010fe20000400000 */
[----:B------:R-:W-:Y:S01]  /*43af0*/  FMUL R15, R25, R15 ;  /* 0x0000000f190f7220 */ /* 0x000fe20000400000 */
[----:B------:R-:W-:-:S04]  /*43b00*/  FMUL R0, R0, 1.4426950216293334961 ;  /* 0x3fb8aa3b00007820 */ /* 0x000fc80000400000 */
[----:B------:R0:W1:Y:S01]  /*43b10*/  MUFU.EX2 R20, R0 ;  /* 0x0000000000147308 */ /* 0x0000620000000800 */
[----:B------:R-:W-:Y:S01]  /*43b20*/  FMUL R18, R25, R3 ;  /* 0x0000000319127220 */ /* 0x000fe20000400000 */
[----:B0-----:R-:W3:Y:S01]  /*43b30*/  LDL R0, [R1+0xc9c] ;  /* 0x000c9c0001007983 */ /* 0x001ee20000100800 */
[----:B--2---:R-:W-:Y:S01]  /*43b40*/  HMMA.16816.F32.BF16 R12, R8, R4, R12 ;  /* 0x00000004080c723c */ /* 0x004fe2000004180c */
[----:B------:R-:W-:Y:S01]  /*43b50*/  IMAD.MOV.U32 R23, RZ, RZ, R4 ;  /* 0x000000ffff177224 */ /* 0x000fe200078e0004 */
[----:B------:R-:W-:-:S15]  /*43b60*/  MOV R3, R5 ;  /* 0x0000000500037202 */ /* 0x000fde0000000f00 */
[----:B------:R-:W-:Y:S02]  /*43b70*/  NOP ;  /* 0x0000000000007918 */ /* 0x000fe40000000000 */
[----:B------:R0:W-:Y:S04]  /*43b80*/  STL.64 [R1+0xa60], R12 ;  /* 0x000a600c01007387 */ /* 0x0001e80000100a00 */
[----:B------:R2:W-:Y:S04]  /*43b90*/  STL.64 [R1+0xa68], R14 ;  /* 0x000a680e01007387 */ /* 0x0005e80000100a00 */
[----:B------:R-:W0:Y:S04]  /*43ba0*/  LDL.LU.64 R6, [R1+0x16d0] ;  /* 0x0016d00001067983 */ /* 0x000e280000300a00 */
[----:B------:R-:W4:Y:S01]  /*43bb0*/  LDL.LU.64 R4, [R1+0x16c8] ;  /* 0x0016c80001047983 */ /* 0x000f220000300a00 */
[----:B------:R-:W-:Y:S01]  /*43bc0*/  FMUL R2, R2, 1.4426950216293334961 ;  /* 0x3fb8aa3b02027820 */ /* 0x000fe20000400000 */
[C---:B------:R-:W-:Y:S01]  /*43bd0*/  FMUL R16, R24.reuse, R16 ;  /* 0x0000001018107220 */ /* 0x040fe20000400000 */
[C---:B------:R-:W-:Y:S01]  /*43be0*/  FMUL R17, R24.reuse, R17 ;  /* 0x0000001118117220 */ /* 0x040fe20000400000 */
[----:B------:R-:W-:Y:S01]  /*43bf0*/  FMUL R19, R25, R19 ;  /* 0x0000001319137220 */ /* 0x000fe20000400000 */
[----:B------:R5:W0:Y:S02]  /*43c00*/  MUFU.EX2 R21, R2 ;  /* 0x0000000200157308 */ /* 0x000a240000000800 */
[----:B-----5:R-:W5:Y:S01]  /*43c10*/  LDL.LU R2, [R1+0x9ac] ;  /* 0x0009ac0001027983 */ /* 0x020f620000300800 */
[----:B0-----:R-:W-:-:S03]  /*43c20*/  FMUL R12, R24, R6 ;  /* 0x00000006180c7220 */ /* 0x001fc60000400000 */
[----:B------:R-:W3:Y:S01]  /*43c30*/  LDL.LU R6, [R1+0x16c0] ;  /* 0x0016c00001067983 */ /* 0x000ee20000300800 */
[----:B----4-:R-:W-:Y:S03]  /*43c40*/  HMMA.16816.F32.BF16 R16, R8, R4, R16 ;  /* 0x000000040810723c */ /* 0x010fe60000041810 */
[----:B------:R-:W4:Y:S01]  /*43c50*/  LDL.LU.64 R4, [R1+0x16b8] ;  /* 0x0016b80001047983 */ /* 0x000f220000300a00 */
[----:B------:R-:W-:Y:S01]  /*43c60*/  FMUL R13, R24, R26 ;  /* 0x0000001a180d7220 */ /* 0x000fe20000400000 */
[----:B--2---:R-:W-:-:S14]  /*43c70*/  FMUL R14, R25, R7 ;  /* 0x00000007190e7220 */ /* 0x004fdc0000400000 */
[----:B------:R0:W-:Y:S04]  /*43c80*/  STL.64 [R1+0xa50], R16 ;  /* 0x000a501001007387 */ /* 0x0001e80000100a00 */
[----:B------:R2:W-:Y:S04]  /*43c90*/  STL.64 [R1+0xa58], R18 ;  /* 0x000a581201007387 */ /* 0x0005e80000100a00 */
[----:B0-----:R-:W1:Y:S04]  /*43ca0*/  LDL.LU R16, [R1+0x6e0] ;  /* 0x0006e00001107983 */ /* 0x001e680000300800 */
[----:B------:R-:W5:Y:S04]  /*43cb0*/  LDL.LU R17, [R1+0x6e4] ;  /* 0x0006e40001117983 */ /* 0x000f680000300800 */
[----:B--2---:R-:W2:Y:S04]  /*43cc0*/  LDL.LU R18, [R1+0x6e8] ;  /* 0x0006e80001127983 */ /* 0x004ea80000300800 */
[----:B------:R-:W2:Y:S04]  /*43cd0*/  LDL.LU R19, [R1+0x6ec] ;  /* 0x0006ec0001137983 */ /* 0x000ea80000300800 */
[----:B------:R0:W-:Y:S01]  /*43ce0*/  STL.64 [R1+0x1638], R24 ;  /* 0x0016381801007387 */ /* 0x0001e20000100a00 */
[----:B---3--:R-:W-:-:S03]  /*43cf0*/  FMUL R15, R25, R6 ;  /* 0x00000006190f7220 */ /* 0x008fc60000400000 */
[----:B0-----:R-:W3:Y:S04]  /*43d00*/  LDL.LU R25, [R1+0x9a8] ;  /* 0x0009a80001197983 */ /* 0x001ee80000300800 */
[----:B------:R-:W3:Y:S01]  /*43d10*/  LDL.LU.64 R6, [R1+0x16b0] ;  /* 0x0016b00001067983 */ /* 0x000ee20000300a00 */
[----:B----4-:R-:W-:Y:S03]  /*43d20*/  HMMA.16816.F32.BF16 R8, R8, R4, R12 ;  /* 0x000000040808723c */ /* 0x010fe6000004180c */
[----:B------:R-:W4:Y:S04]  /*43d30*/  LDL.LU.64 R4, [R1+0x16a8] ;  /* 0x0016a80001047983 */ /* 0x000f280000300a00 */
[----:B------:R-:W4:Y:S04]  /*43d40*/  LDL.LU R26, [R1+0x6f0] ;  /* 0x0006f000011a7983 */ /* 0x000f280000300800 */
[----:B------:R-:W0:Y:S08]  /*43d50*/  LDSM.16.M88.4 R12, [R22+UR8+0x6e000] ;  /* 0x06e00008160c783b */ /* 0x000e300008000200 */
[----:B------:R1:W-:Y:S04]  /*43d60*/  STL.64 [R1+0xa40], R8 ;  /* 0x000a400801007387 */ /* 0x0003e80000100a00 */
[----:B------:R5:W-:Y:S04]  /*43d70*/  STL.64 [R1+0xa48], R10 ;  /* 0x000a480a01007387 */ /* 0x000be80000100a00 */
[----:B-1----:R-:W4:Y:S04]  /*43d80*/  LDL.LU R9, [R1+0x6f4] ;  /* 0x0006f40001097983 */ /* 0x002f280000300800 */
[----:B-----5:R-:W5:Y:S04]  /*43d90*/  LDL.LU R10, [R1+0x6f8] ;  /* 0x0006f800010a7983 */ /* 0x020f680000300800 */
[----:B------:R-:W5:Y:S04]  /*43da0*/  LDL.LU R11, [R1+0x6fc] ;  /* 0x0006fc00010b7983 */ /* 0x000f680000300800 */
[----:B------:R-:W5:Y:S01]  /*43db0*/  LDL.LU R24, [R1+0x70c] ;  /* 0x00070c0001187983 */ /* 0x000f620000300800 */
[C---:B------:R-:W-:Y:S01]  /*43dc0*/  FMUL R16, R20.reuse, R16 ;  /* 0x0000001014107220 */ /* 0x040fe20000400000 */
[----:B------:R-:W-:Y:S01]  /*43dd0*/  FMUL R17, R20, R17 ;  /* 0x0000001114117220 */ /* 0x000fe20000400000 */
[C---:B--2---:R-:W-:Y:S01]  /*43de0*/  FMUL R18, R21.reuse, R18 ;  /* 0x0000001215127220 */ /* 0x044fe20000400000 */
[----:B------:R-:W-:Y:S01]  /*43df0*/  FMUL R19, R21, R19 ;  /* 0x0000001315137220 */ /* 0x000fe20000400000 */
[----:B------:R-:W-:Y:S01]  /*43e00*/  FADD R2, -R29, R2 ;  /* 0x000000021d027221 */ /* 0x000fe20000000100 */
[----:B---3--:R-:W-:Y:S01]  /*43e10*/  FADD R0, -R0, R25 ;  /* 0x0000001900007221 */ /* 0x008fe20000000100 */
[----:B------:R-:W-:-:S02]  /*43e20*/  IMAD.MOV.U32 R25, RZ, RZ, R27 ;  /* 0x000000ffff197224 */ /* 0x000fc400078e001b */
[----:B----4-:R-:W-:Y:S01]  /*43e30*/  FMUL R8, R20, R26 ;  /* 0x0000001a14087220 */ /* 0x010fe20000400000 */
[----:B-----5:R1:W-:Y:S04]  /*43e40*/  STL [R1+0x16a4], R24 ;  /* 0x0016a41801007387 */ /* 0x0203e80000100800 */
[----:B------:R-:W2:Y:S01]  /*43e50*/  LDL.LU R29, [R1+0x9e0] ;  /* 0x0009e000011d7983 */ /* 0x000ea20000300800 */
[----:B-1----:R-:W-:-:S03]  /*43e60*/  IMAD.MOV.U32 R24, RZ, RZ, R28 ;  /* 0x000000ffff187224 */ /* 0x002fc600078e001c */
[----:B------:R-:W2:Y:S04]  /*43e70*/  LDL R28, [R1+0xc94] ;  /* 0x000c9400011c7983 */ /* 0x000ea80000100800 */
[----:B------:R-:W-:Y:S01]  /*43e80*/  HMMA.16816.F32.BF16 R16, R4, R24, R16 ;  /* 0x000000180410723c */ /* 0x000fe20000041810 */
[----:B0-----:R-:W-:Y:S04]  /*43e90*/  STL.64 [R1+0x1680], R14 ;  /* 0x0016800e01007387 */ /* 0x001fe80000100a00 */
[----:B------:R0:W-:Y:S04]  /*43ea0*/  STL.64 [R1+0x1678], R12 ;  /* 0x0016780c01007387 */ /* 0x0001e80000100a00 */
[----:B0-----:R-:W3:Y:S04]  /*43eb0*/  LDL.64 R12, [R1+0x30] ;  /* 0x00003000010c7983 */ /* 0x001ee80000100a00 */
[----:B------:R-:W4:Y:S06]  /*43ec0*/  LDL.LU R24, [R1+0x16a4] ;  /* 0x0016a40001187983 */ /* 0x000f2c0000300800 */
[----:B------:R0:W-:Y:S04]  /*43ed0*/  STL.64 [R1+0xa20], R16 ;  /* 0x000a201001007387 */ /* 0x0001e80000100a00 */
[----:B------:R1:W-:Y:S04]  /*43ee0*/  STL.64 [R1+0xa28], R18 ;  /* 0x000a281201007387 */ /* 0x0003e80000100a00 */
[----:B0-----:R-:W5:Y:S04]  /*43ef0*/  LDL.LU R17, [R1+0x700] ;  /* 0x0007000001117983 */ /* 0x001f680000300800 */
[----:B-1----:R-:W2:Y:S04]  /*43f00*/  LDL.LU R18, [R1+0x704] ;  /* 0x0007040001127983 */ /* 0x002ea80000300800 */
[----:B------:R-:W2:Y:S04]  /*43f10*/  LDL.LU R19, [R1+0x708] ;  /* 0x0007080001137983 */ /* 0x000ea80000300800 */
[----:B------:R-:W2:Y:S04]  /*43f20*/  LDL.LU R27, [R1+0x6d0] ;  /* 0x0006d000011b7983 */ /* 0x000ea80000300800 */
[----:B------:R-:W2:Y:S04]  /*43f30*/  LDL.LU R26, [R1+0x6d4] ;  /* 0x0006d400011a7983 */ /* 0x000ea80000300800 */
[----:B--2---:R-:W-:Y:S04]  /*43f40*/  STL.64 [R1+0x1698], R26 ;  /* 0x0016981a01007387 */ /* 0x004fe80000100a00 */
[----:B----4-:R0:W-:Y:S02]  /*43f50*/  STL [R1+0x1694], R24 ;  /* 0x0016941801007387 */ /* 0x0101e40000100800 */
[----:B0-----:R-:W-:-:S02]  /*43f60*/  MOV R24, R23 ;  /* 0x0000001700187202 */ /* 0x001fc40000000f00 */
[----:B------:R-:W2:Y:S04]  /*43f70*/  LDL.LU R23, [R1+0x16a0] ;  /* 0x0016a00001177983 */ /* 0x000ea80000300800 */
[----:B------:R-:W4:Y:S04]  /*43f80*/  LDL.LU R15, [R1+0x6d8] ;  /* 0x0006d800010f7983 */ /* 0x000f280000300800 */
[----:B------:R-:W2:Y:S01]  /*43f90*/  LDL.LU R14, [R1+0x6dc] ;  /* 0x0006dc00010e7983 */ /* 0x000ea20000300800 */
[----:B------:R-:W-:Y:S01]  /*43fa0*/  FMUL R9, R20, R9 ;  /* 0x0000000914097220 */ /* 0x000fe20000400000 */
[C---:B------:R-:W-:Y:S01]  /*43fb0*/  FMUL R10, R21.reuse, R10 ;  /* 0x0000000a150a7220 */ /* 0x040fe20000400000 */
[----:B------:R-:W-:Y:S01]  /*43fc0*/  FMUL R11, R21, R11 ;  /* 0x0000000b150b7220 */ /* 0x000fe20000400000 */
[----:B------:R-:W-:-:S07]  /*43fd0*/  IMAD.MOV.U32 R25, RZ, RZ, R3 ;  /* 0x000000ffff197224 */ /* 0x000fce00078e0003 */
[----:B------:R-:W-:Y:S01]  /*43fe0*/  HMMA.16816.F32.BF16 R8, R4, R24, R8 ;  /* 0x000000180408723c */ /* 0x000fe20000041808 */
[----:B--2---:R-:W-:Y:S04]  /*43ff0*/  STL [R1+0x1690], R14 ;  /* 0x0016900e01007387 */ /* 0x004fe80000100800 */
[----:B---3--:R0:W-:Y:S04]  /*44000*/  STL.64 [R1+0x1688], R12 ;  /* 0x0016880c01007387 */ /* 0x0081e80000100a00 */
[----:B0-----:R-:W2:Y:S04]  /*44010*/  LDL.64 R12, [R1+0x50] ;  /* 0x00005000010c7983 */ /* 0x001ea80000100a00 */
[----:B------:R-:W3:Y:S04]  /*44020*/  LDL.LU.64 R26, [R1+0x1698] ;  /* 0x00169800011a7983 */ /* 0x000ee80000300a00 */
[----:B------:R-:W2:Y:S01]  /*44030*/  LDL.LU R24, [R1+0x1694] ;  /* 0x0016940001187983 */ /* 0x000ea20000300800 */
[C---:B-----5:R-:W-:Y:S01]  /*44040*/  FMUL R16, R20.reuse, R17 ;  /* 0x0000001114107220 */ /* 0x060fe20000400000 */
[----:B------:R-:W-:Y:S01]  /*44050*/  FMUL R17, R20, R18 ;  /* 0x0000001214117220 */ /* 0x000fe20000400000 */
[C---:B------:R-:W-:Y:S01]  /*44060*/  FMUL R18, R21.reuse, R19 ;  /* 0x0000001315127220 */ /* 0x040fe20000400000 */
[----:B------:R-:W5:Y:S04]  /*44070*/  LDL.LU R25, [R1+0x718] ;  /* 0x0007180001197983 */ /* 0x000f680000300800 */
[----:B------:R3:W-:Y:S04]  /*44080*/  STL.64 [R1+0xa10], R8 ;  /* 0x000a100801007387 */ /* 0x0007e80000100a00 */
[----:B------:R-:W-:Y:S01]  /*44090*/  STL.64 [R1+0xa18], R10 ;  /* 0x000a180a01007387 */ /* 0x000fe20000100a00 */
[----:B--2---:R-:W-:-:S03]  /*440a0*/  FMUL R19, R21, R24 ;  /* 0x0000001815137220 */ /* 0x004fc60000400000 */
[----:B------:R-:W2:Y:S04]  /*440b0*/  LDL.LU R24, [R1+0x71c] ;  /* 0x00071c0001187983 */ /* 0x000ea80000300800 */
[----:B------:R-:W-:Y:S01]  /*440c0*/  HMMA.16816.F32.BF16 R16, R4, R12, R16 ;  /* 0x0000000c0410723c */ /* 0x000fe20000041810 */
[C---:B---3--:R-:W-:Y:S01]  /*440d0*/  FMUL R8, R20.reuse, R27 ;  /* 0x0000001b14087220 */ /* 0x048fe20000400000 */
[----:B------:R-:W-:Y:S01]  /*440e0*/  FMUL R9, R20, R26 ;  /* 0x0000001a14097220 */ /* 0x000fe20000400000 */
[----:B------:R-:W-:Y:S01]  /*440f0*/  IMAD.MOV.U32 R27, RZ, RZ, R12 ;  /* 0x000000ffff1b7224 */ /* 0x000fe200078e000c */
[----:B------:R-:W-:-:S15]  /*44100*/  MOV R26, R13 ;  /* 0x0000000d001a7202 */ /* 0x000fde0000000f00 */
[----:B------:R0:W-:Y:S04]  /*44110*/  STL.64 [R1+0xa00], R16 ;  /* 0x000a001001007387 */ /* 0x0001e80000100a00 */
[----:B------:R1:W-:Y:S04]  /*44120*/  STL.64 [R1+0xa08], R18 ;  /* 0x000a081201007387 */ /* 0x0003e80000100a00 */
[----:B------:R-:W3:Y:S04]  /*44130*/  LDL.LU R14, [R1+0x1690] ;  /* 0x00169000010e7983 */ /* 0x000ee80000300800 */
[----:B------:R-:W2:Y:S04]  /*44140*/  LDL.LU.64 R12, [R1+0x1688] ;  /* 0x00168800010c7983 */ /* 0x000ea80000300a00 */
[----:B0-----:R-:W5:Y:S04]  /*44150*/  LDL.LU R16, [R1+0x9e4] ;  /* 0x0009e40001107983 */ /* 0x001f680000300800 */
[----:B------:R-:W5:Y:S04]  /*44160*/  LDL R17, [R1+0xc90] ;  /* 0x000c900001117983 */ /* 0x000f680000100800 */
[----:B-1----:R-:W5:Y:S04]  /*44170*/  LDL.LU R18, [R1+0x710] ;  /* 0x0007100001127983 */ /* 0x002f680000300800 */
[----:B------:R-:W5:Y:S01]  /*44180*/  LDL.LU R19, [R1+0x714] ;  /* 0x0007140001137983 */ /* 0x000f620000300800 */
[----:B----4-:R-:W-:Y:S01]  /*44190*/  FMUL R10, R21, R15 ;  /* 0x0000000f150a7220 */ /* 0x010fe20000400000 */
[----:B------:R-:W-:Y:S01]  /*441a0*/  FMUL R0, R0, 1.4426950216293334961 ;  /* 0x3fb8aa3b00007820 */ /* 0x000fe20000400000 */
[----:B------:R-:W-:-:S03]  /*441b0*/  FMUL R3, R2, 1.4426950216293334961 ;  /* 0x3fb8aa3b02037820 */ /* 0x000fc60000400000 */
[----:B------:R0:W5:Y:S02]  /*441c0*/  MUFU.EX2 R2, R0 ;  /* 0x0000000000027308 */ /* 0x0001640000000800 */
[----:B0-----:R-:W-:-:S04]  /*441d0*/  FADD R0, -R28, R29 ;  /* 0x0000001d1c007221 */ /* 0x001fc80000000100 */
[----:B------:R-:W-:-:S06]  /*441e0*/  FMUL R0, R0, 1.4426950216293334961 ;  /* 0x3fb8aa3b00007820 */ /* 0x000fcc0000400000 */
[----:B------:R-:W0:Y:S01]  /*441f0*/  MUFU.EX2 R0, R0 ;  /* 0x0000000000007308 */ /* 0x000e220000000800 */
[----:B------:R1:W-:Y:S01]  /*44200*/  STL.64 [R1+0x1640], R20 ;  /* 0x0016401401007387 */ /* 0x0003e20000100a00 */
[----:B---3--:R-:W-:-:S07]  /*44210*/  FMUL R11, R21, R14 ;  /* 0x0000000e150b7220 */ /* 0x008fce0000400000 */
[----:B--2---:R-:W-:Y:S01]  /*44220*/  HMMA.16816.F32.BF16 R4, R4, R12, R8 ;  /* 0x0000000c0404723c */ /* 0x004fe20000041808 */
[----:B------:R-:W-:Y:S02]  /*44230*/  IMAD.MOV.U32 R29, RZ, RZ, R12 ;  /* 0x000000ffff1d7224 */ /* 0x000fe400078e000c */
[----:B------:R-:W-:Y:S02]  /*44240*/  IMAD.MOV.U32 R28, RZ, RZ, R13 ;  /* 0x000000ffff1c7224 */ /* 0x000fe400078e000d */
[C---:B-----5:R-:W-:Y:S01]  /*44250*/  FMUL R8, R2.reuse, R18 ;  /* 0x0000001202087220 */ /* 0x060fe20000400000 */
[----:B------:R-:W-:-:S13]  /*44260*/  FMUL R9, R2, R19 ;  /* 0x0000001302097220 */ /* 0x000fda0000400000 */
[----:B------:R2:W-:Y:S04]  /*44270*/  STL.64 [R1+0x9f0], R4 ;  /* 0x0009f00401007387 */ /* 0x0005e80000100a00 */
[----:B------:R-:W-:Y:S04]  /*44280*/  STL.64 [R1+0x9f8], R6 ;  /* 0x0009f80601007387 */ /* 0x000fe80000100a00 */
[----:B------:R-:W3:Y:S04]  /*44290*/  LDL.LU.64 R14, [R1+0x1680] ;  /* 0x00168000010e7983 */ /* 0x000ee80000300a00 */
[----:B------:R-:W3:Y:S04]  /*442a0*/  LDL.LU.64 R12, [R1+0x1678] ;  /* 0x00167800010c7983 */ /* 0x000ee80000300a00 */
[----:B------:R-:W-:Y:S04]  /*442b0*/  STL.64 [R1+0x1648], R28 ;  /* 0x0016481c01007387 */ /* 0x000fe80000100a00 */
[----:B-1----:R-:W4:Y:S04]  /*442c0*/  LDL.LU R20, [R1+0x720] ;  /* 0x0007200001147983 */ /* 0x002f280000300800 */
[----:B--2---:R-:W2:Y:S01]  /*442d0*/  LDL.LU R5, [R1+0x724] ;  /* 0x0007240001057983 */ /* 0x004ea20000300800 */
[----:B------:R-:W-:-:S03]  /*442e0*/  FADD R4, -R17, R16 ;  /* 0x0000001011047221 */ /* 0x000fc60000000100 */
[----:B------:R-:W-:Y:S04]  /*442f0*/  STL.64 [R1+0x1598], R22 ;  /* 0x0015981601007387 */ /* 0x000fe80000100a00 */
[----:B------:R1:W5:Y:S04]  /*44300*/  LDSM.16.M88.4 R16, [R22+UR8+0x6f000] ;  /* 0x06f000081610783b */ /* 0x0003680008000200 */
[----:B0-----:R-:W-:Y:S04]  /*44310*/  STL [R1+0x820], R0 ;  /* 0x0008200001007387 */ /* 0x001fe80000100800 */
[----:B-1----:R-:W2:Y:S04]  /*44320*/  LDL.LU R22, [R1+0x168] ;  /* 0x0001680001167983 */ /* 0x002ea80000300800 */
[----:B------:R-:W2:Y:S01]  /*44330*/  LDL.LU R23, [R1+0x16c] ;  /* 0x00016c0001177983 */ /* 0x000ea20000300800 */
[----:B------:R-:W0:Y:S03]  /*44340*/  MUFU.EX2 R3, R3 ;  /* 0x0000000300037308 */ /* 0x000e260000000800 */
[----:B------:R-:W3:Y:S04]  /*44350*/  LDL.LU R6, [R1+0x728] ;  /* 0x0007280001067983 */ /* 0x000ee80000300800 */
[----:B------:R-:W3:Y:S01]  /*44360*/  LDL.LU R7, [R1+0x72c] ;  /* 0x00072c0001077983 */ /* 0x000ee20000300800 */
[C---:B0-----:R-:W-:Y:S01]  /*44370*/  FMUL R11, R3.reuse, R24 ;  /* 0x00000018030b7220 */ /* 0x041fe20000400000 */
[----:B------:R-:W-:-:S02]  /*44380*/  FMUL R10, R3, R25 ;  /* 0x00000019030a7220 */ /* 0x000fc40000400000 */
[----:B--2---:R0:W-:Y:S04]  /*44390*/  STL.64 [R1+0x1650], R22 ;  /* 0x0016501601007387 */ /* 0x0041e80000100a00 */
[----:B------:R-:W2:Y:S04]  /*443a0*/  LDL.LU R28, [R1+0x140] ;  /* 0x00014000011c7983 */ /* 0x000ea80000300800 */
[----:B------:R-:W2:Y:S04]  /*443b0*/  LDL.LU R29, [R1+0x144] ;  /* 0x00014400011d7983 */ /* 0x000ea80000300800 */
[----:B0-----:R-:W2:Y:S04]  /*443c0*/  LDL.LU R22, [R1+0x138] ;  /* 0x0001380001167983 */ /* 0x001ea80000300800 */
[----:B------:R-:W2:Y:S04]  /*443d0*/  LDL.LU R23, [R1+0x13c] ;  /* 0x00013c0001177983 */ /* 0x000ea80000300800 */
[----:B------:R-:W2:Y:S04]  /*443e0*/  LDL.LU R24, [R1+0x148] ;  /* 0x0001480001187983 */ /* 0x000ea80000300800 */
[----:B------:R-:W2:Y:S04]  /*443f0*/  LDL.LU R25, [R1+0x14c] ;  /* 0x00014c0001197983 */ /* 0x000ea80000300800 */
[----:B-----5:R-:W-:Y:S04]  /*44400*/  STL.64 [R1+0x4b0], R16 ;  /* 0x0004b01001007387 */ /* 0x020fe80000100a00 */
[----:B------:R0:W-:Y:S04]  /*44410*/  STL.64 [R1+0x15f0], R16 ;  /* 0x0015f01001007387 */ /* 0x0001e80000100a00 */
[----:B------:R-:W-:Y:S04]  /*44420*/  STL.64 [R1+0x4b8], R18 ;  /* 0x0004b81201007387 */ /* 0x000fe80000100a00 */
[----:B------:R-:W-:Y:S04]  /*44430*/  STL.64 [R1+0x15f8], R18 ;  /* 0x0015f81201007387 */ /* 0x000fe80000100a00 */
[----:B0-----:R-:W3:Y:S04]  /*44440*/  LDL R16, [R1+0x170] ;  /* 0x0001700001107983 */ /* 0x001ee80000100800 */
[----:B------:R-:W3:Y:S01]  /*44450*/  LDL R17, [R1+0x174] ;  /* 0x0001740001117983 */ /* 0x000ee20000100800 */
[----:B------:R-:W-:Y:S01]  /*44460*/  FMUL R0, R4, 1.4426950216293334961 ;  /* 0x3fb8aa3b04007820 */ /* 0x000fe20000400000 */
[----:B----4-:R-:W-:Y:S01]  /*44470*/  FMUL R4, R2, R20 ;  /* 0x0000001402047220 */ /* 0x010fe20000400000 */
[----:B---3--:R-:W-:Y:S01]  /*44480*/  HMMA.16816.F32.BF16 R8, R12, R16, R8 ;  /* 0x000000100c08723c */ /* 0x008fe20000041808 */
[----:B------:R-:W3:-:S15]  /*44490*/  LDL.LU R16, [R1+0x730] ;  /* 0x0007300001107983 */ /* 0x000ede0000300800 */
[----:B------:R-:W-:-:S03]  /*444a0*/  NOP ;  /* 0x0000000000007918 */ /* 0x000fc60000000000 */
[----:B------:R0:W-:Y:S04]  /*444b0*/  STL.64 [R1+0x9e0], R8 ;  /* 0x0009e00801007387 */ /* 0x0001e80000100a00 */
[----:B------:R1:W-:Y:S04]  /*444c0*/  STL.64 [R1+0x9e8], R10 ;  /* 0x0009e80a01007387 */ /* 0x0003e80000100a00 */
[----:B0-----:R-:W4:Y:S04]  /*444d0*/  LDL.LU R9, [R1+0x734] ;  /* 0x0007340001097983 */ /* 0x001f280000300800 */
[----:B-1----:R-:W5:Y:S04]  /*444e0*/  LDL.LU R10, [R1+0x738] ;  /* 0x00073800010a7983 */ /* 0x002f680000300800 */
[----:B------:R-:W3:Y:S04]  /*444f0*/  LDL.LU R11, [R1+0x73c] ;  /* 0x00073c00010b7983 */ /* 0x000ee80000300800 */
[----:B------:R-:W3:Y:S04]  /*44500*/  LDL.LU R17, [R1+0x6cc] ;  /* 0x0006cc0001117983 */ /* 0x000ee80000300800 */
[----:B------:R-:W3:Y:S04]  /*44510*/  LDL.LU.64 R20, [R1+0xbe0] ;  /* 0x000be00001147983 */ /* 0x000ee80000300a00 */
[----:B--2---:R0:W-:Y:S04]  /*44520*/  STL.64 [R1+0x1660], R22 ;  /* 0x0016601601007387 */ /* 0x0041e80000100a00 */
[----:B0-----:R-:W2:Y:S04]  /*44530*/  LDL.LU R22, [R1+0x6c4] ;  /* 0x0006c40001167983 */ /* 0x001ea80000300800 */
[----:B------:R-:W2:Y:S04]  /*44540*/  LDL.LU R23, [R1+0x6c8] ;  /* 0x0006c80001177983 */ /* 0x000ea80000300800 */
[----:B---3--:R0:W-:Y:S02]  /*44550*/  STL.64 [R1+0x1658], R20 ;  /* 0x0016581401007387 */ /* 0x0081e40000100a00 */
[----:B0-----:R-:W-:Y:S01]  /*44560*/  MOV R20, R27 ;  /* 0x0000001b00147202 */ /* 0x001fe20000000f00 */
[----:B------:R-:W-:Y:S01]  /*44570*/  IMAD.MOV.U32 R21, RZ, RZ, R26 ;  /* 0x000000ffff157224 */ /* 0x000fe200078e001a */
[----:B--2---:R-:W-:Y:S04]  /*44580*/  STL.64 [R1+0x1670], R22 ;  /* 0x0016701601007387 */ /* 0x004fe80000100a00 */
[----:B------:R0:W-:Y:S04]  /*44590*/  STL.64 [R1+0x1668], R20 ;  /* 0x0016681401007387 */ /* 0x0001e80000100a00 */
[----:B0-----:R-:W2:Y:S01]  /*445a0*/  LDL.LU.64 R20, [R1+0x150] ;  /* 0x0001500001147983 */ /* 0x001ea20000300a00 */
[C---:B------:R-:W-:Y:S01]  /*445b0*/  FMUL R5, R2.reuse, R5 ;  /* 0x0000000502057220 */ /* 0x040fe20000400000 */
[C---:B------:R-:W-:Y:S01]  /*445c0*/  FMUL R6, R3.reuse, R6 ;  /* 0x0000000603067220 */ /* 0x040fe20000400000 */
[----:B------:R-:W-:Y:S01]  /*445d0*/  FMUL R7, R3, R7 ;  /* 0x0000000703077220 */ /* 0x000fe20000400000 */
[----:B------:R-:W0:Y:S01]  /*445e0*/  MUFU.EX2 R0, R0 ;  /* 0x0000000000007308 */ /* 0x000e220000000800 */
[----:B------:R-:W3:Y:S01]  /*445f0*/  LDL.LU.64 R26, [R1+0x928] ;  /* 0x00092800011a7983 */ /* 0x000ee20000300a00 */
[----:B------:R-:W-:-:S03]  /*44600*/  FMUL R8, R2, R16 ;  /* 0x0000001002087220 */ /* 0x000fc60000400000 */
[----:B0-----:R0:W-:Y:S01]  /*44610*/  STL [R1+0x824], R0 ;  /* 0x0008240001007387 */ /* 0x0011e20000100800 */
[----:B--2---:R-:W-:Y:S01]  /*44620*/  HMMA.16816.F32.BF16 R4, R12, R20, R4 ;  /* 0x000000140c04723c */ /* 0x004fe20000041804 */
[----:B------:R-:W-:Y:S01]  /*44630*/  IMAD.MOV.U32 R16, RZ, RZ, R20 ;  /* 0x000000ffff107224 */ /* 0x000fe200078e0014 */
[----:B0-----:R-:W-:-:S15]  /*44640*/  MOV R0, R21 ;  /* 0x0000001500007202 */ /* 0x001fde0000000f00 */
[----:B------:R-:W-:Y:S02]  /*44650*/  NOP ;  /* 0x0000000000007918 */ /* 0x000fe40000000000 */
[----:B------:R-:W-:Y:S04]  /*44660*/  STL.64 [R1+0x9a0], R4 ;  /* 0x0009a00401007387 */ /* 0x000fe80000100a00 */
[----:B------:R0:W-:Y:S04]  /*44670*/  STL.64 [R1+0x9a8], R6 ;  /* 0x0009a80601007387 */ /* 0x0001e80000100a00 */
[----:B------:R-:W2:Y:S04]  /*44680*/  LDL.LU.64 R22, [R1+0x1670] ;  /* 0x0016700001167983 */ /* 0x000ea80000300a00 */
[----:B------:R-:W2:Y:S01]  /*44690*/  LDL.LU.64 R20, [R1+0x1668] ;  /* 0x0016680001147983 */ /* 0x000ea20000300a00 */
[C---:B----4-:R-:W-:Y:S01]  /*446a0*/  FMUL R9, R2.reuse, R9 ;  /* 0x0000000902097220 */ /* 0x050fe20000400000 */
[C---:B-----5:R-:W-:Y:S01]  /*446b0*/  FMUL R10, R3.reuse, R10 ;  /* 0x0000000a030a7220 */ /* 0x060fe20000400000 */
[C---:B------:R-:W-:Y:S01]  /*446c0*/  FMUL R11, R3.reuse, R11 ;  /* 0x0000000b030b7220 */ /* 0x040fe20000400000 */
[----:B0-----:R-:W4:Y:S04]  /*446d0*/  LDL.LU R7, [R1+0x6c0] ;  /* 0x0006c00001077983 */ /* 0x001f280000300800 */
[----:B------:R-:W5:Y:S02]  /*446e0*/  LDL.LU.64 R18, [R1+0x850] ;  /* 0x0008500001127983 */ /* 0x000f640000300a00 */
[----:B--2---:R-:W-:Y:S01]  /*446f0*/  HMMA.16816.F32.BF16 R8, R12, R20, R8 ;  /* 0x000000140c08723c */ /* 0x004fe20000041808 */
[----:B------:R-:W-:Y:S01]  /*44700*/  FMUL R5, R2, R22 ;  /* 0x0000001602057220 */ /* 0x000fe20000400000 */
[----:B------:R-:W-:-:S02]  /*44710*/  FMUL R6, R3, R23 ;  /* 0x0000001703067220 */ /* 0x000fc40000400000 */
[----:B------:R-:W2:Y:S04]  /*44720*/  LDL.LU.64 R22, [R1+0x1660] ;  /* 0x0016600001167983 */ /* 0x000ea80000300a00 */
[----:B------:R-:W2:Y:S11]  /*44730*/  LDL.LU.64 R20, [R1+0x1658] ;  /* 0x0016580001147983 */ /* 0x000eb60000300a00 */
[----:B------:R-:W-:Y:S04]  /*44740*/  STL.64 [R1+0x990], R8 ;  /* 0x0009900801007387 */ /* 0x000fe80000100a00 */
[----:B------:R0:W-:Y:S04]  /*44750*/  STL.64 [R1+0x998], R10 ;  /* 0x0009980a01007387 */ /* 0x0001e80000100a00 */
[----:B0-----:R-:W3:Y:S04]  /*44760*/  LDL.LU.64 R10, [R1+0xbe8] ;  /* 0x000be800010a7983 */ /* 0x001ee80000300a00 */
[----:B------:R-:W3:Y:S01]  /*44770*/  LDL.64 R8, [R1+0x820] ;  /* 0x0008200001087983 */ /* 0x000ee20000100a00 */
[----:B----4-:R-:W-:Y:S01]  /*44780*/  FMUL R4, R2, R7 ;  /* 0x0000000702047220 */ /* 0x010fe20000400000 */
[----:B------:R-:W-:Y:S01]  /*44790*/  FMUL R7, R3, R17 ;  /* 0x0000001103077220 */ /* 0x000fe20000400000 */
[----:B--2---:R-:W-:-:S02]  /*447a0*/  FFMA2 R2, R20.F32x2.HI_LO, R2.F32x2.HI_LO, R28.F32x2.HI_LO ;  /* 0x0000000214027249 */ /* 0x004fc4000000001c */
[----:B---3--:R-:W-:Y:S02]  /*447b0*/  FFMA2 R10, R10.F32x2.HI_LO, R8.F32x2.HI_LO, R22.F32x2.HI_LO ;  /* 0x000000080a0a7249 */ /* 0x008fe40000000016 */
[----:B------:R-:W5:Y:S04]  /*447c0*/  LDL.LU.64 R22, [R1+0x1650] ;  /* 0x0016500001167983 */ /* 0x000f680000300a00 */
[----:B------:R-:W-:Y:S04]  /*447d0*/  STL.64 [R1+0xc80], R10 ;  /* 0x000c800a01007387 */ /* 0x000fe80000100a00 */
[----:B------:R-:W2:Y:S04]  /*447e0*/  LDL.LU.64 R28, [R1+0x1648] ;  /* 0x00164800011c7983 */ /* 0x000ea80000300a00 */
[----:B------:R-:W3:Y:S04]  /*447f0*/  LDL.LU.64 R20, [R1+0x1640] ;  /* 0x0016400001147983 */ /* 0x000ee80000300a00 */
[----:B------:R0:W-:Y:S04]  /*44800*/  STL.64 [R1+0xc78], R2 ;  /* 0x000c780201007387 */ /* 0x0001e80000100a00 */
[----:B0-----:R-:W4:Y:S01]  /*44810*/  LDL.LU.64 R2, [R1+0x8c0] ;  /* 0x0008c00001027983 */ /* 0x001f220000300a00 */
[----:B---3--:R-:W-:-:S03]  /*44820*/  FFMA2 R20, R26.F32x2.HI_LO, R20.F32x2.HI_LO, R24.F32x2.HI_LO ;  /* 0x000000141a147249 */ /* 0x008fc60000000018 */
[----:B------:R-:W4:Y:S04]  /*44830*/  LDL.LU.64 R24, [R1+0x1638] ;  /* 0x0016380001187983 */ /* 0x000f280000300a00 */
[----:B------:R-:W5:Y:S04]  /*44840*/  LDL.LU.64 R26, [R1+0x1630] ;  /* 0x00163000011a7983 */ /* 0x000f680000300a00 */
[----:B------:R0:W-:Y:S04]  /*44850*/  STL.64 [R1+0xc70], R20 ;  /* 0x000c701401007387 */ /* 0x0001e80000100a00 */
[----:B0-----:R-:W3:Y:S04]  /*44860*/  LDL.LU R20, [R1+0x60] ;  /* 0x0000600001147983 */ /* 0x001ee80000300800 */
[----:B------:R-:W3:Y:S04]  /*44870*/  LDL.LU R21, [R1+0x64] ;  /* 0x0000640001157983 */ /* 0x000ee80000300800 */
[----:B---3--:R0:W-:Y:S04]  /*44880*/  STL.64 [R1+0x15a0], R20 ;  /* 0x0015a01401007387 */ /* 0x0081e80000100a00 */
[----:B0-----:R-:W4:Y:S04]  /*44890*/  LDL.LU R20, [R1+0x160] ;  /* 0x0001600001147983 */ /* 0x001f280000300800 */
[----:B------:R-:W4:Y:S02]  /*448a0*/  LDL.LU R21, [R1+0x164] ;  /* 0x0001640001157983 */ /* 0x000f240000300800 */
[----:B----4-:R-:W-:-:S02]  /*448b0*/  FFMA2 R20, R2.F32x2.HI_LO, R24.F32x2.HI_LO, R20.F32x2.HI_LO ;  /* 0x0000001802147249 */ /* 0x010fc40000000014 */
[----:B-----5:R-:W-:Y:S02]  /*448c0*/  FFMA2 R2, R18.F32x2.HI_LO, R26.F32x2.HI_LO, R22.F32x2.HI_LO ;  /* 0x0000001a12027249 */ /* 0x020fe40000000016 */
[----:B------:R-:W3:Y:S04]  /*448d0*/  LDL.LU R22, [R1+0x1c0] ;  /* 0x0001c00001167983 */ /* 0x000ee80000300800 */
[----:B------:R-:W-:Y:S04]  /*448e0*/  STL.64 [R1+0xc68], R20 ;  /* 0x000c681401007387 */ /* 0x000fe80000100a00 */
[----:B------:R-:W-:Y:S04]  /*448f0*/  STL.64 [R1+0xc60], R2 ;  /* 0x000c600201007387 */ /* 0x000fe80000100a00 */
[----:B------:R-:W3:Y:S04]  /*44900*/  LDL.LU R23, [R1+0x1c4] ;  /* 0x0001c40001177983 */ /* 0x000ee80000300800 */
[----:B---3--:R0:W-:Y:S04]  /*44910*/  STL.64 [R1+0x15a8], R22 ;  /* 0x0015a81601007387 */ /* 0x0081e80000100a00 */
[----:B0-----:R-:W3:Y:S04]  /*44920*/  LDL.LU R22, [R1+0x40] ;  /* 0x0000400001167983 */ /* 0x001ee80000300800 */
[----:B------:R-:W3:Y:S04]  /*44930*/  LDL.LU R23, [R1+0x44] ;  /* 0x0000440001177983 */ /* 0x000ee80000300800 */
[----:B---3--:R-:W-:Y:S04]  /*44940*/  STL.64 [R1+0x15b8], R22 ;  /* 0x0015b81601007387 */ /* 0x008fe80000100a00 */
[----:B------:R-:W3:Y:S04]  /*44950*/  LDL.LU R26, [R1+0x1c8] ;  /* 0x0001c800011a7983 */ /* 0x000ee80000300800 */
[----:B------:R-:W3:Y:S04]  /*44960*/  LDL.LU R27, [R1+0x1cc] ;  /* 0x0001cc00011b7983 */ /* 0x000ee80000300800 */
[----:B---3--:R0:W-:Y:S04]  /*44970*/  STL.64 [R1+0x15b0], R26 ;  /* 0x0015b01a01007387 */ /* 0x0081e80000100a00 */
[----:B0-----:R-:W3:Y:S04]  /*44980*/  LDL.LU R26, [R1+0x1b8] ;  /* 0x0001b800011a7983 */ /* 0x001ee80000300800 */
[----:B------:R-:W3:Y:S01]  /*44990*/  LDL.LU R27, [R1+0x1bc] ;  /* 0x0001bc00011b7983 */ /* 0x000ee20000300800 */
[----:B------:R-:W-:Y:S01]  /*449a0*/  MOV R24, R16 ;  /* 0x0000001000187202 */ /* 0x000fe20000000f00 */
[----:B------:R-:W-:-:S02]  /*449b0*/  IMAD.MOV.U32 R25, RZ, RZ, R0 ;  /* 0x000000ffff197224 */ /* 0x000fc400078e0000 */
[----:B---3--:R0:W-:Y:S04]  /*449c0*/  STL.64 [R1+0x15c0], R26 ;  /* 0x0015c01a01007387 */ /* 0x0081e80000100a00 */
[----:B0-----:R-:W3:Y:S04]  /*449d0*/  LDL.LU R26, [R1+0x28] ;  /* 0x00002800011a7983 */ /* 0x001ee80000300800 */
[----:B------:R-:W3:Y:S04]  /*449e0*/  LDL.LU R27, [R1+0x2c] ;  /* 0x00002c00011b7983 */ /* 0x000ee80000300800 */
[----:B---3--:R-:W-:Y:S04]  /*449f0*/  STL.64 [R1+0x15d0], R26 ;  /* 0x0015d01a01007387 */ /* 0x008fe80000100a00 */
[----:B------:R0:W-:Y:S04]  /*44a00*/  STL.64 [R1+0x15c8], R24 ;  /* 0x0015c81801007387 */ /* 0x0001e80000100a00 */
[----:B0-----:R-:W3:Y:S04]  /*44a10*/  LDL.LU R24, [R1+0x1b0] ;  /* 0x0001b00001187983 */ /* 0x001ee80000300800 */
[----:B------:R-:W3:Y:S04]  /*44a20*/  LDL.LU R25, [R1+0x1b4] ;  /* 0x0001b40001197983 */ /* 0x000ee80000300800 */
[----:B------:R-:W4:Y:S04]  /*44a30*/  LDL.LU R16, [R1+0x1a0] ;  /* 0x0001a00001107983 */ /* 0x000f280000300800 */
[----:B------:R-:W4:Y:S04]  /*44a40*/  LDL.LU R17, [R1+0x1a4] ;  /* 0x0001a40001117983 */ /* 0x000f280000300800 */
[----:B----4-:R0:W-:Y:S04]  /*44a50*/  STL.64 [R1+0x1600], R16 ;  /* 0x0016001001007387 */ /* 0x0101e80000100a00 */
[----:B0-----:R-:W4:Y:S04]  /*44a60*/  LDL.LU R16, [R1+0x10] ;  /* 0x0000100001107983 */ /* 0x001f280000300800 */
[----:B------:R-:W4:Y:S04]  /*44a70*/  LDL.LU R17, [R1+0x14] ;  /* 0x0000140001117983 */ /* 0x000f280000300800 */
[----:B----4-:R2:W-:Y:S02]  /*44a80*/  STL.64 [R1+0x1610], R16 ;  /* 0x0016101001007387 */ /* 0x0105e40000100a00 */
[----:B--2---:R-:W-:Y:S01]  /*44a90*/  IMAD.MOV.U32 R16, RZ, RZ, R29 ;  /* 0x000000ffff107224 */ /* 0x004fe200078e001d */
[----:B------:R-:W-:Y:S01]  /*44aa0*/  MOV R17, R28 ;  /* 0x0000001c00117202 */ /* 0x000fe20000000f00 */
[----:B------:R-:W2:Y:S04]  /*44ab0*/  LDL.LU R29, [R1+0x162c] ;  /* 0x00162c00011d7983 */ /* 0x000ea80000300800 */
[----:B------:R-:W2:Y:S04]  /*44ac0*/  LDL.LU R28, [R1+0x1628] ;  /* 0x00162800011c7983 */ /* 0x000ea80000300800 */
[----:B---3--:R0:W-:Y:S04]  /*44ad0*/  STL.64 [R1+0x15d8], R24 ;  /* 0x0015d81801007387 */ /* 0x0081e80000100a00 */
[----:B0-----:R-:W3:Y:S04]  /*44ae0*/  LDL.LU R24, [R1+0x20] ;  /* 0x0000200001187983 */ /* 0x001ee80000300800 */
[----:B------:R-:W3:Y:S04]  /*44af0*/  LDL.LU R25, [R1+0x24] ;  /* 0x0000240001197983 */ /* 0x000ee80000300800 */
[----:B------:R-:W4:Y:S04]  /*44b00*/  LDL.LU R3, [R1+0x740] ;  /* 0x0007400001037983 */ /* 0x000f280000300800 */
[----:B------:R-:W5:Y:S04]  /*44b10*/  LDL.LU R2, [R1+0x744] ;  /* 0x0007440001027983 */ /* 0x000f680000300800 */
[----:B------:R-:W2:Y:S04]  /*44b20*/  LDL.LU R20, [R1] ;  /* 0x0000000001147983 */ /* 0x000ea80000300800 */
[----:B------:R-:W2:Y:S01]  /*44b30*/  LDL.LU R21, [R1+0x4] ;  /* 0x0000040001157983 */ /* 0x000ea20000300800 */
[----:B------:R-:W-:-:S03]  /*44b40*/  IMAD.MOV.U32 R11, RZ, RZ, R8 ;  /* 0x000000ffff0b7224 */ /* 0x000fc600078e0008 */
[----:B------:R-:W2:Y:S01]  /*44b50*/  LDL.LU R22, [R1+0x188] ;  /* 0x0001880001167983 */ /* 0x000ea20000300800 */
[----:B------:R-:W-:-:S03]  /*44b60*/  IMAD.MOV.U32 R8, RZ, RZ, R9 ;  /* 0x000000ffff087224 */ /* 0x000fc600078e0009 */
[----:B------:R-:W2:Y:S04]  /*44b70*/  LDL.LU R23, [R1+0x18c] ;  /* 0x00018c0001177983 */ /* 0x000ea80000300800 */
[----:B------:R-:W2:Y:S04]  /*44b80*/  LDL.LU R9, [R1+0x748] ;  /* 0x0007480001097983 */ /* 0x000ea80000300800 */
[----:B------:R-:W2:Y:S01]  /*44b90*/  LDL.LU R0, [R1+0x74c] ;  /* 0x00074c0001007983 */ /* 0x000ea20000300800 */
[----:B------:R-:W-:Y:S03]  /*44ba0*/  HMMA.16816.F32.BF16 R4, R12, R16, R4 ;  /* 0x000000100c04723c */ /* 0x000fe60000041804 */
[----:B---3--:R0:W-:Y:S04]  /*44bb0*/  STL.64 [R1+0x1608], R24 ;  /* 0x0016081801007387 */ /* 0x0081e80000100a00 */
[----:B0-----:R-:W3:Y:S04]  /*44bc0*/  LDL.LU R24, [R1+0x198] ;  /* 0x0001980001187983 */ /* 0x001ee80000300800 */
[----:B------:R-:W3:Y:S04]  /*44bd0*/  LDL.LU R25, [R1+0x19c] ;  /* 0x00019c0001197983 */ /* 0x000ee80000300800 */
[----:B---3--:R0:W-:Y:S04]  /*44be0*/  STL.64 [R1+0x1618], R24 ;  /* 0x0016181801007387 */ /* 0x0081e80000100a00 */
[----:B0-----:R-:W3:Y:S04]  /*44bf0*/  LDL.LU R24, [R1+0x8] ;  /* 0x0000080001187983 */ /* 0x001ee80000300800 */
[----:B------:R-:W3:Y:S04]  /*44c00*/  LDL.LU R25, [R1+0xc] ;  /* 0x00000c0001197983 */ /* 0x000ee80000300800 */
[----:B------:R-:W3:Y:S04]  /*44c10*/  LDL.LU R14, [R1+0x180] ;  /* 0x00018000010e7983 */ /* 0x000ee80000300800 */
[----:B------:R4:W-:Y:S04]  /*44c20*/  STL.64 [R1+0x970], R4 ;  /* 0x0009700401007387 */ /* 0x0009e80000100a00 */
[----:B------:R2:W-:Y:S04]  /*44c30*/  STL.64 [R1+0x978], R6 ;  /* 0x0009780601007387 */ /* 0x0005e80000100a00 */
[----:B------:R-:W3:Y:S04]  /*44c40*/  LDL.LU R15, [R1+0x184] ;  /* 0x00018400010f7983 */ /* 0x000ee80000300800 */
[----:B------:R-:W3:Y:S01]  /*44c50*/  LDL.LU.64 R26, [R1+0x7b0] ;  /* 0x0007b000011a7983 */ /* 0x000ee20000300a00 */
[C---:B----4-:R-:W-:Y:S01]  /*44c60*/  FMUL R4, R11.reuse, R3 ;  /* 0x000000030b047220 */ /* 0x050fe20000400000 */
[----:B-----5:R-:W-:-:S05]  /*44c70*/  FMUL R5, R11, R2 ;  /* 0x000000020b057220 */ /* 0x020fca0000400000 */
[----:B------:R0:W-:Y:S01]  /*44c80*/  STL.64 [R1+0x1620], R4 ;  /* 0x0016200401007387 */ /* 0x0001e20000100a00 */
[C---:B--2---:R-:W-:Y:S01]  /*44c90*/  FMUL R6, R8.reuse, R9 ;  /* 0x0000000908067220 */ /* 0x044fe20000400000 */
[----:B------:R-:W-:Y:S02]  /*44ca0*/  FMUL R7, R8, R0 ;  /* 0x0000000008077220 */ /* 0x000fe40000400000 */
[----:B0-----:R-:W2:Y:S04]  /*44cb0*/  LDL.LU R4, [R1+0x190] ;  /* 0x0001900001047983 */ /* 0x001ea80000300800 */
[----:B------:R-:W2:Y:S04]  /*44cc0*/  LDL.LU R5, [R1+0x194] ;  /* 0x0001940001057983 */ /* 0x000ea80000300800 */
[----:B------:R-:W4:Y:S04]  /*44cd0*/  LDL.LU.64 R2, [R1+0x798] ;  /* 0x0007980001027983 */ /* 0x000f280000300a00 */
[----:B------:R-:W5:Y:S04]  /*44ce0*/  LDL.LU.64 R12, [R1+0x780] ;  /* 0x00078000010c7983 */ /* 0x000f680000300a00 */
[----:B------:R0:W-:Y:S04]  /*44cf0*/  STL [R1+0x15ec], R11 ;  /* 0x0015ec0b01007387 */ /* 0x0001e80000100800 */
[----:B------:R-:W5:Y:S04]  /*44d00*/  LDL.LU R10, [R1+0x18] ;  /* 0x00001800010a7983 */ /* 0x000f680000300800 */
[----:B0-----:R-:W5:Y:S04]  /*44d10*/  LDL.LU R11, [R1+0x1c] ;  /* 0x00001c00010b7983 */ /* 0x001f680000300800 */
[----:B------:R-:W2:Y:S04]  /*44d20*/  LDL.LU.64 R16, [R1+0x790] ;  /* 0x0007900001107983 */ /* 0x000ea80000300a00 */
[----:B------:R-:W5:Y:S04]  /*44d30*/  LDL.LU.64 R18, [R1+0x788] ;  /* 0x0007880001127983 */ /* 0x000f680000300a00 */
[----:B------:R0:W-:Y:S04]  /*44d40*/  STL [R1+0x15e8], R8 ;  /* 0x0015e80801007387 */ /* 0x0001e80000100800 */
[----:B0-----:R-:W5:Y:S04]  /*44d50*/  LDL.LU R8, [R1+0x170] ;  /* 0x0001700001087983 */ /* 0x001f680000300800 */
[----:B------:R-:W5:Y:S01]  /*44d60*/  LDL.LU R9, [R1+0x174] ;  /* 0x0001740001097983 */ /* 0x000f620000300800 */
[----:B---3--:R-:W-:-:S03]  /*44d70*/  FFMA2 R14, R26.F32x2.HI_LO, R28.F32x2.HI_LO, R14.F32x2.HI_LO ;  /* 0x0000001c1a0e7249 */ /* 0x008fc6000000000e */
[----:B------:R-:W3:Y:S04]  /*44d80*/  LDL.LU R28, [R1+0x48] ;  /* 0x00004800011c7983 */ /* 0x000ee80000300800 */
[----:B------:R-:W-:Y:S04]  /*44d90*/  STL.64 [R1+0xc58], R14 ;  /* 0x000c580e01007387 */ /* 0x000fe80000100a00 */
[----:B------:R-:W3:Y:S01]  /*44da0*/  LDL.LU R29, [R1+0x4c] ;  /* 0x00004c00011d7983 */ /* 0x000ee20000300800 */
[----:B----4-:R-:W-:Y:S02]  /*44db0*/  FFMA2 R2, R2.F32x2.HI_LO, R20.F32x2.HI_LO, R22.F32x2.HI_LO ;  /* 0x0000001402027249 */ /* 0x010fe40000000016 */
[----:B--2---:R-:W-:Y:S01]  /*44dc0*/  FFMA2 R16, R16.F32x2.HI_LO, R24.F32x2.HI_LO, R4.F32x2.HI_LO ;  /* 0x0000001810107249 */ /* 0x004fe20000000004 */
[----:B---3--:R0:W-:Y:S04]  /*44dd0*/  STL.64 [R1+0x15e0], R28 ;  /* 0x0015e01c01007387 */ /* 0x0081e80000100a00 */
[----:B0-----:R-:W2:Y:S04]  /*44de0*/  LDL.LU R28, [R1+0x1a8] ;  /* 0x0001a800011c7983 */ /* 0x001ea80000300800 */
[----:B------:R-:W2:Y:S04]  /*44df0*/  LDL.LU R29, [R1+0x1ac] ;  /* 0x0001ac00011d7983 */ /* 0x000ea80000300800 */
[----:B------:R-:W3:Y:S04]  /*44e00*/  LDL.LU R0, [R1+0x75c] ;  /* 0x00075c0001007983 */ /* 0x000ee80000300800 */
[----:B------:R-:W2:Y:S04]  /*44e10*/  LDL.LU.64 R26, [R1+0x778] ;  /* 0x00077800011a7983 */ /* 0x000ea80000300a00 */
[----:B------:R0:W-:Y:S04]  /*44e20*/  STL.64 [R1+0xc50], R2 ;  /* 0x000c500201007387 */ /* 0x0001e80000100a00 */
[----:B------:R-:W4:Y:S04]  /*44e30*/  LDL.LU.64 R22, [R1+0x770] ;  /* 0x0007700001167983 */ /* 0x000f280000300a00 */
[----:B------:R-:W2:Y:S04]  /*44e40*/  LDL.LU.64 R20, [R1+0x6a8] ;  /* 0x0006a80001147983 */ /* 0x000ea80000300a00 */
[----:B------:R-:W2:Y:S04]  /*44e50*/  LDL.LU.64 R14, [R1+0x6a0] ;  /* 0x0006a000010e7983 */ /* 0x000ea80000300a00 */
[----:B0-----:R-:W2:Y:S04]  /*44e60*/  LDL.LU.64 R2, [R1+0x368] ;  /* 0x0003680001027983 */ /* 0x001ea80000300a00 */
[----:B------:R-:W2:Y:S04]  /*44e70*/  LDL.LU.64 R4, [R1+0x1620] ;  /* 0x0016200001047983 */ /* 0x000ea80000300a00 */
[----:B------:R-:W5:Y:S04]  /*44e80*/  LDL.LU.64 R24, [R1+0x1618] ;  /* 0x0016180001187983 */ /* 0x000f680000300a00 */
[----:B------:R0:W-:Y:S04]  /*44e90*/  STL.64 [R1+0xc48], R16 ;  /* 0x000c481001007387 */ /* 0x0001e80000100a00 */
[----:B0-----:R-:W5:Y:S02]  /*44ea0*/  LDL.LU.64 R16, [R1+0x1610] ;  /* 0x0016100001107983 */ /* 0x001f640000300a00 */
[----:B-----5:R-:W-:-:S02]  /*44eb0*/  FFMA2 R18, R18.F32x2.HI_LO, R16.F32x2.HI_LO, R24.F32x2.HI_LO ;  /* 0x0000001012127249 */ /* 0x020fc40000000018 */
[----:B------:R-:W2:Y:S04]  /*44ec0*/  LDL.LU.64 R24, [R1+0x1608] ;  /* 0x0016080001187983 */ /* 0x000ea80000300a00 */
[----:B------:R-:W5:Y:S04]  /*44ed0*/  LDL.LU.64 R16, [R1+0x1600] ;  /* 0x0016000001107983 */ /* 0x000f680000300a00 */
[----:B------:R0:W-:Y:S04]  /*44ee0*/  STL.64 [R1+0xc40], R18 ;  /* 0x000c401201007387 */ /* 0x0001e80000100a00 */
[----:B0-----:R-:W3:Y:S01]  /*44ef0*/  LDL.LU.64 R18, [R1+0x15f8] ;  /* 0x0015f80001127983 */ /* 0x001ee20000300a00 */
[----:B-----5:R-:W-:-:S03]  /*44f00*/  FFMA2 R12, R12.F32x2.HI_LO, R10.F32x2.HI_LO, R16.F32x2.HI_LO ;  /* 0x0000000a0c0c7249 */ /* 0x020fc60000000010 */
[----:B------:R-:W3:Y:S04]  /*44f10*/  LDL.LU.64 R16, [R1+0x15f0] ;  /* 0x0015f00001107983 */ /* 0x000ee80000300a00 */
[----:B------:R-:W5:Y:S04]  /*44f20*/  LDL.LU R11, [R1+0x15ec] ;  /* 0x0015ec00010b7983 */ /* 0x000f680000300800 */
[----:B------:R-:W-:Y:S01]  /*44f30*/  STL.64 [R1+0xc38], R12 ;  /* 0x000c380c01007387 */ /* 0x000fe20000100a00 */
[----:B--2---:R-:W-:Y:S01]  /*44f40*/  FFMA2 R26, R26.F32x2.HI_LO, R24.F32x2.HI_LO, R28.F32x2.HI_LO ;  /* 0x000000181a1a7249 */ /* 0x004fe2000000001c */
[----:B---3--:R-:W-:Y:S02]  /*44f50*/  HMMA.16816.F32.BF16 R4, R16, R8, R4 ;  /* 0x000000081004723c */ /* 0x008fe40000041804 */
[----:B------:R-:W2:-:S15]  /*44f60*/  LDL.LU R8, [R1+0x15e8] ;  /* 0x0015e80001087983 */ /* 0x000e9e0000300800 */
[----:B------:R-:W-:Y:S02]  /*44f70*/  NOP ;  /* 0x0000000000007918 */ /* 0x000fe40000000000 */
[----:B------:R0:W-:Y:S04]  /*44f80*/  STL.64 [R1+0x920], R4 ;  /* 0x0009200401007387 */ /* 0x0001e80000100a00 */
[----:B------:R1:W-:Y:S04]  /*44f90*/  STL.64 [R1+0x928], R6 ;  /* 0x0009280601007387 */ /* 0x0003e80000100a00 */
[----:B0-----:R-:W5:Y:S04]  /*44fa0*/  LDL.LU R5, [R1+0x750] ;  /* 0x0007500001057983 */ /* 0x001f680000300800 */
[----:B-1----:R-:W3:Y:S04]  /*44fb0*/  LDL.LU R6, [R1+0x754] ;  /* 0x0007540001067983 */ /* 0x002ee80000300800 */
[----:B------:R-:W2:Y:S04]  /*44fc0*/  LDL.LU R7, [R1+0x758] ;  /* 0x0007580001077983 */ /* 0x000ea80000300800 */
[----:B------:R-:W2:Y:S04]  /*44fd0*/  LDL.LU R13, [R1+0x760] ;  /* 0x00076000010d7983 */ /* 0x000ea80000300800 */
[----:B------:R-:W2:Y:S04]  /*44fe0*/  LDL.LU R12, [R1+0x764] ;  /* 0x00076400010c7983 */ /* 0x000ea80000300800 */
[----:B------:R-:W2:Y:S04]  /*44ff0*/  LDL.LU R10, [R1+0x768] ;  /* 0x00076800010a7983 */ /* 0x000ea80000300800 */
[----:B------:R-:W2:Y:S04]  /*45000*/  LDL.LU R9, [R1+0x76c] ;  /* 0x00076c0001097983 */ /* 0x000ea80000300800 */
[----:B------:R-:W2:Y:S04]  /*45010*/  LDL.LU.64 R28, [R1+0x15e0] ;  /* 0x0015e000011c7983 */ /* 0x000ea80000300a00 */
[----:B------:R-:W4:Y:S04]  /*45020*/  LDL.LU.64 R24, [R1+0x15d8] ;  /* 0x0015d80001187983 */ /* 0x000f280000300a00 */
[----:B------:R0:W-:Y:S04]  /*45030*/  STL.64 [R1+0xc30], R26 ;  /* 0x000c301a01007387 */ /* 0x0001e80000100a00 */
[----:B0-----:R-:W4:Y:S02]  /*45040*/  LDL.LU.64 R26, [R1+0x15d0] ;  /* 0x0015d000011a7983 */ /* 0x001f240000300a00 */
[----:B----4-:R-:W-:-:S02]  /*45050*/  FFMA2 R22, R22.F32x2.HI_LO, R26.F32x2.HI_LO, R24.F32x2.HI_LO ;  /* 0x0000001a16167249 */ /* 0x010fc40000000018 */
[----:B------:R-:W4:Y:S04]  /*45060*/  LDL.LU.64 R24, [R1+0x15c8] ;  /* 0x0015c80001187983 */ /* 0x000f280000300a00 */
[----:B------:R-:W2:Y:S04]  /*45070*/  LDL.LU.64 R26, [R1+0x15c0] ;  /* 0x0015c000011a7983 */ /* 0x000ea80000300a00 */
[----:B------:R0:W-:Y:S04]  /*45080*/  STL.64 [R1+0xc28], R22 ;  /* 0x000c281601007387 */ /* 0x0001e80000100a00 */
[----:B0-----:R-:W2:Y:S02]  /*45090*/  LDL.LU.64 R22, [R1+0x15b8] ;  /* 0x0015b80001167983 */ /* 0x001ea40000300a00 */
[----:B--2---:R-:W-:-:S02]  /*450a0*/  FFMA2 R20, R20.F32x2.HI_LO, R22.F32x2.HI_LO, R26.F32x2.HI_LO ;  /* 0x0000001614147249 */ /* 0x004fc4000000001a */
[----:B------:R-:W2:Y:S04]  /*450b0*/  LDL.LU.64 R26, [R1+0x15b0] ;  /* 0x0015b000011a7983 */ /* 0x000ea80000300a00 */
[----:B------:R-:W2:Y:S04]  /*450c0*/  LDL.LU.64 R22, [R1+0x15a8] ;  /* 0x0015a80001167983 */ /* 0x000ea80000300a00 */
[----:B------:R0:W-:Y:S04]  /*450d0*/  STL.64 [R1+0xc20], R20 ;  /* 0x000c201401007387 */ /* 0x0001e80000100a00 */
[----:B0-----:R-:W4:Y:S01]  /*450e0*/  LDL.LU.64 R20, [R1+0x15a0] ;  /* 0x0015a00001147983 */ /* 0x001f220000300a00 */
[C---:B-----5:R-:W-:Y:S01]  /*450f0*/  FMUL R4, R11.reuse, R5 ;  /* 0x000000050b047220 */ /* 0x060fe20000400000 */
[----:B---3--:R-:W-:Y:S01]  /*45100*/  FMUL R5, R11, R6 ;  /* 0x000000060b057220 */ /* 0x008fe20000400000 */
[C---:B------:R-:W-:Y:S01]  /*45110*/  FMUL R6, R8.reuse, R7 ;  /* 0x0000000708067220 */ /* 0x040fe20000400000 */
[----:B------:R-:W-:Y:S01]  /*45120*/  FMUL R7, R8, R0 ;  /* 0x0000000008077220 */ /* 0x000fe20000400000 */
[----:B--2---:R-:W-:-:S02]  /*45130*/  FFMA2 R14, R14.F32x2.HI_LO, R28.F32x2.HI_LO, R22.F32x2.HI_LO ;  /* 0x0000001c0e0e7249 */ /* 0x004fc40000000016 */
[----:B------:R-:W2:Y:S04]  /*45140*/  LDL.LU.64 R22, [R1+0x1598] ;  /* 0x0015980001167983 */ /* 0x000ea80000300a00 */
[----:B----4-:R-:W-:Y:S01]  /*45150*/  HMMA.16816.F32.BF16 R4, R16, R24, R4 ;  /* 0x000000181004723c */ /* 0x010fe20000041804 */
[----:B------:R-:W-:-:S15]  /*45160*/  STL.64 [R1+0xc18], R14 ;  /* 0x000c180e01007387 */ /* 0x000fde0000100a00 */
[----:B------:R-:W-:-:S03]  /*45170*/  NOP ;  /* 0x0000000000007918 */ /* 0x000fc60000000000 */
[----:B------:R0:W-:Y:S04]  /*45180*/  STL.64 [R1+0x8c0], R4 ;  /* 0x0008c00401007387 */ /* 0x0001e80000100a00 */
[----:B------:R1:W-:Y:S01]  /*45190*/  STL.64 [R1+0x8c8], R6 ;  /* 0x0008c80601007387 */ /* 0x0003e20000100a00 */
[C---:B0-----:R-:W-:Y:S01]  /*451a0*/  FMUL R5, R11.reuse, R12 ;  /* 0x0000000c0b057220 */ /* 0x041fe20000400000 */
[----:B-1----:R-:W-:Y:S01]  /*451b0*/  FMUL R6, R11, R13 ;  /* 0x0000000d0b067220 */ /* 0x002fe20000400000 */
[C---:B------:R-:W-:Y:S01]  /*451c0*/  FMUL R4, R8.reuse, R10 ;  /* 0x0000000a08047220 */ /* 0x040fe20000400000 */
[----:B------:R-:W-:-:S03]  /*451d0*/  FMUL R8, R8, R9 ;  /* 0x0000000908087220 */ /* 0x000fc60000400000 */
[----:B------:R-:W-:Y:S04]  /*451e0*/  STL [R1+0x7b0], R6 ;  /* 0x0007b00601007387 */ /* 0x000fe80000100800 */
[----:B------:R-:W-:Y:S04]  /*451f0*/  STL [R1+0x7b4], R5 ;  /* 0x0007b40501007387 */ /* 0x000fe80000100800 */
[----:B------:R-:W-:Y:S04]  /*45200*/  STL [R1+0x7b8], R4 ;  /* 0x0007b80401007387 */ /* 0x000fe80000100800 */
[----:B------:R-:W-:Y:S01]  /*45210*/  STL [R1+0x7bc], R8 ;  /* 0x0007bc0801007387 */ /* 0x000fe20000100800 */
[----:B------:R-:W-:-:S03]  /*45220*/  FFMA2 R28, R2.F32x2.HI_LO, R20.F32x2.HI_LO, R26.F32x2.HI_LO ;  /* 0x00000014021c7249 */ /* 0x000fc6000000001a */
[----:B--2---:R-:W0:Y:S04]  /*45230*/  LDSM.16.M88.4 R12, [R22+UR8+0x60080] ;  /* 0x06008008160c783b */ /* 0x004e280008000200 */
[----:B------:R-:W1:Y:S04]  /*45240*/  LDSM.16.M88.4 R4, [R22+UR8+0x61080] ;  /* 0x061080081604783b */ /* 0x000e680008000200 */
[----:B------:R-:W2:Y:S04]  /*45250*/  LDSM.16.M88.4 R8, [R22+UR8+0x62080] ;  /* 0x062080081608783b */ /* 0x000ea80008000200 */
[----:B0-----:R-:W-:Y:S04]  /*45260*/  STL.64 [R1+0x490], R12 ;  /* 0x0004900c01007387 */ /* 0x001fe80000100a00 */
[----:B------:R-:W-:Y:S04]  /*45270*/  STL.64 [R1+0x498], R14 ;  /* 0x0004980e01007387 */ /* 0x000fe80000100a00 */
[----:B------:R-:W0:Y:S04]  /*45280*/  LDSM.16.M88.4 R12, [R22+UR8+0x63080] ;  /* 0x06308008160c783b */ /* 0x000e280008000200 */
[----:B-1----:R-:W-:Y:S04]  /*45290*/  STL.64 [R1+0x480], R4 ;  /* 0x0004800401007387 */ /* 0x002fe80000100a00 */
[----:B------:R-:W-:Y:S04]  /*452a0*/  STL.64 [R1+0x488], R6 ;  /* 0x0004880601007387 */ /* 0x000fe80000100a00 */
[----:B------:R-:W1:Y:S04]  /*452b0*/  LDSM.16.M88.4 R4, [R22+UR8+0x64080] ;  /* 0x064080081604783b */ /* 0x000e680008000200 */
[----:B--2---:R-:W-:Y:S04]  /*452c0*/  STL.64 [R1+0x470], R8 ;  /* 0x0004700801007387 */ /* 0x004fe80000100a00 */
[----:B------:R-:W-:Y:S04]  /*452d0*/  STL.64 [R1+0x478], R10 ;  /* 0x0004780a01007387 */ /* 0x000fe80000100a00 */
        /* <DEDUP_REMOVED lines=30> */
[----:B------:R-:W0:Y:S01]  /*454c0*/  LDSM.16.M88.4 R12, [R22+UR8+0x6f080] ;  /* 0x06f08008160c783b */ /* 0x000e220008000200 */
[----:B------:R-:W-:-:S03]  /*454d0*/  LOP3.LUT R3, R22, 0x20, RZ, 0x3c, !PT ;  /* 0x0000002016037812 */ /* 0x000fc600078e3cff */
[----:B-1----:R-:W-:Y:S04]  /*454e0*/  STL.64 [R1+0x3c0], R4 ;  /* 0x0003c00401007387 */ /* 0x002fe80000100a00 */
[----:B------:R-:W-:Y:S04]  /*454f0*/  STL.64 [R1+0x3c8], R6 ;  /* 0x0003c80601007387 */ /* 0x000fe80000100a00 */
[----:B--2---:R-:W-:Y:S04]  /*45500*/  STL.64 [R1+0x3b0], R8 ;  /* 0x0003b00801007387 */ /* 0x004fe80000100a00 */
[----:B------:R-:W-:Y:S04]  /*45510*/  STL.64 [R1+0x3b8], R10 ;  /* 0x0003b80a01007387 */ /* 0x000fe80000100a00 */
        /* <DEDUP_REMOVED lines=302> */
[----:B------:R-:W-:Y:S04]  /*46800*/  LDSM.16.M88.4 R16, [R24+UR8+0x50080] ;  /* 0x050080081810783b */ /* 0x000fe80008000200 */
[----:B------:R-:W-:Y:S04]  /*46810*/  LDSM.16.M88.4 R20, [R24+UR8+0x58000] ;  /* 0x058000081814783b */ /* 0x000fe80008000200 */
[----:B0-----:R-:W-:Y:S04]  /*46820*/  STL.64 [R1+0x40], R12 ;  /* 0x0000400c01007387 */ /* 0x001fe80000100a00 */
[----:B------:R-:W-:Y:S04]  /*46830*/  STL.64 [R1+0x48], R14 ;  /* 0x0000480e01007387 */ /* 0x000fe80000100a00 */
[----:B------:R-:W0:Y:S04]  /*46840*/  LDSM.16.M88.4 R12, [R24+UR8+0x40080] ;  /* 0x04008008180c783b */ /* 0x000e280008000200 */
[----:B-1----:R-:W-:Y:S04]  /*46850*/  STL.64 [R1+0x20], R4 ;  /* 0x0000200401007387 */ /* 0x002fe80000100a00 */
[----:B------:R-:W-:Y:S04]  /*46860*/  STL.64 [R1+0x28], R6 ;  /* 0x0000280601007387 */ /* 0x000fe80000100a00 */
[----:B--2---:R-:W-:Y:S04]  /*46870*/  STL.64 [R1+0x10], R8 ;  /* 0x0000100801007387 */ /* 0x004fe80000100a00 */
[----:B------:R-:W-:Y:S04]  /*46880*/  STL.64 [R1+0x18], R10 ;  /* 0x0000180a01007387 */ /* 0x000fe80000100a00 */
[----:B------:R-:W-:Y:S04]  /*46890*/  LDSM.16.M88.4 R4, [R24+UR8+0x48000] ;  /* 0x048000081804783b */ /* 0x000fe80008000200 */
[----:B------:R-:W-:Y:S04]  /*468a0*/  LDSM.16.M88.4 R8, [R24+UR8+0x48080] ;  /* 0x048080081808783b */ /* 0x000fe80008000200 */
[----:B0-----:R-:W-:Y:S04]  /*468b0*/  STL.64 [R1], R12 ;  /* 0x0000000c01007387 */ /* 0x001fe80000100a00 */
[----:B------:R-:W-:Y:S04]  /*468c0*/  STL.64 [R1+0x8], R14 ;  /* 0x0000080e01007387 */ /* 0x000fe80000100a00 */
[----:B------:R-:W0:Y:S04]  /*468d0*/  LDSM.16.M88.4 R12, [R24+UR8+0x50000] ;  /* 0x05000008180c783b */ /* 0x000e280008000200 */
[----:B------:R-:W1:Y:S04]  /*468e0*/  LDSM.16.M88.4 R24, [R24+UR8+0x58080] ;  /* 0x058080081818783b */ /* 0x000e680008000200 */
[----:B------:R-:W2:Y:S04]  /*468f0*/  LDL.LU R0, [R1+0x7b8] ;  /* 0x0007b80001007983 */ /* 0x000ea80000300800 */
[----:B------:R-:W3:Y:S04]  /*46900*/  LDL.LU R2, [R1+0x7bc] ;  /* 0x0007bc0001027983 */ /* 0x000ee80000300800 */
[----:B------:R-:W4:Y:S04]  /*46910*/  LDL.LU R3, [R1+0x4bc] ;  /* 0x0004bc0001037983 */ /* 0x000f280000300800 */
[----:B0-----:R0:W-:Y:S04]  /*46920*/  STL [R1+0x305c], R12 ;  /* 0x00305c0c01007387 */ /* 0x0011e80000100800 */
[----:B0-----:R-:W5:Y:S04]  /*46930*/  LDL.LU R12, [R1+0x7b0] ;  /* 0x0007b000010c7983 */ /* 0x001f680000300800 */
[----:B------:R0:W-:Y:S04]  /*46940*/  STL [R1+0x3058], R13 ;  /* 0x0030580d01007387 */ /* 0x0001e80000100800 */
[----:B0-----:R-:W2:Y:S04]  /*46950*/  LDL.LU R13, [R1+0x7b4] ;  /* 0x0007b400010d7983 */ /* 0x001ea80000300800 */
[----:B------:R-:W-:Y:S04]  /*46960*/  STL [R1+0x2e74], R22 ;  /* 0x002e741601007387 */ /* 0x000fe80000100800 */
[----:B------:R-:W-:Y:S04]  /*46970*/  STL [R1+0x2e70], R23 ;  /* 0x002e701701007387 */ /* 0x000fe80000100800 */
[----:B------:R0:W-:Y:S04]  /*46980*/  STL.64 [R1+0x3248], R20 ;  /* 0x0032481401007387 */ /* 0x0001e80000100a00 */
[----:B0-----:R-:W2:Y:S04]  /*46990*/  LDL.LU R20, [R1+0x4b0] ;  /* 0x0004b00001147983 */ /* 0x001ea80000300800 */
[----:B------:R-:W2:Y:S04]  /*469a0*/  LDL.LU R21, [R1+0x4b4] ;  /* 0x0004b40001157983 */ /* 0x000ea80000300800 */
[----:B------:R-:W2:Y:S04]  /*469b0*/  LDL.64 R22, [R1+0x178] ;  /* 0x0001780001167983 */ /* 0x000ea80000100a00 */
[----:B--2---:R0:W-:Y:S04]  /*469c0*/  STL.64 [R1+0x3438], R22 ;  /* 0x0034381601007387 */ /* 0x0041e80000100a00 */
[----:B0-----:R-:W2:Y:S04]  /*469d0*/  LDL.LU R23, [R1+0x4b8] ;  /* 0x0004b80001177983 */ /* 0x001ea80000300800 */
[----:B------:R-:W-:Y:S04]  /*469e0*/  STL [R1+0x2c24], R6 ;  /* 0x002c240601007387 */ /* 0x000fe80000100800 */
[----:B------:R-:W-:Y:S04]  /*469f0*/  STL [R1+0x2c20], R7 ;  /* 0x002c200701007387 */ /* 0x000fe80000100800 */
[----:B------:R0:W-:Y:S04]  /*46a00*/  STL.64 [R1+0x3408], R4 ;  /* 0x0034080401007387 */ /* 0x0001e80000100a00 */
[----:B0-----:R-:W2:Y:S04]  /*46a10*/  LDL.LU R4, [R1+0x390] ;  /* 0x0003900001047983 */ /* 0x001ea80000300800 */
[----:B------:R-:W2:Y:S04]  /*46a20*/  LDL.LU R5, [R1+0x394] ;  /* 0x0003940001057983 */ /* 0x000ea80000300800 */
[----:B------:R-:W2:Y:S04]  /*46a30*/  LDL.LU R6, [R1+0x398] ;  /* 0x0003980001067983 */ /* 0x000ea80000300800 */
[----:B------:R-:W2:Y:S04]  /*46a40*/  LDL.LU R7, [R1+0x39c] ;  /* 0x00039c0001077983 */ /* 0x000ea80000300800 */
[----:B--2---:R0:W-:Y:S04]  /*46a50*/  STL.64 [R1+0x3448], R6 ;  /* 0x0034480601007387 */ /* 0x0041e80000100a00 */
[----:B------:R5:W-:Y:S04]  /*46a60*/  STL.64 [R1+0x3440], R4 ;  /* 0x0034400401007387 */ /* 0x000be80000100a00 */
[----:B------:R-:W-:Y:S01]  /*46a70*/  STL [R1+0x2c0c], R14 ;  /* 0x002c0c0e01007387 */ /* 0x000fe20000100800 */
[----:B0-----:R-:W-:-:S03]  /*46a80*/  IMAD.MOV.U32 R6, RZ, RZ, R13 ;  /* 0x000000ffff067224 */ /* 0x001fc600078e000d */
[----:B------:R0:W-:Y:S01]  /*46a90*/  STL [R1+0x2c08], R15 ;  /* 0x002c080f01007387 */ /* 0x0001e20000100800 */
[----:B-----5:R-:W-:-:S03]  /*46aa0*/  IMAD.MOV.U32 R5, RZ, RZ, R12 ;  /* 0x000000ffff057224 */ /* 0x020fc600078e000c */
[----:B------:R-:W2:Y:S04]  /*46ab0*/  LDL.LU.64 R12, [R1+0x30] ;  /* 0x00003000010c7983 */ /* 0x000ea80000300a00 */
[----:B0-----:R-:W5:Y:S04]  /*46ac0*/  LDL.LU.64 R14, [R1+0x38] ;  /* 0x00003800010e7983 */ /* 0x001f680000300a00 */
[----:B-----5:R-:W-:Y:S04]  /*46ad0*/  STL.64 [R1+0x3458], R14 ;  /* 0x0034580e01007387 */ /* 0x020fe80000100a00 */
[----:B--2---:R-:W-:Y:S04]  /*46ae0*/  STL.64 [R1+0x3450], R12 ;  /* 0x0034500c01007387 */ /* 0x004fe80000100a00 */
[----:B------:R0:W-:Y:S04]  /*46af0*/  STL [R1+0x1b3c], R10 ;  /* 0x001b3c0a01007387 */ /* 0x0001e80000100800 */
[----:B------:R2:W-:Y:S04]  /*46b00*/  STL [R1+0x1b38], R11 ;  /* 0x001b380b01007387 */ /* 0x0005e80000100800 */
[----:B------:R-:W-:Y:S04]  /*46b10*/  STL.64 [R1+0x2028], R8 ;  /* 0x0020280801007387 */ /* 0x000fe80000100a00 */
[----:B0-----:R-:W5:Y:S04]  /*46b20*/  LDL R10, [R1+0x158] ;  /* 0x00015800010a7983 */ /* 0x001f680000100800 */
[----:B--2---:R-:W5:Y:S01]  /*46b30*/  LDL R11, [R1+0x15c] ;  /* 0x00015c00010b7983 */ /* 0x004f620000100800 */
[----:B------:R-:W-:Y:S01]  /*46b40*/  MOV R22, R23 ;  /* 0x0000001700167202 */ /* 0x000fe20000000f00 */
[----:B----4-:R-:W-:-:S02]  /*46b50*/  IMAD.MOV.U32 R23, RZ, RZ, R3 ;  /* 0x000000ffff177224 */ /* 0x010fc400078e0003 */
[----:B-----5:R-:W-:Y:S04]  /*46b60*/  STL.64 [R1+0x3430], R10 ;  /* 0x0034300a01007387 */ /* 0x020fe80000100a00 */
[----:B-1----:R-:W-:Y:S04]  /*46b70*/  STL [R1+0x1aec], R26 ;  /* 0x001aec1a01007387 */ /* 0x002fe80000100800 */
[----:B------:R-:W-:Y:S04]  /*46b80*/  STL [R1+0x1ae8], R27 ;  /* 0x001ae81b01007387 */ /* 0x000fe80000100800 */
[----:B------:R0:W-:Y:S04]  /*46b90*/  STL.64 [R1+0x1f68], R24 ;  /* 0x001f681801007387 */ /* 0x0001e80000100a00 */
[----:B0-----:R-:W2:Y:S04]  /*46ba0*/  LDL.LU R24, [R1+0xbc0] ;  /* 0x000bc00001187983 */ /* 0x001ea80000300800 */
[----:B------:R-:W2:Y:S04]  /*46bb0*/  LDL.LU R25, [R1+0xbc4] ;  /* 0x000bc40001197983 */ /* 0x000ea80000300800 */
[----:B------:R-:W4:Y:S04]  /*46bc0*/  LDL.LU R26, [R1+0xbc8] ;  /* 0x000bc800011a7983 */ /* 0x000f280000300800 */
[----:B------:R-:W4:Y:S04]  /*46bd0*/  LDL.LU R27, [R1+0xbcc] ;  /* 0x000bcc00011b7983 */ /* 0x000f280000300800 */
[----:B------:R-:W5:Y:S04]  /*46be0*/  LDL.LU R7, [R1+0x820] ;  /* 0x0008200001077983 */ /* 0x000f680000300800 */
[----:B------:R-:W2:Y:S04]  /*46bf0*/  LDL.LU R3, [R1+0x824] ;  /* 0x0008240001037983 */ /* 0x000ea80000300800 */
[----:B------:R-:W2:Y:S04]  /*46c00*/  LDL.LU R8, [R1+0x810] ;  /* 0x0008100001087983 */ /* 0x000ea80000300800 */
[----:B------:R-:W2:Y:S04]  /*46c10*/  LDL.LU R9, [R1+0x814] ;  /* 0x0008140001097983 */ /* 0x000ea80000300800 */
[----:B------:R-:W2:Y:S04]  /*46c20*/  LDL.LU R10, [R1+0x818] ;  /* 0x00081800010a7983 */ /* 0x000ea80000300800 */
[----:B------:R-:W2:Y:S04]  /*46c30*/  LDL.LU R11, [R1+0x81c] ;  /* 0x00081c00010b7983 */ /* 0x000ea80000300800 */
[----:B--2---:R0:W-:Y:S04]  /*46c40*/  STL.64 [R1+0x3468], R10 ;  /* 0x0034680a01007387 */ /* 0x0041e80000100a00 */
[----:B------:R1:W-:Y:S04]  /*46c50*/  STL.64 [R1+0x3460], R8 ;  /* 0x0034600801007387 */ /* 0x0003e80000100a00 */
[----:B------:R-:W2:Y:S04]  /*46c60*/  LDL.LU R12, [R1+0x50] ;  /* 0x00005000010c7983 */ /* 0x000ea80000300800 */
[----:B------:R-:W2:Y:S01]  /*46c70*/  LDL.LU R13, [R1+0x54] ;  /* 0x00005400010d7983 */ /* 0x000ea20000300800 */
[----:B0-----:R-:W-:-:S02]  /*46c80*/  IMAD.MOV.U32 R10, RZ, RZ, R0 ;  /* 0x000000ffff0a7224 */ /* 0x001fc400078e0000 */
[----:B---3--:R-:W-:Y:S01]  /*46c90*/  IMAD.MOV.U32 R11, RZ, RZ, R2 ;  /* 0x000000ffff0b7224 */ /* 0x008fe200078e0002 */
[----:B----4-:R-:W-:Y:S01]  /*46ca0*/  STL.64 [R1+0x33f8], R26 ;  /* 0x0033f81a01007387 */ /* 0x010fe20000100a00 */
[----:B-1----:R-:W-:Y:S01]  /*46cb0*/  IMAD.MOV.U32 R8, RZ, RZ, R5 ;  /* 0x000000ffff087224 */ /* 0x002fe200078e0005 */
[----:B------:R-:W-:Y:S02]  /*46cc0*/  MOV R9, R6 ;  /* 0x0000000600097202 */ /* 0x000fe40000000f00 */
[----:B------:R0:W-:Y:S04]  /*46cd0*/  STL.64 [R1+0x33f0], R24 ;  /* 0x0033f01801007387 */ /* 0x0001e80000100a00 */
[----:B0-----:R-:W3:Y:S04]  /*46ce0*/  LDL.LU R24, [R1+0x7c0] ;  /* 0x0007c00001187983 */ /* 0x001ee80000300800 */
[----:B------:R-:W3:Y:S04]  /*46cf0*/  LDL.LU R25, [R1+0x7c4] ;  /* 0x0007c40001197983 */ /* 0x000ee80000300800 */
[----:B------:R-:W4:Y:S04]  /*46d00*/  LDL.LU R26, [R1+0x7c8] ;  /* 0x0007c800011a7983 */ /* 0x000f280000300800 */
[----:B------:R-:W4:Y:S04]  /*46d10*/  LDL.LU R27, [R1+0x7cc] ;  /* 0x0007cc00011b7983 */ /* 0x000f280000300800 */
[----:B----4-:R-:W-:Y:S04]  /*46d20*/  STL.64 [R1+0x3418], R26 ;  /* 0x0034181a01007387 */ /* 0x010fe80000100a00 */
[----:B---3--:R0:W-:Y:S04]  /*46d30*/  STL.64 [R1+0x3410], R24 ;  /* 0x0034101801007387 */ /* 0x0081e80000100a00 */
[----:B0-----:R-:W3:Y:S04]  /*46d40*/  LDL.LU R24, [R1+0x7d0] ;  /* 0x0007d00001187983 */ /* 0x001ee80000300800 */
[----:B------:R-:W3:Y:S04]  /*46d50*/  LDL.LU R25, [R1+0x7d4] ;  /* 0x0007d40001197983 */ /* 0x000ee80000300800 */
[----:B------:R-:W4:Y:S04]  /*46d60*/  LDL.LU R26, [R1+0x7d8] ;  /* 0x0007d800011a7983 */ /* 0x000f280000300800 */
[----:B------:R-:W4:Y:S01]  /*46d70*/  LDL.LU R27, [R1+0x7dc] ;  /* 0x0007dc00011b7983 */ /* 0x000f220000300800 */
[----:B--2---:R-:W-:Y:S03]  /*46d80*/  HMMA.16816.F32.BF16 R12, R20, R12, R8 ;  /* 0x0000000c140c723c */ /* 0x004fe60000041808 */
[----:B------:R-:W5:Y:S04]  /*46d90*/  LDL.LU R4, [R1+0xbd0] ;  /* 0x000bd00001047983 */ /* 0x000f680000300800 */
[----:B------:R-:W2:Y:S04]  /*46da0*/  LDL.LU R5, [R1+0xbd4] ;  /* 0x000bd40001057983 */ /* 0x000ea80000300800 */
[----:B------:R-:W2:Y:S04]  /*46db0*/  LDL.LU R2, [R1+0xbd8] ;  /* 0x000bd80001027983 */ /* 0x000ea80000300800 */
[----:B------:R-:W2:Y:S04]  /*46dc0*/  LDL.LU R0, [R1+0xbdc] ;  /* 0x000bdc0001007983 */ /* 0x000ea80000300800 */
[----:B----4-:R-:W-:Y:S04]  /*46dd0*/  STL.64 [R1+0x3428], R26 ;  /* 0x0034281a01007387 */ /* 0x010fe80000100a00 */
[----:B---3--:R0:W-:Y:S04]  /*46de0*/  STL.64 [R1+0x3420], R24 ;  /* 0x0034201801007387 */ /* 0x0081e80000100a00 */
[----:B0-----:R-:W3:Y:S04]  /*46df0*/  LDL.LU R24, [R1+0x7f0] ;  /* 0x0007f00001187983 */ /* 0x001ee80000300800 */
[----:B------:R-:W3:Y:S04]  /*46e00*/  LDL.LU R25, [R1+0x7f4] ;  /* 0x0007f40001197983 */ /* 0x000ee80000300800 */
[----:B------:R-:W3:Y:S04]  /*46e10*/  LDL.LU R26, [R1+0x7f8] ;  /* 0x0007f800011a7983 */ /* 0x000ee80000300800 */
[----:B------:R-:W3:Y:S04]  /*46e20*/  LDL.LU R27, [R1+0x7fc] ;  /* 0x0007fc00011b7983 */ /* 0x000ee80000300800 */
[----:B------:R-:W-:Y:S04]  /*46e30*/  STL [R1+0x1ac4], R18 ;  /* 0x001ac41201007387 */ /* 0x000fe80000100800 */
[----:B------:R-:W-:Y:S04]  /*46e40*/  STL [R1+0x1ac0], R19 ;  /* 0x001ac01301007387 */ /* 0x000fe80000100800 */
[----:B------:R0:W-:Y:S04]  /*46e50*/  STL.64 [R1+0x1f48], R16 ;  /* 0x001f481001007387 */ /* 0x0001e80000100a00 */
[----:B0-----:R-:W4:Y:S04]  /*46e60*/  LDL.LU R16, [R1+0x800] ;  /* 0x0008000001107983 */ /* 0x001f280000300800 */
[----:B------:R-:W4:Y:S04]  /*46e70*/  LDL.LU R17, [R1+0x804] ;  /* 0x0008040001117983 */ /* 0x000f280000300800 */
[----:B------:R-:W4:Y:S04]  /*46e80*/  LDL.LU R18, [R1+0x808] ;  /* 0x0008080001127983 */ /* 0x000f280000300800 */
[----:B------:R-:W4:Y:S04]  /*46e90*/  LDL.LU R19, [R1+0x80c] ;  /* 0x00080c0001137983 */ /* 0x000f280000300800 */
[----:B------:R-:W-:Y:S04]  /*46ea0*/  STL.64 [R1+0x1598], R28 ;  /* 0x0015981c01007387 */ /* 0x000fe80000100a00 */
[----:B------:R-:W3:Y:S04]  /*46eb0*/  LDL.LU.64 R10, [R1+0x3468] ;  /* 0x00346800010a7983 */ /* 0x000ee80000300a00 */
[----:B------:R-:W3:Y:S04]  /*46ec0*/  LDL.LU.64 R8, [R1+0x3460] ;  /* 0x0034600001087983 */ /* 0x000ee80000300a00 */
[----:B------:R-:W-:Y:S04]  /*46ed0*/  STL.64 [R1+0x850], R12 ;  /* 0x0008500c01007387 */ /* 0x000fe80000100a00 */
[----:B------:R0:W-:Y:S04]  /*46ee0*/  STL.64 [R1+0x858], R14 ;  /* 0x0008580e01007387 */ /* 0x0001e80000100a00 */
[----:B0-----:R-:W3:Y:S04]  /*46ef0*/  LDL.LU.64 R14, [R1+0x3458] ;  /* 0x00345800010e7983 */ /* 0x001ee80000300a00 */
[----:B------:R-:W3:Y:S01]  /*46f00*/  LDL.LU.64 R12, [R1+0x3450] ;  /* 0x00345000010c7983 */ /* 0x000ee20000300a00 */
[C---:B-----5:R-:W-:Y:S01]  /*46f10*/  FMUL R4, R7.reuse, R4 ;  /* 0x0000000407047220 */ /* 0x060fe20000400000 */
[----:B--2---:R-:W-:Y:S01]  /*46f20*/  FMUL R5, R7, R5 ;  /* 0x0000000507057220 */ /* 0x004fe20000400000 */
[C---:B------:R-:W-:Y:S01]  /*46f30*/  FMUL R6, R3.reuse, R2 ;  /* 0x0000000203067220 */ /* 0x040fe20000400000 */
[----:B------:R-:W-:-:S07]  /*46f40*/  FMUL R7, R3, R0 ;  /* 0x0000000003077220 */ /* 0x000fce0000400000 */
[----:B---3--:R-:W-:Y:S01]  /*46f50*/  HMMA.16816.F32.BF16 R20, R20, R12, R4 ;  /* 0x0000000c1414723c */ /* 0x008fe20000041804 */
[----:B------:R-:W2:Y:S04]  /*46f60*/  LDL.LU.64 R6, [R1+0x3448] ;  /* 0x0034480001067983 */ /* 0x000ea80000300a00 */
[----:B------:R-:W2:-:S14]  /*46f70*/  LDL.LU.64 R4, [R1+0x3440] ;  /* 0x0034400001047983 */ /* 0x000e9c0000300a00 */
[----:B------:R-:W-:Y:S04]  /*46f80*/  STL.64 [R1+0x820], R20 ;  /* 0x0008201401007387 */ /* 0x000fe80000100a00 */
[----:B------:R0:W-:Y:S04]  /*46f90*/  STL.64 [R1+0x828], R22 ;  /* 0x0008281601007387 */ /* 0x0001e80000100a00 */
[----:B0-----:R-:W2:Y:S02]  /*46fa0*/  LDL.LU.64 R22, [R1+0x3438] ;  /* 0x0034380001167983 */ /* 0x001ea40000300a00 */
[----:B--2---:R-:W-:-:S15]  /*46fb0*/  HMMA.16816.F32.BF16 R8, R4, R22, R8 ;  /* 0x000000160408723c */ /* 0x004fde0000041808 */
[----:B------:R-:W-:-:S04]  /*46fc0*/  NOP ;  /* 0x0000000000007918 */ /* 0x000fc80000000000 */
[----:B------:R-:W-:Y:S04]  /*46fd0*/  STL.64 [R1+0x810], R8 ;  /* 0x0008100801007387 */ /* 0x000fe80000100a00 */
[----:B------:R0:W-:Y:S04]  /*46fe0*/  STL.64 [R1+0x818], R10 ;  /* 0x0008180a01007387 */ /* 0x0001e80000100a00 */
[----:B0-----:R-:W4:Y:S02]  /*46ff0*/  LDL.LU.64 R10, [R1+0x3430] ;  /* 0x00343000010a7983 */ /* 0x001f240000300a00 */
[----:B----4-:R-:W-:-:S15]  /*47000*/  HMMA.16816.F32.BF16 R16, R4, R10, R16 ;  /* 0x0000000a0410723c */ /* 0x010fde0000041810 */
[----:B------:R-:W-:-:S04]  /*47010*/  NOP ;  /* 0x0000000000007918 */ /* 0x000fc80000000000 */
[----:B------:R0:W-:Y:S04]  /*47020*/  STL.64 [R1+0x3068], R18 ;  /* 0x0030681201007387 */ /* 0x0001e80000100a00 */
[----:B------:R-:W-:Y:S04]  /*47030*/  STL.64 [R1+0x3060], R16 ;  /* 0x0030601001007387 */ /* 0x000fe80000100a00 */
[----:B0-----:R-:W2:Y:S02]  /*47040*/  LDL.LU.64 R18, [R1+0x58] ;  /* 0x0000580001127983 */ /* 0x001ea40000300a00 */
[----:B--2---:R-:W-:-:S15]  /*47050*/  HMMA.16816.F32.BF16 R24, R4, R18, R24 ;  /* 0x000000120418723c */ /* 0x004fde0000041818 */
[----:B------:R-:W-:-:S04]  /*47060*/  NOP ;  /* 0x0000000000007918 */ /* 0x000fc80000000000 */
[----:B------:R-:W-:Y:S04]  /*47070*/  STL.64 [R1+0x7f0], R24 ;  /* 0x0007f01801007387 */ /* 0x000fe80000100a00 */
[----:B------:R0:W-:Y:S04]  /*47080*/  STL.64 [R1+0x7f8], R26 ;  /* 0x0007f81a01007387 */ /* 0x0001e80000100a00 */
[----:B0-----:R-:W2:Y:S04]  /*47090*/  LDL.LU.64 R26, [R1+0x3428] ;  /* 0x00342800011a7983 */ /* 0x001ea80000300a00 */
[----:B------:R-:W2:Y:S04]  /*470a0*/  LDL.LU.64 R24, [R1+0x3420] ;  /* 0x0034200001187983 */ /* 0x000ea80000300a00 */
[----:B------:R0:W-:Y:S04]  /*470b0*/  STL.64 [R1+0x3400], R18 ;  /* 0x0034001201007387 */ /* 0x0001e80000100a00 */
[----:B------:R-:W3:Y:S04]  /*470c0*/  LDL.LU.64 R16, [R1+0x380] ;  /* 0x0003800001107983 */ /* 0x000ee80000300a00 */
[----:B0-----:R-:W4:Y:S01]  /*470d0*/  LDL.LU.64 R18, [R1+0x388] ;  /* 0x0003880001127983 */ /* 0x001f220000300a00 */
[----:B--2---:R-:W-:Y:S03]  /*470e0*/  HMMA.16816.F32.BF16 R4, R4, R14, R24 ;  /* 0x0000000e0404723c */ /* 0x004fe60000041818 */
[----:B------:R-:W2:Y:S04]  /*470f0*/  LDL.LU.64 R26, [R1+0x3418] ;  /* 0x00341800011a7983 */ /* 0x000ea80000300a00 */
[----:B------:R-:W2:Y:S01]  /*47100*/  LDL.LU.64 R24, [R1+0x3410] ;  /* 0x0034100001187983 */ /* 0x000ea20000300a00 */
[----:B------:R-:W-:Y:S01]  /*47110*/  IMAD.MOV.U32 R0, RZ, RZ, R15 ;  /* 0x000000ffff007224 */ /* 0x000fe200078e000f */
[----:B------:R-:W-:Y:S01]  /*47120*/  MOV R2, R14 ;  /* 0x0000000e00027202 */ /* 0x000fe20000000f00 */
[----:B----4-:R-:W-:-:S09]  /*47130*/  IMAD.MOV.U32 R3, RZ, RZ, R19 ;  /* 0x000000ffff037224 */ /* 0x010fd200078e0013 */
[----:B------:R0:W-:Y:S01]  /*47140*/  STL [R1+0x7d0], R4 ;  /* 0x0007d00401007387 */ /* 0x0001e20000100800 */
[----:B------:R-:W-:Y:S01]  /*47150*/  IMAD.MOV.U32 R12, RZ, RZ, R5 ;  /* 0x000000ffff0c7224 */ /* 0x000fe200078e0005 */
[----:B------:R-:W-:Y:S02]  /*47160*/  MOV R13, R6 ;  /* 0x00000006000d7202 */ /* 0x000fe40000000f00 */
[----:B------:R1:W-:Y:S01]  /*47170*/  STL [R1+0x7dc], R7 ;  /* 0x0007dc0701007387 */ /* 0x0003e20000100800 */
[----:B------:R-:W-:-:S03]  /*47180*/  MOV R6, R18 ;  /* 0x0000001200067202 */ /* 0x000fc60000000f00 */
[----:B0-----:R-:W4:Y:S01]  /*47190*/  LDL.LU.64 R4, [R1+0x3408] ;  /* 0x0034080001047983 */ /* 0x001f220000300a00 */
[----:B---3--:R-:W-:Y:S02]  /*471a0*/  IMAD.MOV.U32 R8, RZ, RZ, R16 ;  /* 0x000000ffff087224 */ /* 0x008fe400078e0010 */
[----:B-1----:R-:W-:Y:S01]  /*471b0*/  IMAD.MOV.U32 R7, RZ, RZ, R17 ;  /* 0x000000ffff077224 */ /* 0x002fe200078e0011 */
[----:B--2---:R-:W-:Y:S01]  /*471c0*/  HMMA.16816.F32.BF16 R24, R16, R22, R24 ;  /* 0x000000161018723c */ /* 0x004fe20000041818 */
[----:B------:R-:W2:-:S15]  /*471d0*/  LDL.LU.64 R18, [R1+0x3400] ;  /* 0x0034000001127983 */ /* 0x000e9e0000300a00 */
[----:B------:R-:W-:-:S03]  /*471e0*/  NOP ;  /* 0x0000000000007918 */ /* 0x000fc60000000000 */
[----:B------:R-:W-:Y:S01]  /*471f0*/  STL.64 [R1+0x7c0], R24 ;  /* 0x0007c01801007387 */ /* 0x000fe20000100a00 */
[----:B------:R-:W-:-:S03]  /*47200*/  IMAD.MOV.U32 R15, RZ, RZ, R27 ;  /* 0x000000ffff0f7224 */ /* 0x000fc600078e001b */
[----:B------:R0:W-:Y:S04]  /*47210*/  STL [R1+0x7c8], R26 ;  /* 0x0007c81a01007387 */ /* 0x0001e80000100800 */
[----:B0-----:R-:W3:Y:S04]  /*47220*/  LDL.LU.64 R26, [R1+0x33f8] ;  /* 0x0033f800011a7983 */ /* 0x001ee80000300a00 */
[----:B------:R-:W3:Y:S01]  /*47230*/  LDL.LU.64 R24, [R1+0x33f0] ;  /* 0x0033f00001187983 */ /* 0x000ee20000300a00 */
[----:B------:R-:W-:Y:S01]  /*47240*/  MOV R20, R8 ;  /* 0x0000000800147202 */ /* 0x000fe20000000f00 */
[----:B------:R-:W-:-:S02]  /*47250*/  IMAD.MOV.U32 R21, RZ, RZ, R7 ;  /* 0x000000ffff157224 */ /* 0x000fc400078e0007 */
[----:B------:R0:W-:Y:S02]  /*47260*/  STL.64 [R1+0x33d0], R22 ;  /* 0x0033d01601007387 */ /* 0x0001e40000100a00 */
[----:B0-----:R-:W-:Y:S01]  /*47270*/  IMAD.MOV.U32 R22, RZ, RZ, R6 ;  /* 0x000000ffff167224 */ /* 0x001fe200078e0006 */
[----:B------:R-:W-:-:S07]  /*47280*/  MOV R23, R3 ;  /* 0x0000000300177202 */ /* 0x000fce0000000f00 */
[----:B---3--:R-:W-:-:S15]  /*47290*/  HMMA.16816.F32.BF16 R24, R20, R10, R24 ;  /* 0x0000000a1418723c */ /* 0x008fde0000041818 */
[----:B------:R-:W-:-:S04]  /*472a0*/  NOP ;  /* 0x0000000000007918 */ /* 0x000fc80000000000 */
[----:B------:R-:W-:Y:S01]  /*472b0*/  IMAD.MOV.U32 R7, RZ, RZ, R26 ;  /* 0x000000ffff077224 */ /* 0x000fe200078e001a */
[----:B------:R-:W-:Y:S01]  /*472c0*/  MOV R6, R27 ;  /* 0x0000001b00067202 */ /* 0x000fe20000000f00 */
[----:B------:R-:W-:Y:S01]  /*472d0*/  STL [R1+0x7b0], R24 ;  /* 0x0007b01801007387 */ /* 0x000fe20000100800 */
[----:B------:R-:W-:-:S03]  /*472e0*/  IMAD.MOV.U32 R14, RZ, RZ, R25 ;  /* 0x000000ffff0e7224 */ /* 0x000fc600078e0019 */
[----:B------:R-:W-:Y:S04]  /*472f0*/  STL.64 [R1+0x33c8], R10 ;  /* 0x0033c80a01007387 */ /* 0x000fe80000100a00 */
[----:B------:R0:W-:Y:S04]  /*47300*/  STL.64 [R1+0x3088], R6 ;  /* 0x0030880601007387 */ /* 0x0001e80000100a00 */
[----:B----4-:R-:W-:Y:S01]  /*47310*/  STL.64 [R1+0x3080], R4 ;  /* 0x0030800401007387 */ /* 0x010fe20000100a00 */
[----:B0-----:R-:W-:Y:S02]  /*47320*/  IMAD.MOV.U32 R6, RZ, RZ, R2 ;  /* 0x000000ffff067224 */ /* 0x001fe400078e0002 */
[----:B------:R-:W-:-:S05]  /*47330*/  IMAD.MOV.U32 R7, RZ, RZ, R0 ;  /* 0x000000ffff077224 */ /* 0x000fca00078e0000 */
[----:B------:R-:W-:Y:S04]  /*47340*/  STL.64 [R1+0x33e8], R6 ;  /* 0x0033e80601007387 */ /* 0x000fe80000100a00 */
[----:B------:R-:W3:Y:S04]  /*47350*/  LDL.LU R24, [R1+0x890] ;  /* 0x0008900001187983 */ /* 0x000ee80000300800 */
        /* <DEDUP_REMOVED lines=8> */
[----:B------:R-:W4:Y:S04]  /*473e0*/  LDL.LU R27, [R1+0x87c] ;  /* 0x00087c00011b7983 */ /* 0x000f280000300800 */
[----:B----4-:R-:W-:Y:S04]  /*473f0*/  STL.64 [R1+0x3350], R26 ;  /* 0x0033501a01007387 */ /* 0x010fe80000100a00 */
[----:B---3--:R0:W-:Y:S04]  /*47400*/  STL.64 [R1+0x3348], R24 ;  /* 0x0033481801007387 */ /* 0x0081e80000100a00 */
[----:B0-----:R-:W3:Y:S04]  /*47410*/  LDL.LU.64 R24, [R1+0x360] ;  /* 0x0003600001187983 */ /* 0x001ee80000300a00 */
[----:B------:R-:W4:Y:S04]  /*47420*/  LDL.LU.64 R26, [R1+0x368] ;  /* 0x00036800011a7983 */ /* 0x000f280000300a00 */
[----:B----4-:R-:W-:Y:S04]  /*47430*/  STL.64 [R1+0x3390], R26 ;  /* 0x0033901a01007387 */ /* 0x010fe80000100a00 */
[----:B---3--:R0:W-:Y:S04]  /*47440*/  STL.64 [R1+0x3388], R24 ;  /* 0x0033881801007387 */ /* 0x0081e80000100a00 */
[----:B0-----:R-:W3:Y:S04]  /*47450*/  LDL.LU R24, [R1+0x370] ;  /* 0x0003700001187983 */ /* 0x001ee80000300800 */
[----:B------:R-:W3:Y:S04]  /*47460*/  LDL.LU R25, [R1+0x374] ;  /* 0x0003740001197983 */ /* 0x000ee80000300800 */
[----:B------:R-:W4:Y:S04]  /*47470*/  LDL.LU R26, [R1+0x378] ;  /* 0x00037800011a7983 */ /* 0x000f280000300800 */
[----:B------:R-:W4:Y:S04]  /*47480*/  LDL.LU R27, [R1+0x37c] ;  /* 0x00037c00011b7983 */ /* 0x000f280000300800 */
[----:B----4-:R-:W-:Y:S04]  /*47490*/  STL.64 [R1+0x33e0], R26 ;  /* 0x0033e01a01007387 */ /* 0x010fe80000100a00 */
[----:B---3--:R-:W-:Y:S04]  /*474a0*/  STL.64 [R1+0x33d8], R24 ;  /* 0x0033d81801007387 */ /* 0x008fe80000100a00 */
[----:B------:R-:W-:Y:S04]  /*474b0*/  STL.64 [R1+0x3078], R14 ;  /* 0x0030780e01007387 */ /* 0x000fe80000100a00 */
[----:B------:R0:W-:Y:S04]  /*474c0*/  STL.64 [R1+0x3070], R12 ;  /* 0x0030700c01007387 */ /* 0x0001e80000100a00 */
        /* <DEDUP_REMOVED lines=20> */
[----:B------:R-:W5:Y:S04]  /*47610*/  LDL.LU R8, [R1+0xb90] ;  /* 0x000b900001087983 */ /* 0x000f680000300800 */
[----:B------:R-:W5:Y:S04]  /*47620*/  LDL.LU R9, [R1+0xb94] ;  /* 0x000b940001097983 */ /* 0x000f680000300800 */
[----:B------:R-:W5:Y:S04]  /*47630*/  LDL.LU R10, [R1+0xb98] ;  /* 0x000b9800010a7983 */ /* 0x000f680000300800 */
[----:B------:R-:W5:Y:S04]  /*47640*/  LDL.LU R11, [R1+0xb9c] ;  /* 0x000b9c00010b7983 */ /* 0x000f680000300800 */
        /* <DEDUP_REMOVED lines=26> */
[C---:B--2---:R-:W-:Y:S03]  /*477f0*/  HMMA.16816.F32.BF16 R4, R20.reuse, R18, R4 ;  /* 0x000000121404723c */ /* 0x044fe60000041804 */
[----:B----4-:R-:W-:Y:S04]  /*47800*/  STL.64 [R1+0x33b0], R14 ;  /* 0x0033b00e01007387 */ /* 0x010fe80000100a00 */
        /* <DEDUP_REMOVED lines=11> */
[----:B------:R-:W-:Y:S04]  /*478c0*/  STL.64 [R1+0x4b0], R4 ;  /* 0x0004b00401007387 */ /* 0x000fe80000100a00 */
[----:B------:R0:W-:Y:S04]  /*478d0*/  STL.64 [R1+0x4b8], R6 ;  /* 0x0004b80601007387 */ /* 0x0001e80000100a00 */
[----:B0-----:R-:W3:Y:S02]  /*478e0*/  LDL.LU.64 R6, [R1+0x33e8] ;  /* 0x0033e80001067983 */ /* 0x001ee40000300a00 */
[----:B---3--:R-:W-:Y:S02]  /*478f0*/  HMMA.16816.F32.BF16 R20, R20, R6, R24 ;  /* 0x000000061414723c */ /* 0x008fe40000041818 */
[----:B------:R-:W5:Y:S04]  /*47900*/  LDL.LU.64 R26, [R1+0x33e0] ;  /* 0x0033e000011a7983 */ /* 0x000f680000300a00 */
[----:B------:R-:W5:-:S13]  /*47910*/  LDL.LU.64 R24, [R1+0x33d8] ;  /* 0x0033d80001187983 */ /* 0x000f5a0000300a00 */
[----:B------:R-:W-:Y:S04]  /*47920*/  STL.64 [R1+0x390], R20 ;  /* 0x0003901401007387 */ /* 0x000fe80000100a00 */
[----:B------:R0:W-:Y:S04]  /*47930*/  STL.64 [R1+0x398], R22 ;  /* 0x0003981601007387 */ /* 0x0001e80000100a00 */
[----:B0-----:R-:W5:Y:S02]  /*47940*/  LDL.LU.64 R22, [R1+0x33d0] ;  /* 0x0033d00001167983 */ /* 0x001f640000300a00 */
[----:B-----5:R-:W-:-:S15]  /*47950*/  HMMA.16816.F32.BF16 R8, R24, R22, R8 ;  /* 0x000000161808723c */ /* 0x020fde0000041808 */
[----:B------:R-:W-:-:S04]  /*47960*/  NOP ;  /* 0x0000000000007918 */ /* 0x000fc80000000000 */
[----:B------:R-:W-:Y:S04]  /*47970*/  STL.64 [R1+0x380], R8 ;  /* 0x0003800801007387 */ /* 0x000fe80000100a00 */
[----:B------:R0:W-:Y:S04]  /*47980*/  STL.64 [R1+0x388], R10 ;  /* 0x0003880a01007387 */ /* 0x0001e80000100a00 */
[----:B0-----:R-:W2:Y:S02]  /*47990*/  LDL.LU.64 R10, [R1+0x33c8] ;  /* 0x0033c800010a7983 */ /* 0x001ea40000300a00 */
[----:B--2---:R-:W-:-:S15]  /*479a0*/  HMMA.16816.F32.BF16 R12, R24, R10, R12 ;  /* 0x0000000a180c723c */ /* 0x004fde000004180c */
[----:B------:R-:W-:-:S04]  /*479b0*/  NOP ;  /* 0x0000000000007918 */ /* 0x000fc80000000000 */
[----:B------:R-:W-:Y:S04]  /*479c0*/  STL.64 [R1+0x7e0], R12 ;  /* 0x0007e00c01007387 */ /* 0x000fe80000100a00 */
[----:B------:R0:W-:Y:S04]  /*479d0*/  STL.64 [R1+0x7e8], R14 ;  /* 0x0007e80e01007387 */ /* 0x0001e80000100a00 */
[----:B0-----:R-:W2:Y:S04]  /*479e0*/  LDL.LU.64 R14, [R1+0x33c0] ;  /* 0x0033c000010e7983 */ /* 0x001ea80000300a00 */
[----:B------:R-:W2:Y:S02]  /*479f0*/  LDL.LU.64 R12, [R1+0x33b8] ;  /* 0x0033b800010c7983 */ /* 0x000ea40000300a00 */
[----:B--2---:R-:W-:-:S15]  /*47a00*/  HMMA.16816.F32.BF16 R12, R24, R18, R12 ;  /* 0x00000012180c723c */ /* 0x004fde000004180c */
[----:B------:R-:W-:-:S04]  /*47a10*/  NOP ;  /* 0x0000000000007918 */ /* 0x000fc80000000000 */
        /* <DEDUP_REMOVED lines=11> */
[----:B--2---:R-:W-:-:S15]  /*47ad0*/  HMMA.16816.F32.BF16 R12, R24, R22, R12 ;  /* 0x00000016180c723c */ /* 0x004fde000004180c */
[----:B------:R-:W-:-:S04]  /*47ae0*/  NOP ;  /* 0x0000000000007918 */ /* 0x000fc80000000000 */
[----:B------:R-:W-:Y:S01]  /*47af0*/  IMAD.MOV.U32 R2, RZ, RZ, R14 ;  /* 0x000000ffff027224 */ /* 0x000fe200078e000e */
[----:B------:R-:W-:Y:S01]  /*47b00*/  MOV R0, R15 ;  /* 0x0000000f00007202 */ /* 0x000fe20000000f00 */
[----:B------:R-:W-:Y:S01]  /*47b10*/  IMAD.MOV.U32 R3, RZ, RZ, R13 ;  /* 0x000000ffff037224 */ /* 0x000fe200078e000d */
[----:B------:R-:W-:Y:S01]  /*47b20*/  MOV R28, R12 ;  /* 0x0000000c001c7202 */ /* 0x000fe20000000f00 */
[----:B------:R-:W2:Y:S04]  /*47b30*/  LDL.LU.64 R14, [R1+0x3380] ;  /* 0x00338000010e7983 */ /* 0x000ea80000300a00 */
[----:B------:R-:W2:Y:S04]  /*47b40*/  LDL.LU.64 R12, [R1+0x3378] ;  /* 0x00337800010c7983 */ /* 0x000ea80000300a00 */
[----:B------:R-:W-:Y:S04]  /*47b50*/  STL [R1+0x3134], R3 ;  /* 0x0031340301007387 */ /* 0x000fe80000100800 */
[----:B------:R-:W-:Y:S01]  /*47b60*/  STL [R1+0x3130], R28 ;  /* 0x0031301c01007387 */ /* 0x000fe20000100800 */
[----:B--2---:R-:W-:-:S15]  /*47b70*/  HMMA.16816.F32.BF16 R12, R24, R10, R12 ;  /* 0x0000000a180c723c */ /* 0x004fde000004180c */
[----:B------:R-:W-:-:S04]  /*47b80*/  NOP ;  /* 0x0000000000007918 */ /* 0x000fc80000000000 */
[----:B------:R-:W-:Y:S04]  /*47b90*/  STL.64 [R1+0x860], R12 ;  /* 0x0008600c01007387 */ /* 0x000fe80000100a00 */
[----:B------:R0:W-:Y:S04]  /*47ba0*/  STL.64 [R1+0x868], R14 ;  /* 0x0008680e01007387 */ /* 0x0001e80000100a00 */
[----:B0-----:R-:W2:Y:S04]  /*47bb0*/  LDL.LU.64 R14, [R1+0x3370] ;  /* 0x00337000010e7983 */ /* 0x001ea80000300a00 */
[----:B------:R-:W2:Y:S01]  /*47bc0*/  LDL.LU.64 R12, [R1+0x3368] ;  /* 0x00336800010c7983 */ /* 0x000ea20000300a00 */
[----:B------:R-:W-:Y:S01]  /*47bd0*/  MOV R4, R26 ;  /* 0x0000001a00047202 */ /* 0x000fe20000000f00 */
[----:B------:R-:W-:-:S02]  /*47be0*/  IMAD.MOV.U32 R3, RZ, RZ, R27 ;  /* 0x000000ffff037224 */ /* 0x000fc400078e001b */
[----:B------:R-:W-:Y:S02]  /*47bf0*/  IMAD.MOV.U32 R8, RZ, RZ, R24 ;  /* 0x000000ffff087224 */ /* 0x000fe400078e0018 */
[----:B------:R-:W-:Y:S01]  /*47c00*/  IMAD.MOV.U32 R5, RZ, RZ, R25 ;  /* 0x000000ffff057224 */ /* 0x000fe200078e0019 */
[----:B--2---:R-:W-:-:S15]  /*47c10*/  HMMA.16816.F32.BF16 R12, R24, R18, R12 ;  /* 0x00000012180c723c */ /* 0x004fde000004180c */
[----:B------:R-:W-:-:S04]  /*47c20*/  NOP ;  /* 0x0000000000007918 */ /* 0x000fc80000000000 */
[----:B------:R-:W-:Y:S04]  /*47c30*/  STL.64 [R1+0x880], R12 ;  /* 0x0008800c01007387 */ /* 0x000fe80000100a00 */
[----:B------:R0:W-:Y:S04]  /*47c40*/  STL.64 [R1+0x888], R14 ;  /* 0x0008880e01007387 */ /* 0x0001e80000100a00 */
[----:B0-----:R-:W2:Y:S04]  /*47c50*/  LDL.LU.64 R14, [R1+0x3360] ;  /* 0x00336000010e7983 */ /* 0x001ea80000300a00 */
[----:B------:R-:W2:Y:S04]  /*47c60*/  LDL.LU.64 R12, [R1+0x3358] ;  /* 0x00335800010c7983 */ /* 0x000ea80000300a00 */
[----:B------:R-:W3:Y:S04]  /*47c70*/  LDL.LU.64 R26, [R1+0x3350] ;  /* 0x00335000011a7983 */ /* 0x000ee80000300a00 */
[----:B------:R-:W3:Y:S01]  /*47c80*/  LDL.LU.64 R24, [R1+0x3348] ;  /* 0x0033480001187983 */ /* 0x000ee20000300a00 */
[----:B------:R-:W-:Y:S01]  /*47c90*/  IMAD.MOV.U32 R16, RZ, RZ, R8 ;  /* 0x000000ffff107224 */ /* 0x000fe200078e0008 */
[----:B------:R-:W-:-:S02]  /*47ca0*/  MOV R17, R5 ;  /* 0x0000000500117202 */ /* 0x000fc40000000f00 */
[----:B------:R0:W-:Y:S02]  /*47cb0*/  STL.64 [R1+0x3330], R18 ;  /* 0x0033301201007387 */ /* 0x0001e40000100a00 */
[----:B0-----:R-:W-:Y:S02]  /*47cc0*/  IMAD.MOV.U32 R18, RZ, RZ, R4 ;  /* 0x000000ffff127224 */ /* 0x001fe400078e0004 */
[----:B------:R-:W-:-:S07]  /*47cd0*/  IMAD.MOV.U32 R19, RZ, RZ, R3 ;  /* 0x000000ffff137224 */ /* 0x000fce00078e0003 */
[----:B---3--:R-:W-:Y:S01]  /*47ce0*/  HMMA.16816.F32.BF16 R16, R16, R6, R24 ;  /* 0x000000061010723c */ /* 0x008fe20000041818 */
[----:B------:R-:W2:Y:S04]  /*47cf0*/  LDL.LU.64 R26, [R1+0x3340] ;  /* 0x00334000011a7983 */ /* 0x000ea80000300a00 */
[----:B------:R-:W2:Y:S04]  /*47d00*/  LDL.LU.64 R24, [R1+0x3338] ;  /* 0x0033380001187983 */ /* 0x000ea80000300a00 */
[----:B------:R2:W-:Y:S10]  /*47d10*/  STL.64 [R1+0x3328], R6 ;  /* 0x0033280601007387 */ /* 0x0005f40000100a00 */
[----:B------:R-:W-:Y:S04]  /*47d20*/  STL.64 [R1+0x870], R16 ;  /* 0x0008701001007387 */ /* 0x000fe80000100a00 */
[----:B------:R-:W-:Y:S04]  /*47d30*/  STL.64 [R1+0x878], R18 ;  /* 0x0008781201007387 */ /* 0x000fe80000100a00 */
[----:B------:R0:W-:Y:S01]  /*47d40*/  STL.64 [R1+0x3320], R22 ;  /* 0x0033201601007387 */ /* 0x0001e20000100a00 */
[----:B--2---:R-:W-:Y:S03]  /*47d50*/  HMMA.16816.F32.BF16 R4, R12, R22, R24 ;  /* 0x000000160c04723c */ /* 0x004fe60000041818 */
[----:B------:R-:W2:-:S15]  /*47d60*/  LDL.LU R24, [R1+0x930] ;  /* 0x0009300001187983 */ /* 0x000e9e0000300800 */
[----:B------:R-:W-:Y:S01]  /*47d70*/  NOP ;  /* 0x0000000000007918 */ /* 0x000fe20000000000 */
[----:B------:R1:W-:Y:S04]  /*47d80*/  STL.64 [R1+0x890], R4 ;  /* 0x0008900401007387 */ /* 0x0003e80000100a00 */
[----:B------:R3:W-:Y:S04]  /*47d90*/  STL.64 [R1+0x898], R6 ;  /* 0x0008980601007387 */ /* 0x0007e80000100a00 */
[----:B------:R-:W2:Y:S04]  /*47da0*/  LDL.LU R25, [R1+0x934] ;  /* 0x0009340001197983 */ /* 0x000ea80000300800 */
[----:B------:R-:W4:Y:S04]  /*47db0*/  LDL.LU R26, [R1+0x938] ;  /* 0x00093800011a7983 */ /* 0x000f280000300800 */
[----:B------:R-:W4:Y:S04]  /*47dc0*/  LDL.LU R27, [R1+0x93c] ;  /* 0x00093c00011b7983 */ /* 0x000f280000300800 */
[----:B------:R-:W5:Y:S04]  /*47dd0*/  LDL.LU R20, [R1+0xb70] ;  /* 0x000b700001147983 */ /* 0x000f680000300800 */
[----:B------:R-:W5:Y:S04]  /*47de0*/  LDL.LU R21, [R1+0xb74] ;  /* 0x000b740001157983 */ /* 0x000f680000300800 */
[----:B0-----:R-:W5:Y:S04]  /*47df0*/  LDL.LU R22, [R1+0xb78] ;  /* 0x000b780001167983 */ /* 0x001f680000300800 */
[----:B------:R-:W5:Y:S04]  /*47e00*/  LDL.LU R23, [R1+0xb7c] ;  /* 0x000b7c0001177983 */ /* 0x000f680000300800 */
[----:B-1----:R-:W5:Y:S04]  /*47e10*/  LDL.LU R4, [R1+0x8b0] ;  /* 0x0008b00001047983 */ /* 0x002f680000300800 */
[----:B------:R-:W5:Y:S04]  /*47e20*/  LDL.LU R5, [R1+0x8b4] ;  /* 0x0008b40001057983 */ /* 0x000f680000300800 */
[----:B---3--:R-:W5:Y:S04]  /*47e30*/  LDL.LU R6, [R1+0x8b8] ;  /* 0x0008b80001067983 */ /* 0x008f680000300800 */
[----:B------:R-:W5:Y:S04]  /*47e40*/  LDL.LU R7, [R1+0x8bc] ;  /* 0x0008bc0001077983 */ /* 0x000f680000300800 */
[----:B------:R-:W3:Y:S04]  /*47e50*/  LDL.LU R16, [R1+0x8a0] ;  /* 0x0008a00001107983 */ /* 0x000ee80000300800 */
[----:B------:R-:W3:Y:S04]  /*47e60*/  LDL.LU R17, [R1+0x8a4] ;  /* 0x0008a40001117983 */ /* 0x000ee80000300800 */
[----:B------:R-:W3:Y:S04]  /*47e70*/  LDL.LU R18, [R1+0x8a8] ;  /* 0x0008a80001127983 */ /* 0x000ee80000300800 */
[----:B------:R-:W3:Y:S04]  /*47e80*/  LDL.LU R19, [R1+0x8ac] ;  /* 0x0008ac0001137983 */ /* 0x000ee80000300800 */
[----:B----4-:R-:W-:Y:S04]  /*47e90*/  STL.64 [R1+0x32b8], R26 ;  /* 0x0032b81a01007387 */ /* 0x010fe80000100a00 */
[----:B--2---:R0:W-:Y:S04]  /*47ea0*/  STL.64 [R1+0x32b0], R24 ;  /* 0x0032b01801007387 */ /* 0x0041e80000100a00 */
[----:B0-----:R-:W2:Y:S04]  /*47eb0*/  LDL.LU R24, [R1+0x910] ;  /* 0x0009100001187983 */ /* 0x001ea80000300800 */
[----:B------:R-:W2:Y:S04]  /*47ec0*/  LDL.LU R25, [R1+0x914] ;  /* 0x0009140001197983 */ /* 0x000ea80000300800 */
[----:B------:R-:W4:Y:S04]  /*47ed0*/  LDL.LU R26, [R1+0x918] ;  /* 0x00091800011a7983 */ /* 0x000f280000300800 */
[----:B------:R-:W4:Y:S04]  /*47ee0*/  LDL.LU R27, [R1+0x91c] ;  /* 0x00091c00011b7983 */ /* 0x000f280000300800 */
        /* <DEDUP_REMOVED lines=11> */
[----:B------:R-:W4:Y:S01]  /*47fa0*/  LDL.LU R27, [R1+0x90c] ;  /* 0x00090c00011b7983 */ /* 0x000f220000300800 */
[C---:B---3--:R-:W-:Y:S03]  /*47fb0*/  HMMA.16816.F32.BF16 R16, R12.reuse, R10, R16 ;  /* 0x0000000a0c10723c */ /* 0x048fe60000041810 */
[----:B----4-:R-:W-:Y:S04]  /*47fc0*/  STL.64 [R1+0x32f8], R26 ;  /* 0x0032f81a01007387 */ /* 0x010fe80000100a00 */
        /* <DEDUP_REMOVED lines=13> */
[----:B0-----:R-:W5:Y:S02]  /*480a0*/  LDL.LU.64 R18, [R1+0x3330] ;  /* 0x0033300001127983 */ /* 0x001f640000300a00 */
[----:B-----5:R-:W-:-:S15]  /*480b0*/  HMMA.16816.F32.BF16 R4, R12, R18, R4 ;  /* 0x000000120c04723c */ /* 0x020fde0000041804 */
[----:B------:R-:W-:-:S04]  /*480c0*/  NOP ;  /* 0x0000000000007918 */ /* 0x000fc80000000000 */
[----:B------:R-:W-:Y:S04]  /*480d0*/  STL.64 [R1+0x8b0], R4 ;  /* 0x0008b00401007387 */ /* 0x000fe80000100a00 */
[----:B------:R0:W-:Y:S04]  /*480e0*/  STL.64 [R1+0x8b8], R6 ;  /* 0x0008b80601007387 */ /* 0x0001e80000100a00 */
[----:B0-----:R-:W3:Y:S02]  /*480f0*/  LDL.LU.64 R6, [R1+0x3328] ;  /* 0x0033280001067983 */ /* 0x001ee40000300a00 */
[----:B---3--:R-:W-:Y:S02]  /*48100*/  HMMA.16816.F32.BF16 R12, R12, R6, R20 ;  /* 0x000000060c0c723c */ /* 0x008fe40000041814 */
[----:B------:R-:W2:-:S15]  /*48110*/  LDL.LU.64 R22, [R1+0x3320] ;  /* 0x0033200001167983 */ /* 0x000e9e0000300a00 */
[----:B------:R-:W-:Y:S02]  /*48120*/  NOP ;  /* 0x0000000000007918 */ /* 0x000fe40000000000 */
        /* <DEDUP_REMOVED lines=28> */
[----:B------:R-:W2:Y:S01]  /*482f0*/  LDL.LU.64 R12, [R1+0x32c0] ;  /* 0x0032c000010c7983 */ /* 0x000ea20000300a00 */
[----:B------:R-:W-:-:S02]  /*48300*/  IMAD.MOV.U32 R4, RZ, RZ, R22 ;  /* 0x000000ffff047224 */ /* 0x000fc400078e0016 */
[----:B------:R-:W-:Y:S01]  /*48310*/  IMAD.MOV.U32 R3, RZ, RZ, R23 ;  /* 0x000000ffff037224 */ /* 0x000fe200078e0017 */
[----:B--2---:R-:W-:-:S15]  /*48320*/  HMMA.16816.F32.BF16 R24, R12, R22, R24 ;  /* 0x000000160c18723c */ /* 0x004fde0000041818 */
[----:B------:R-:W-:-:S04]  /*48330*/  NOP ;  /* 0x0000000000007918 */ /* 0x000fc80000000000 */
[----:B------:R-:W-:Y:S04]  /*48340*/  STL.64 [R1+0x910], R24 ;  /* 0x0009101801007387 */ /* 0x000fe80000100a00 */
[----:B------:R0:W-:Y:S04]  /*48350*/  STL.64 [R1+0x918], R26 ;  /* 0x0009181a01007387 */ /* 0x0001e80000100a00 */
[----:B0-----:R-:W2:Y:S04]  /*48360*/  LDL.LU.64 R26, [R1+0x32b8] ;  /* 0x0032b800011a7983 */ /* 0x001ea80000300a00 */
[----:B------:R-:W2:Y:S01]  /*48370*/  LDL.LU.64 R24, [R1+0x32b0] ;  /* 0x0032b00001187983 */ /* 0x000ea20000300a00 */
[----:B------:R-:W-:Y:S01]  /*48380*/  MOV R16, R12 ;  /* 0x0000000c00107202 */ /* 0x000fe20000000f00 */
[----:B------:R-:W-:Y:S01]  /*48390*/  IMAD.MOV.U32 R9, RZ, RZ, R13 ;  /* 0x000000ffff097224 */ /* 0x000fe200078e000d */
[----:B------:R-:W-:Y:S01]  /*483a0*/  MOV R5, R15 ;  /* 0x0000000f00057202 */ /* 0x000fe20000000f00 */
[----:B------:R-:W3:Y:S01]  /*483b0*/  LDL.LU R20, [R1+0x9d0] ;  /* 0x0009d00001147983 */ /* 0x000ee20000300800 */
[----:B------:R-:W-:-:S03]  /*483c0*/  IMAD.MOV.U32 R8, RZ, RZ, R14 ;  /* 0x000000ffff087224 */ /* 0x000fc600078e000e */
[----:B------:R-:W3:Y:S04]  /*483d0*/  LDL.LU R21, [R1+0x9d4] ;  /* 0x0009d40001157983 */ /* 0x000ee80000300800 */
[----:B------:R-:W4:Y:S04]  /*483e0*/  LDL.LU R22, [R1+0x9d8] ;  /* 0x0009d80001167983 */ /* 0x000f280000300800 */
[----:B------:R-:W4:Y:S04]  /*483f0*/  LDL.LU R23, [R1+0x9dc] ;  /* 0x0009dc0001177983 */ /* 0x000f280000300800 */
[----:B------:R-:W5:Y:S04]  /*48400*/  LDL.LU R12, [R1+0x950] ;  /* 0x00095000010c7983 */ /* 0x000f680000300800 */
[----:B------:R-:W5:Y:S04]  /*48410*/  LDL.LU R13, [R1+0x954] ;  /* 0x00095400010d7983 */ /* 0x000f680000300800 */
[----:B------:R-:W5:Y:S04]  /*48420*/  LDL.LU R14, [R1+0x958] ;  /* 0x00095800010e7983 */ /* 0x000f680000300800 */
[----:B------:R-:W5:Y:S04]  /*48430*/  LDL.LU R15, [R1+0x95c] ;  /* 0x00095c00010f7983 */ /* 0x000f680000300800 */
[----:B----4-:R-:W-:Y:S04]  /*48440*/  STL.64 [R1+0x3258], R22 ;  /* 0x0032581601007387 */ /* 0x010fe80000100a00 */
[----:B---3--:R0:W-:Y:S04]  /*48450*/  STL.64 [R1+0x3250], R20 ;  /* 0x0032501401007387 */ /* 0x0081e80000100a00 */
[----:B0-----:R-:W3:Y:S04]  /*48460*/  LDL.LU R20, [R1+0x320] ;  /* 0x0003200001147983 */ /* 0x001ee80000300800 */
[----:B------:R-:W3:Y:S04]  /*48470*/  LDL.LU R21, [R1+0x324] ;  /* 0x0003240001157983 */ /* 0x000ee80000300800 */
[----:B------:R-:W4:Y:S04]  /*48480*/  LDL.LU R22, [R1+0x328] ;  /* 0x0003280001167983 */ /* 0x000f280000300800 */
[----:B------:R-:W4:Y:S04]  /*48490*/  LDL.LU R23, [R1+0x32c] ;  /* 0x00032c0001177983 */ /* 0x000f280000300800 */
[----:B----4-:R0:W-:Y:S04]  /*484a0*/  STL.64 [R1+0x3298], R22 ;  /* 0x0032981601007387 */ /* 0x0101e80000100a00 */
[----:B---3--:R1:W-:Y:S01]  /*484b0*/  STL.64 [R1+0x3290], R20 ;  /* 0x0032901401007387 */ /* 0x0083e20000100a00 */
[----:B0-----:R-:W-:Y:S01]  /*484c0*/  IMAD.MOV.U32 R22, RZ, RZ, R8 ;  /* 0x000000ffff167224 */ /* 0x001fe200078e0008 */
[----:B------:R-:W-:-:S02]  /*484d0*/  MOV R23, R5 ;  /* 0x0000000500177202 */ /* 0x000fc40000000f00 */
[----:B-1----:R-:W-:Y:S01]  /*484e0*/  MOV R20, R16 ;  /* 0x0000001000147202 */ /* 0x002fe20000000f00 */
[----:B------:R-:W-:-:S07]  /*484f0*/  IMAD.MOV.U32 R21, RZ, RZ, R9 ;  /* 0x000000ffff157224 */ /* 0x000fce00078e0009 */
[----:B--2---:R-:W-:Y:S01]  /*48500*/  HMMA.16816.F32.BF16 R24, R20, R10, R24 ;  /* 0x0000000a1418723c */ /* 0x004fe20000041818 */
[----:B------:R-:W-:-:S15]  /*48510*/  STL.64 [R1+0x3288], R10 ;  /* 0x0032880a01007387 */ /* 0x000fde0000100a00 */
[----:B------:R-:W-:-:S03]  /*48520*/  NOP ;  /* 0x0000000000007918 */ /* 0x000fc60000000000 */
[----:B------:R0:W-:Y:S04]  /*48530*/  STL.64 [R1+0x930], R24 ;  /* 0x0009301801007387 */ /* 0x0001e80000100a00 */
[----:B------:R1:W-:Y:S04]  /*48540*/  STL.64 [R1+0x938], R26 ;  /* 0x0009381a01007387 */ /* 0x0003e80000100a00 */
[----:B0-----:R-:W2:Y:S04]  /*48550*/  LDL.LU R24, [R1+0xb50] ;  /* 0x000b500001187983 */ /* 0x001ea80000300800 */
[----:B------:R-:W2:Y:S04]  /*48560*/  LDL.LU R25, [R1+0xb54] ;  /* 0x000b540001197983 */ /* 0x000ea80000300800 */
[----:B-1----:R-:W3:Y:S04]  /*48570*/  LDL.LU R26, [R1+0xb58] ;  /* 0x000b5800011a7983 */ /* 0x002ee80000300800 */
[----:B------:R-:W3:Y:S04]  /*48580*/  LDL.LU R27, [R1+0xb5c] ;  /* 0x000b5c00011b7983 */ /* 0x000ee80000300800 */
[----:B------:R-:W4:Y:S04]  /*48590*/  LDL.LU R8, [R1+0x960] ;  /* 0x0009600001087983 */ /* 0x000f280000300800 */
[----:B------:R-:W4:Y:S04]  /*485a0*/  LDL.LU R9, [R1+0x964] ;  /* 0x0009640001097983 */ /* 0x000f280000300800 */
[----:B------:R-:W2:Y:S04]  /*485b0*/  LDL.LU R10, [R1+0x968] ;  /* 0x00096800010a7983 */ /* 0x000ea80000300800 */
[----:B------:R-:W2:Y:S01]  /*485c0*/  LDL.LU R11, [R1+0x96c] ;  /* 0x00096c00010b7983 */ /* 0x000ea20000300800 */
[C---:B-----5:R-:W-:Y:S03]  /*485d0*/  HMMA.16816.F32.BF16 R12, R20.reuse, R18, R12 ;  /* 0x00000012140c723c */ /* 0x060fe6000004180c */
[----:B--2---:R-:W-:Y:S04]  /*485e0*/  STL.64 [R1+0x32a8], R10 ;  /* 0x0032a80a01007387 */ /* 0x004fe80000100a00 */
[----:B----4-:R0:W-:Y:S04]  /*485f0*/  STL.64 [R1+0x32a0], R8 ;  /* 0x0032a00801007387 */ /* 0x0101e80000100a00 */
[----:B0-----:R-:W2:Y:S04]  /*48600*/  LDL.LU R8, [R1+0x940] ;  /* 0x0009400001087983 */ /* 0x001ea80000300800 */
[----:B------:R-:W2:Y:S04]  /*48610*/  LDL.LU R9, [R1+0x944] ;  /* 0x0009440001097983 */ /* 0x000ea80000300800 */
[----:B------:R-:W2:Y:S04]  /*48620*/  LDL.LU R10, [R1+0x948] ;  /* 0x00094800010a7983 */ /* 0x000ea80000300800 */
[----:B------:R-:W2:Y:S04]  /*48630*/  LDL.LU R11, [R1+0x94c] ;  /* 0x00094c00010b7983 */ /* 0x000ea80000300800 */
[----:B---3--:R-:W-:Y:S04]  /*48640*/  STL.64 [R1+0x3240], R26 ;  /* 0x0032401a01007387 */ /* 0x008fe80000100a00 */
[----:B------:R-:W-:Y:S04]  /*48650*/  STL.64 [R1+0x3238], R24 ;  /* 0x0032381801007387 */ /* 0x000fe80000100a00 */
[----:B------:R0:W-:Y:S04]  /*48660*/  STL.64 [R1+0x3280], R18 ;  /* 0x0032801201007387 */ /* 0x0001e80000100a00 */
[----:B------:R-:W3:Y:S04]  /*48670*/  LDL.LU R16, [R1+0x980] ;  /* 0x0009800001107983 */ /* 0x000ee80000300800 */
[----:B------:R1:W-:Y:S04]  /*48680*/  STL.64 [R1+0x950], R12 ;  /* 0x0009500c01007387 */ /* 0x0003e80000100a00 */
[----:B------:R4:W-:Y:S04]  /*48690*/  STL.64 [R1+0x958], R14 ;  /* 0x0009580e01007387 */ /* 0x0009e80000100a00 */
[----:B------:R-:W3:Y:S04]  /*486a0*/  LDL.LU R17, [R1+0x984] ;  /* 0x0009840001117983 */ /* 0x000ee80000300800 */
[----:B0-----:R-:W3:Y:S04]  /*486b0*/  LDL.LU R18, [R1+0x988] ;  /* 0x0009880001127983 */ /* 0x001ee80000300800 */
[----:B------:R-:W3:Y:S04]  /*486c0*/  LDL.LU R19, [R1+0x98c] ;  /* 0x00098c0001137983 */ /* 0x000ee80000300800 */
[----:B-1----:R-:W5:Y:S04]  /*486d0*/  LDL.LU R12, [R1+0xb20] ;  /* 0x000b2000010c7983 */ /* 0x002f680000300800 */
[----:B------:R-:W5:Y:S04]  /*486e0*/  LDL.LU R13, [R1+0xb24] ;  /* 0x000b2400010d7983 */ /* 0x000f680000300800 */
[----:B----4-:R-:W4:Y:S04]  /*486f0*/  LDL.LU R14, [R1+0xb28] ;  /* 0x000b2800010e7983 */ /* 0x010f280000300800 */
[----:B------:R-:W4:Y:S04]  /*48700*/  LDL.LU R15, [R1+0xb2c] ;  /* 0x000b2c00010f7983 */ /* 0x000f280000300800 */
[----:B----4-:R-:W-:Y:S04]  /*48710*/  STL.64 [R1+0x3220], R14 ;  /* 0x0032200e01007387 */ /* 0x010fe80000100a00 */
[----:B-----5:R0:W-:Y:S04]  /*48720*/  STL.64 [R1+0x3218], R12 ;  /* 0x0032180c01007387 */ /* 0x0201e80000100a00 */
[----:B0-----:R-:W4:Y:S04]  /*48730*/  LDL.LU R12, [R1+0x310] ;  /* 0x00031000010c7983 */ /* 0x001f280000300800 */
[----:B------:R-:W4:Y:S04]  /*48740*/  LDL.LU R13, [R1+0x314] ;  /* 0x00031400010d7983 */ /* 0x000f280000300800 */
[----:B------:R-:W5:Y:S04]  /*48750*/  LDL.LU R14, [R1+0x318] ;  /* 0x00031800010e7983 */ /* 0x000f680000300800 */
[----:B------:R-:W5:Y:S01]  /*48760*/  LDL.LU R15, [R1+0x31c] ;  /* 0x00031c00010f7983 */ /* 0x000f620000300800 */
[----:B--2---:R-:W-:Y:S03]  /*48770*/  HMMA.16816.F32.BF16 R20, R20, R6, R8 ;  /* 0x000000061414723c */ /* 0x004fe60000041808 */
[----:B-----5:R-:W-:Y:S04]  /*48780*/  STL.64 [R1+0x3268], R14 ;  /* 0x0032680e01007387 */ /* 0x020fe80000100a00 */
[----:B----4-:R0:W-:Y:S04]  /*48790*/  STL.64 [R1+0x3260], R12 ;  /* 0x0032600c01007387 */ /* 0x0101e80000100a00 */
        /* <DEDUP_REMOVED lines=8> */
[----:B------:R-:W2:Y:S04]  /*48820*/  LDL.LU R14, [R1+0x9c8] ;  /* 0x0009c800010e7983 */ /* 0x000ea80000300800 */
[----:B------:R-:W2:Y:S04]  /*48830*/  LDL.LU R15, [R1+0x9cc] ;  /* 0x0009cc00010f7983 */ /* 0x000ea80000300800 */
[----:B------:R-:W4:Y:S04]  /*48840*/  LDL.LU.64 R10, [R1+0x32a8] ;  /* 0x0032a800010a7983 */ /* 0x000f280000300a00 */
[----:B------:R-:W4:Y:S04]  /*48850*/  LDL.LU.64 R8, [R1+0x32a0] ;  /* 0x0032a00001087983 */ /* 0x000f280000300a00 */
[----:B------:R-:W-:Y:S04]  /*48860*/  STL.64 [R1+0x940], R20 ;  /* 0x0009401401007387 */ /* 0x000fe80000100a00 */
[----:B------:R0:W-:Y:S04]  /*48870*/  STL.64 [R1+0x948], R22 ;  /* 0x0009481601007387 */ /* 0x0001e80000100a00 */
[----:B0-----:R-:W4:Y:S04]  /*48880*/  LDL.LU.64 R22, [R1+0x3298] ;  /* 0x0032980001167983 */ /* 0x001f280000300a00 */
[----:B------:R-:W4:Y:S01]  /*48890*/  LDL.LU.64 R20, [R1+0x3290] ;  /* 0x0032900001147983 */ /* 0x000f220000300a00 */
[----:B------:R-:W-:-:S02]  /*488a0*/  IMAD.MOV.U32 R26, RZ, RZ, R4 ;  /* 0x000000ffff1a7224 */ /* 0x000fc400078e0004 */
[----:B------:R-:W-:-:S07]  /*488b0*/  IMAD.MOV.U32 R27, RZ, RZ, R3 ;  /* 0x000000ffff1b7224 */ /* 0x000fce00078e0003 */
[----:B----4-:R-:W-:-:S15]  /*488c0*/  HMMA.16816.F32.BF16 R8, R20, R26, R8 ;  /* 0x0000001a1408723c */ /* 0x010fde0000041808 */
[----:B------:R-:W-:-:S04]  /*488d0*/  NOP ;  /* 0x0000000000007918 */ /* 0x000fc80000000000 */
[----:B------:R-:W-:Y:S04]  /*488e0*/  STL.64 [R1+0x960], R8 ;  /* 0x0009600801007387 */ /* 0x000fe80000100a00 */
[----:B------:R0:W-:Y:S04]  /*488f0*/  STL.64 [R1+0x968], R10 ;  /* 0x0009680a01007387 */ /* 0x0001e80000100a00 */
[----:B0-----:R-:W3:Y:S02]  /*48900*/  LDL.LU.64 R10, [R1+0x3288] ;  /* 0x00328800010a7983 */ /* 0x001ee40000300a00 */
[----:B---3--:R-:W-:-:S15]  /*48910*/  HMMA.16816.F32.BF16 R16, R20, R10, R16 ;  /* 0x0000000a1410723c */ /* 0x008fde0000041810 */
        /* <DEDUP_REMOVED lines=16> */
[----:B------:R-:W2:Y:S04]  /*48a20*/  LDL.LU.64 R20, [R1+0x3250] ;  /* 0x0032500001147983 */ /* 0x000ea80000300a00 */
[----:B------:R0:W-:Y:S04]  /*48a30*/  STL.64 [R1+0x3230], R6 ;  /* 0x0032300601007387 */ /* 0x0001e80000100a00 */
[----:B------:R-:W3:Y:S04]  /*48a40*/  LDL.LU R4, [R1+0xb60] ;  /* 0x000b600001047983 */ /* 0x000ee80000300800 */
[----:B------:R-:W3:Y:S04]  /*48a50*/  LDL.LU R5, [R1+0xb64] ;  /* 0x000b640001057983 */ /* 0x000ee80000300800 */
[----:B0-----:R-:W3:Y:S04]  /*48a60*/  LDL.LU R6, [R1+0xb68] ;  /* 0x000b680001067983 */ /* 0x001ee80000300800 */
[----:B------:R-:W3:Y:S01]  /*48a70*/  LDL.LU R7, [R1+0xb6c] ;  /* 0x000b6c0001077983 */ /* 0x000ee20000300800 */
[----:B--2---:R-:W-:Y:S03]  /*48a80*/  HMMA.16816.F32.BF16 R24, R12, R26, R20 ;  /* 0x0000001a0c18723c */ /* 0x004fe60000041814 */
[----:B------:R-:W2:-:S15]  /*48a90*/  LDL.LU.64 R20, [R1+0x3248] ;  /* 0x0032480001147983 */ /* 0x000e9e0000300a00 */
[----:B------:R-:W-:Y:S01]  /*48aa0*/  NOP ;  /* 0x0000000000007918 */ /* 0x000fe20000000000 */
[----:B------:R-:W-:Y:S01]  /*48ab0*/  IMAD.MOV.U32 R23, RZ, RZ, R27 ;  /* 0x000000ffff177224 */ /* 0x000fe200078e001b */
[----:B------:R-:W-:Y:S01]  /*48ac0*/  MOV R22, R26 ;  /* 0x0000001a00167202 */ /* 0x000fe20000000f00 */
[----:B------:R0:W-:Y:S04]  /*48ad0*/  STL.64 [R1+0x9d0], R24 ;  /* 0x0009d01801007387 */ /* 0x0001e80000100a00 */
[----:B------:R-:W4:Y:S04]  /*48ae0*/  LDL.LU.64 R26, [R1+0x3240] ;  /* 0x00324000011a7983 */ /* 0x000f280000300a00 */
[----:B0-----:R-:W4:Y:S04]  /*48af0*/  LDL.LU.64 R24, [R1+0x3238] ;  /* 0x0032380001187983 */ /* 0x001f280000300a00 */
[----:B------:R-:W-:Y:S04]  /*48b00*/  STL [R1+0x2f94], R23 ;  /* 0x002f941701007387 */ /* 0x000fe80000100800 */
[----:B------:R0:W-:Y:S04]  /*48b10*/  STL [R1+0x2f90], R22 ;  /* 0x002f901601007387 */ /* 0x0001e80000100800 */
[----:B--2---:R1:W-:Y:S04]  /*48b20*/  STL.64 [R1+0x3050], R20 ;  /* 0x0030501401007387 */ /* 0x0043e80000100a00 */
[----:B0-----:R-:W2:Y:S01]  /*48b30*/  LDL.64 R22, [R1+0x178] ;  /* 0x0001780001167983 */ /* 0x001ea20000100a00 */
[C---:B---3--:R-:W-:Y:S03]  /*48b40*/  HMMA.16816.F32.BF16 R4, R12.reuse, R10, R4 ;  /* 0x0000000a0c04723c */ /* 0x048fe60000041804 */
[----:B--2---:R0:W-:Y:S04]  /*48b50*/  STL.64 [R1+0x3228], R22 ;  /* 0x0032281601007387 */ /* 0x0041e80000100a00 */
[----:B-1----:R-:W2:Y:S04]  /*48b60*/  LDL.LU R20, [R1+0xb40] ;  /* 0x000b400001147983 */ /* 0x002ea80000300800 */
[----:B------:R-:W2:Y:S04]  /*48b70*/  LDL.LU R21, [R1+0xb44] ;  /* 0x000b440001157983 */ /* 0x000ea80000300800 */
[----:B0-----:R-:W2:Y:S04]  /*48b80*/  LDL.LU R22, [R1+0xb48] ;  /* 0x000b480001167983 */ /* 0x001ea80000300800 */
[----:B------:R-:W2:Y:S04]  /*48b90*/  LDL.LU R23, [R1+0xb4c] ;  /* 0x000b4c0001177983 */ /* 0x000ea80000300800 */
[----:B------:R-:W-:Y:S04]  /*48ba0*/  STL.64 [R1+0xbf0], R4 ;  /* 0x000bf00401007387 */ /* 0x000fe80000100a00 */
[----:B------:R4:W-:Y:S02]  /*48bb0*/  STL.64 [R1+0xbf8], R6 ;  /* 0x000bf80601007387 */ /* 0x0009e40000100a00 */
[----:B----4-:R-:W-:-:S15]  /*48bc0*/  HMMA.16816.F32.BF16 R4, R12, R18, R24 ;  /* 0x000000120c04723c */ /* 0x010fde0000041818 */
[----:B------:R-:W-:-:S04]  /*48bd0*/  NOP ;  /* 0x0000000000007918 */ /* 0x000fc80000000000 */
[----:B------:R-:W-:Y:S01]  /*48be0*/  IMAD.MOV.U32 R27, RZ, RZ, R6 ;  /* 0x000000ffff1b7224 */ /* 0x000fe200078e0006 */
[----:B------:R-:W-:Y:S01]  /*48bf0*/  STL.64 [R1+0xc00], R4 ;  /* 0x000c000401007387 */ /* 0x000fe20000100a00 */
[----:B------:R-:W-:-:S03]  /*48c00*/  MOV R26, R7 ;  /* 0x00000007001a7202 */ /* 0x000fc60000000f00 */
[----:B------:R-:W2:Y:S04]  /*48c10*/  LDL.LU.64 R6, [R1+0x3230] ;  /* 0x0032300001067983 */ /* 0x000ea80000300a00 */
[----:B------:R-:W-:Y:S04]  /*48c20*/  STL [R1+0x2f8c], R26 ;  /* 0x002f8c1a01007387 */ /* 0x000fe80000100800 */
[----:B------:R0:W-:Y:S04]  /*48c30*/  STL [R1+0x2f88], R27 ;  /* 0x002f881b01007387 */ /* 0x0001e80000100800 */
[----:B------:R-:W3:Y:S04]  /*48c40*/  LDL.LU.64 R24, [R1+0x2f0] ;  /* 0x0002f00001187983 */ /* 0x000ee80000300a00 */
[----:B0-----:R-:W4:Y:S01]  /*48c50*/  LDL.LU.64 R26, [R1+0x2f8] ;  /* 0x0002f800011a7983 */ /* 0x001f220000300a00 */
[----:B--2---:R-:W-:Y:S03]  /*48c60*/  HMMA.16816.F32.BF16 R12, R12, R6, R20 ;  /* 0x000000060c0c723c */ /* 0x004fe60000041814 */
[----:B----4-:R-:W-:Y:S04]  /*48c70*/  STL.64 [R1+0x3200], R26 ;  /* 0x0032001a01007387 */ /* 0x010fe80000100a00 */
[----:B---3--:R0:W-:Y:S04]  /*48c80*/  STL.64 [R1+0x31f8], R24 ;  /* 0x0031f81801007387 */ /* 0x0081e80000100a00 */
[----:B0-----:R-:W2:Y:S04]  /*48c90*/  LDL.LU R24, [R1+0x300] ;  /* 0x0003000001187983 */ /* 0x001ea80000300800 */
[----:B------:R-:W2:Y:S04]  /*48ca0*/  LDL.LU R25, [R1+0x304] ;  /* 0x0003040001197983 */ /* 0x000ea80000300800 */
[----:B------:R-:W2:Y:S04]  /*48cb0*/  LDL.LU R26, [R1+0x308] ;  /* 0x00030800011a7983 */ /* 0x000ea80000300800 */
[----:B------:R-:W2:Y:S04]  /*48cc0*/  LDL.LU R27, [R1+0x30c] ;  /* 0x00030c00011b7983 */ /* 0x000ea80000300800 */
[----:B------:R-:W3:Y:S04]  /*48cd0*/  LDL.LU.64 R22, [R1+0x3228] ;  /* 0x0032280001167983 */ /* 0x000ee80000300a00 */
[----:B------:R-:W-:Y:S04]  /*48ce0*/  STL.64 [R1+0xbe0], R12 ;  /* 0x000be00c01007387 */ /* 0x000fe80000100a00 */
[----:B------:R0:W-:Y:S04]  /*48cf0*/  STL.64 [R1+0xbe8], R14 ;  /* 0x000be80e01007387 */ /* 0x0001e80000100a00 */
[----:B0-----:R-:W4:Y:S04]  /*48d00*/  LDL.LU.64 R14, [R1+0x3220] ;  /* 0x00322000010e7983 */ /* 0x001f280000300a00 */
[----:B------:R-:W4:Y:S04]  /*48d10*/  LDL.LU.64 R12, [R1+0x3218] ;  /* 0x00321800010c7983 */ /* 0x000f280000300a00 */
[----:B------:R0:W-:Y:S04]  /*48d20*/  STL.64 [R1+0x3210], R6 ;  /* 0x0032100601007387 */ /* 0x0001e80000100a00 */
[----:B------:R-:W2:Y:S04]  /*48d30*/  LDL.LU R4, [R1+0xb30] ;  /* 0x000b300001047983 */ /* 0x000ea80000300800 */
[----:B------:R-:W2:Y:S04]  /*48d40*/  LDL.LU R5, [R1+0xb34] ;  /* 0x000b340001057983 */ /* 0x000ea80000300800 */
[----:B0-----:R-:W2:Y:S04]  /*48d50*/  LDL.LU R6, [R1+0xb38] ;  /* 0x000b380001067983 */ /* 0x001ea80000300800 */
[----:B------:R-:W2:Y:S01]  /*48d60*/  LDL.LU R7, [R1+0xb3c] ;  /* 0x000b3c0001077983 */ /* 0x000ea20000300800 */
[----:B---3--:R-:W-:-:S02]  /*48d70*/  IMAD.MOV.U32 R16, RZ, RZ, R22 ;  /* 0x000000ffff107224 */ /* 0x008fc400078e0016 */
[----:B------:R-:W-:Y:S01]  /*48d80*/  IMAD.MOV.U32 R3, RZ, RZ, R23 ;  /* 0x000000ffff037224 */ /* 0x000fe200078e0017 */
[C---:B--2---:R-:W-:Y:S08]  /*48d90*/  HMMA.16816.F32.BF16 R4, R24.reuse, R22, R4 ;  /* 0x000000161804723c */ /* 0x044ff00000041804 */
[----:B----4-:R-:W-:Y:S11]  /*48da0*/  HMMA.16816.F32.BF16 R8, R24, R10, R12 ;  /* 0x0000000a1808723c */ /* 0x010ff6000004180c */
[----:B------:R0:W-:Y:S04]  /*48db0*/  STL.64 [R1+0xbd0], R4 ;  /* 0x000bd00401007387 */ /* 0x0001e80000100a00 */
[----:B------:R1:W-:Y:S04]  /*48dc0*/  STL.64 [R1+0xbd8], R6 ;  /* 0x000bd80601007387 */ /* 0x0003e80000100a00 */
[----:B------:R-:W2:Y:S04]  /*48dd0*/  LDL.LU R20, [R1+0x2c0] ;  /* 0x0002c00001147983 */ /* 0x000ea80000300800 */
[----:B------:R-:W2:Y:S04]  /*48de0*/  LDL.LU R21, [R1+0x2c4] ;  /* 0x0002c40001157983 */ /* 0x000ea80000300800 */
[----:B------:R-:W3:Y:S04]  /*48df0*/  LDL.LU R22, [R1+0x2c8] ;  /* 0x0002c80001167983 */ /* 0x000ee80000300800 */
[----:B------:R-:W3:Y:S04]  /*48e00*/  LDL.LU R23, [R1+0x2cc] ;  /* 0x0002cc0001177983 */ /* 0x000ee80000300800 */
[----:B0-----:R-:W4:Y:S04]  /*48e10*/  LDL.LU R4, [R1+0xb10] ;  /* 0x000b100001047983 */ /* 0x001f280000300800 */
[----:B------:R-:W4:Y:S04]  /*48e20*/  LDL.LU R5, [R1+0xb14] ;  /* 0x000b140001057983 */ /* 0x000f280000300800 */
[----:B-1----:R-:W4:Y:S04]  /*48e30*/  LDL.LU R6, [R1+0xb18] ;  /* 0x000b180001067983 */ /* 0x002f280000300800 */
[----:B------:R-:W4:Y:S04]  /*48e40*/  LDL.LU R7, [R1+0xb1c] ;  /* 0x000b1c0001077983 */ /* 0x000f280000300800 */
[----:B------:R-:W5:Y:S04]  /*48e50*/  LDL.LU R12, [R1+0xad0] ;  /* 0x000ad000010c7983 */ /* 0x000f680000300800 */
[----:B------:R-:W5:Y:S04]  /*48e60*/  LDL.LU R13, [R1+0xad4] ;  /* 0x000ad400010d7983 */ /* 0x000f680000300800 */
[----:B------:R-:W2:Y:S04]  /*48e70*/  LDL.LU R14, [R1+0xad8] ;  /* 0x000ad800010e7983 */ /* 0x000ea80000300800 */
[----:B------:R-:W2:Y:S04]  /*48e80*/  LDL.LU R15, [R1+0xadc] ;  /* 0x000adc00010f7983 */ /* 0x000ea80000300800 */
[----:B--2---:R0:W-:Y:S04]  /*48e90*/  STL.64 [R1+0x31e0], R14 ;  /* 0x0031e00e01007387 */ /* 0x0041e80000100a00 */
[----:B-----5:R1:W-:Y:S01]  /*48ea0*/  STL.64 [R1+0x31d8], R12 ;  /* 0x0031d80c01007387 */ /* 0x0203e20000100a00 */
[----:B0-----:R-:W-:Y:S01]  /*48eb0*/  MOV R14, R16 ;  /* 0x00000010000e7202 */ /* 0x001fe20000000f00 */
[----:B------:R-:W-:-:S05]  /*48ec0*/  IMAD.MOV.U32 R15, RZ, RZ, R3 ;  /* 0x000000ffff0f7224 */ /* 0x000fca00078e0003 */
[----:B------:R0:W-:Y:S04]  /*48ed0*/  STL.64 [R1+0x3208], R14 ;  /* 0x0032080e01007387 */ /* 0x0001e80000100a00 */
[----:B-1----:R-:W2:Y:S04]  /*48ee0*/  LDL.LU R12, [R1+0xb00] ;  /* 0x000b0000010c7983 */ /* 0x002ea80000300800 */
[----:B------:R-:W2:Y:S04]  /*48ef0*/  LDL.LU R13, [R1+0xb04] ;  /* 0x000b0400010d7983 */ /* 0x000ea80000300800 */
[----:B0-----:R-:W2:Y:S04]  /*48f00*/  LDL.LU R14, [R1+0xb08] ;  /* 0x000b0800010e7983 */ /* 0x001ea80000300800 */
[----:B------:R-:W2:Y:S04]  /*48f10*/  LDL.LU R15, [R1+0xb0c] ;  /* 0x000b0c00010f7983 */ /* 0x000ea80000300800 */
[----:B---3--:R-:W-:Y:S04]  /*48f20*/  STL.64 [R1+0x3160], R22 ;  /* 0x0031601601007387 */ /* 0x008fe80000100a00 */
[----:B------:R0:W-:Y:S04]  /*48f30*/  STL.64 [R1+0x3158], R20 ;  /* 0x0031581401007387 */ /* 0x0001e80000100a00 */
[----:B0-----:R-:W3:Y:S04]  /*48f40*/  LDL.LU R20, [R1+0xae0] ;  /* 0x000ae00001147983 */ /* 0x001ee80000300800 */
[----:B------:R-:W3:Y:S04]  /*48f50*/  LDL.LU R21, [R1+0xae4] ;  /* 0x000ae40001157983 */ /* 0x000ee80000300800 */
[----:B------:R-:W5:Y:S04]  /*48f60*/  LDL.LU R22, [R1+0xae8] ;  /* 0x000ae80001167983 */ /* 0x000f680000300800 */
[----:B------:R-:W5:Y:S01]  /*48f70*/  LDL.LU R23, [R1+0xaec] ;  /* 0x000aec0001177983 */ /* 0x000f620000300800 */
[C---:B----4-:R-:W-:Y:S03]  /*48f80*/  HMMA.16816.F32.BF16 R4, R24.reuse, R18, R4 ;  /* 0x000000121804723c */ /* 0x050fe60000041804 */
[----:B-----5:R-:W-:Y:S04]  /*48f90*/  STL.64 [R1+0x31f0], R22 ;  /* 0x0031f01601007387 */ /* 0x020fe80000100a00 */
[----:B---3--:R0:W-:Y:S04]  /*48fa0*/  STL.64 [R1+0x31e8], R20 ;  /* 0x0031e81401007387 */ /* 0x0081e80000100a00 */
[----:B0-----:R-:W3:Y:S04]  /*48fb0*/  LDL.LU R20, [R1+0xaf0] ;  /* 0x000af00001147983 */ /* 0x001ee80000300800 */
[----:B------:R-:W3:Y:S04]  /*48fc0*/  LDL.LU R21, [R1+0xaf4] ;  /* 0x000af40001157983 */ /* 0x000ee80000300800 */
[----:B------:R-:W3:Y:S04]  /*48fd0*/  LDL.LU R22, [R1+0xaf8] ;  /* 0x000af80001167983 */ /* 0x000ee80000300800 */
[----:B------:R-:W3:Y:S04]  /*48fe0*/  LDL.LU R23, [R1+0xafc] ;  /* 0x000afc0001177983 */ /* 0x000ee80000300800 */
[----:B------:R-:W-:Y:S04]  /*48ff0*/  STL [R1+0x2e1c], R8 ;  /* 0x002e1c0801007387 */ /* 0x000fe80000100800 */
[----:B------:R-:W-:Y:S04]  /*49000*/  STL [R1+0x2e18], R9 ;  /* 0x002e180901007387 */ /* 0x000fe80000100800 */
[----:B------:R-:W-:Y:S04]  /*49010*/  STL [R1+0x2e14], R10 ;  /* 0x002e140a01007387 */ /* 0x000fe80000100800 */
[----:B------:R0:W-:Y:S04]  /*49020*/  STL [R1+0x2e10], R11 ;  /* 0x002e100b01007387 */ /* 0x0001e80000100800 */
[----:B0-----:R-:W4:Y:S04]  /*49030*/  LDL.LU.64 R10, [R1+0x158] ;  /* 0x00015800010a7983 */ /* 0x001f280000300a00 */
[----:B------:R-:W-:Y:S04]  /*49040*/  STL.64 [R1+0xbb0], R4 ;  /* 0x000bb00401007387 */ /* 0x000fe80000100a00 */
[----:B------:R0:W-:Y:S04]  /*49050*/  STL.64 [R1+0xbb8], R6 ;  /* 0x000bb80601007387 */ /* 0x0001e80000100a00 */
[----:B0-----:R-:W2:Y:S02]  /*49060*/  LDL.LU.64 R6, [R1+0x3210] ;  /* 0x0032100001067983 */ /* 0x001ea40000300a00 */
[----:B--2---:R-:W-:Y:S02]  /*49070*/  HMMA.16816.F32.BF16 R24, R24, R6, R12 ;  /* 0x000000061818723c */ /* 0x004fe4000004180c */
[----:B------:R-:W3:-:S15]  /*49080*/  LDL.LU.64 R14, [R1+0x3208] ;  /* 0x00320800010e7983 */ /* 0x000ede0000300a00 */
[----:B------:R-:W-:Y:S02]  /*49090*/  NOP ;  /* 0x0000000000007918 */ /* 0x000fe40000000000 */
[----:B------:R-:W-:Y:S04]  /*490a0*/  STL.64 [R1+0xba0], R24 ;  /* 0x000ba01801007387 */ /* 0x000fe80000100a00 */
[----:B------:R0:W-:Y:S04]  /*490b0*/  STL.64 [R1+0xba8], R26 ;  /* 0x000ba81a01007387 */ /* 0x0001e80000100a00 */
[----:B0-----:R-:W3:Y:S04]  /*490c0*/  LDL.LU.64 R26, [R1+0x3200] ;  /* 0x00320000011a7983 */ /* 0x001ee80000300a00 */
[----:B------:R-:W3:Y:S02]  /*490d0*/  LDL.LU.64 R24, [R1+0x31f8] ;  /* 0x0031f80001187983 */ /* 0x000ee40000300a00 */
[----:B---3--:R-:W-:Y:S02]  /*490e0*/  HMMA.16816.F32.BF16 R12, R24, R14, R20 ;  /* 0x0000000e180c723c */ /* 0x008fe40000041814 */
[----:B------:R-:W4:Y:S04]  /*490f0*/  LDL.LU.64 R22, [R1+0x31f0] ;  /* 0x0031f00001167983 */ /* 0x000f280000300a00 */
[----:B------:R-:W4:Y:S01]  /*49100*/  LDL.LU.64 R20, [R1+0x31e8] ;  /* 0x0031e80001147983 */ /* 0x000f220000300a00 */
[----:B------:R-:W-:Y:S01]  /*49110*/  IMAD.MOV.U32 R8, RZ, RZ, R24 ;  /* 0x000000ffff087224 */ /* 0x000fe200078e0018 */
[----:B------:R-:W-:Y:S01]  /*49120*/  MOV R5, R25 ;  /* 0x0000001900057202 */ /* 0x000fe20000000f00 */
[----:B------:R-:W-:-:S02]  /*49130*/  IMAD.MOV.U32 R4, RZ, RZ, R26 ;  /* 0x000000ffff047224 */ /* 0x000fc400078e001a */
[----:B------:R-:W-:-:S08]  /*49140*/  IMAD.MOV.U32 R3, RZ, RZ, R27 ;  /* 0x000000ffff037224 */ /* 0x000fd000078e001b */
[----:B------:R-:W-:Y:S04]  /*49150*/  STL.64 [R1+0xb90], R12 ;  /* 0x000b900c01007387 */ /* 0x000fe80000100a00 */
[----:B------:R0:W-:Y:S04]  /*49160*/  STL.64 [R1+0xb98], R14 ;  /* 0x000b980e01007387 */ /* 0x0001e80000100a00 */
[----:B0-----:R-:W2:Y:S04]  /*49170*/  LDL.LU.64 R14, [R1+0x31e0] ;  /* 0x0031e000010e7983 */ /* 0x001ea80000300a00 */
[----:B------:R-:W2:Y:S04]  /*49180*/  LDL.LU.64 R12, [R1+0x31d8] ;  /* 0x0031d800010c7983 */ /* 0x000ea80000300a00 */
[----:B------:R-:W3:Y:S04]  /*49190*/  LDL.LU R24, [R1+0xa90] ;  /* 0x000a900001187983 */ /* 0x000ee80000300800 */
[----:B------:R-:W3:Y:S04]  /*491a0*/  LDL.LU R25, [R1+0xa94] ;  /* 0x000a940001197983 */ /* 0x000ee80000300800 */
[----:B------:R-:W5:Y:S04]  /*491b0*/  LDL.LU R26, [R1+0xa98] ;  /* 0x000a9800011a7983 */ /* 0x000f680000300800 */
[----:B------:R-:W5:Y:S04]  /*491c0*/  LDL.LU R27, [R1+0xa9c] ;  /* 0x000a9c00011b7983 */ /* 0x000f680000300800 */
[----:B-----5:R-:W-:Y:S04]  /*491d0*/  STL.64 [R1+0x31b8], R26 ;  /* 0x0031b81a01007387 */ /* 0x020fe80000100a00 */
[----:B---3--:R0:W-:Y:S04]  /*491e0*/  STL.64 [R1+0x31b0], R24 ;  /* 0x0031b01801007387 */ /* 0x0081e80000100a00 */
[----:B0-----:R-:W3:Y:S04]  /*491f0*/  LDL.LU R24, [R1+0xab0] ;  /* 0x000ab00001187983 */ /* 0x001ee80000300800 */
[----:B------:R-:W3:Y:S04]  /*49200*/  LDL.LU R25, [R1+0xab4] ;  /* 0x000ab40001197983 */ /* 0x000ee80000300800 */
[----:B------:R-:W5:Y:S04]  /*49210*/  LDL.LU R26, [R1+0xab8] ;  /* 0x000ab800011a7983 */ /* 0x000f680000300800 */
[----:B------:R-:W5:Y:S04]  /*49220*/  LDL.LU R27, [R1+0xabc] ;  /* 0x000abc00011b7983 */ /* 0x000f680000300800 */
[----:B-----5:R0:W-:Y:S04]  /*49230*/  STL.64 [R1+0x31c8], R26 ;  /* 0x0031c81a01007387 */ /* 0x0201e80000100a00 */
[----:B---3--:R1:W-:Y:S01]  /*49240*/  STL.64 [R1+0x31c0], R24 ;  /* 0x0031c01801007387 */ /* 0x0083e20000100a00 */
[----:B0-----:R-:W-:Y:S01]  /*49250*/  IMAD.MOV.U32 R26, RZ, RZ, R4 ;  /* 0x000000ffff1a7224 */ /* 0x001fe200078e0004 */
[----:B------:R-:W-:-:S02]  /*49260*/  MOV R27, R3 ;  /* 0x00000003001b7202 */ /* 0x000fc40000000f00 */
[----:B-1----:R-:W-:Y:S01]  /*49270*/  MOV R24, R8 ;  /* 0x0000000800187202 */ /* 0x002fe20000000f00 */
[----:B------:R-:W-:-:S07]  /*49280*/  IMAD.MOV.U32 R25, RZ, RZ, R5 ;  /* 0x000000ffff197224 */ /* 0x000fce00078e0005 */
[C---:B----4-:R-:W-:Y:S08]  /*49290*/  HMMA.16816.F32.BF16 R20, R24.reuse, R10, R20 ;  /* 0x0000000a1814723c */ /* 0x050ff00000041814 */
[----:B--2---:R-:W-:Y:S11]  /*492a0*/  HMMA.16816.F32.BF16 R12, R24, R18, R12 ;  /* 0x00000012180c723c */ /* 0x004ff6000004180c */
[----:B------:R-:W-:Y:S01]  /*492b0*/  STL.64 [R1+0xb80], R20 ;  /* 0x000b801401007387 */ /* 0x000fe20000100a00 */
[----:B------:R-:W-:-:S03]  /*492c0*/  IMAD.MOV.U32 R29, RZ, RZ, R23 ;  /* 0x000000ffff1d7224 */ /* 0x000fc600078e0017 */
[----:B------:R-:W-:Y:S04]  /*492d0*/  STL [R1+0xb88], R22 ;  /* 0x000b881601007387 */ /* 0x000fe80000100800 */
[----:B------:R0:W-:Y:S04]  /*492e0*/  STL.64 [R1+0x31d0], R10 ;  /* 0x0031d00a01007387 */ /* 0x0001e80000100a00 */
[----:B------:R-:W2:Y:S04]  /*492f0*/  LDL.LU R8, [R1+0xac0] ;  /* 0x000ac00001087983 */ /* 0x000ea80000300800 */
[----:B------:R-:W2:Y:S04]  /*49300*/  LDL.LU R9, [R1+0xac4] ;  /* 0x000ac40001097983 */ /* 0x000ea80000300800 */
[----:B0-----:R-:W2:Y:S04]  /*49310*/  LDL.LU R10, [R1+0xac8] ;  /* 0x000ac800010a7983 */ /* 0x001ea80000300800 */
[----:B------:R-:W2:Y:S04]  /*49320*/  LDL.LU R11, [R1+0xacc] ;  /* 0x000acc00010b7983 */ /* 0x000ea80000300800 */
[----:B------:R-:W-:Y:S04]  /*49330*/  STL [R1+0x2df8], R29 ;  /* 0x002df81d01007387 */ /* 0x000fe80000100800 */
[----:B------:R-:W3:Y:S04]  /*49340*/  LDL.LU R20, [R1+0x2d0] ;  /* 0x0002d00001147983 */ /* 0x000ee80000300800 */
[----:B------:R-:W-:Y:S04]  /*49350*/  STL.64 [R1+0xb70], R12 ;  /* 0x000b700c01007387 */ /* 0x000fe80000100a00 */
[----:B------:R-:W-:Y:S04]  /*49360*/  STL.64 [R1+0xb78], R14 ;  /* 0x000b780e01007387 */ /* 0x000fe80000100a00 */
[----:B------:R-:W3:Y:S04]  /*49370*/  LDL.LU R21, [R1+0x2d4] ;  /* 0x0002d40001157983 */ /* 0x000ee80000300800 */
[----:B------:R-:W4:Y:S04]  /*49380*/  LDL.LU R22, [R1+0x2d8] ;  /* 0x0002d80001167983 */ /* 0x000f280000300800 */
[----:B------:R-:W4:Y:S04]  /*49390*/  LDL.LU R23, [R1+0x2dc] ;  /* 0x0002dc0001177983 */ /* 0x000f280000300800 */
[----:B----4-:R-:W-:Y:S04]  /*493a0*/  STL.64 [R1+0x31a0], R22 ;  /* 0x0031a01601007387 */ /* 0x010fe80000100a00 */
[----:B---3--:R0:W-:Y:S04]  /*493b0*/  STL.64 [R1+0x3198], R20 ;  /* 0x0031981401007387 */ /* 0x0081e80000100a00 */
[----:B0-----:R-:W3:Y:S04]  /*493c0*/  LDL.LU R20, [R1+0x2e0] ;  /* 0x0002e00001147983 */ /* 0x001ee80000300800 */
[----:B------:R-:W3:Y:S04]  /*493d0*/  LDL.LU R21, [R1+0x2e4] ;  /* 0x0002e40001157983 */ /* 0x000ee80000300800 */
[----:B------:R-:W3:Y:S04]  /*493e0*/  LDL.LU R22, [R1+0x2e8] ;  /* 0x0002e80001167983 */ /* 0x000ee80000300800 */
[----:B------:R-:W3:Y:S04]  /*493f0*/  LDL.LU R23, [R1+0x2ec] ;  /* 0x0002ec0001177983 */ /* 0x000ee80000300800 */
[----:B------:R-:W4:Y:S04]  /*49400*/  LDL.LU R12, [R1+0xa00] ;  /* 0x000a0000010c7983 */ /* 0x000f280000300800 */
[----:B------:R-:W4:Y:S04]  /*49410*/  LDL.LU R13, [R1+0xa04] ;  /* 0x000a0400010d7983 */ /* 0x000f280000300800 */
[----:B------:R-:W5:Y:S04]  /*49420*/  LDL.LU R14, [R1+0xa08] ;  /* 0x000a0800010e7983 */ /* 0x000f680000300800 */
[----:B------:R-:W5:Y:S01]  /*49430*/  LDL.LU R15, [R1+0xa0c] ;  /* 0x000a0c00010f7983 */ /* 0x000f620000300800 */
[----:B--2---:R-:W-:-:S15]  /*49440*/  HMMA.16816.F32.BF16 R24, R24, R6, R8 ;  /* 0x000000061818723c */ /* 0x004fde0000041808 */
[----:B------:R-:W-:-:S04]  /*49450*/  NOP ;  /* 0x0000000000007918 */ /* 0x000fc80000000000 */
[----:B------:R-:W-:Y:S01]  /*49460*/  IMAD.MOV.U32 R29, RZ, RZ, R27 ;  /* 0x000000ffff1d7224 */ /* 0x000fe200078e001b */
[----:B-----5:R0:W-:Y:S04]  /*49470*/  STL.64 [R1+0x3140], R14 ;  /* 0x0031400e01007387 */ /* 0x0201e80000100a00 */
[----:B----4-:R-:W-:Y:S04]  /*49480*/  STL.64 [R1+0x3138], R12 ;  /* 0x0031380c01007387 */ /* 0x010fe80000100a00 */
[----:B0-----:R-:W3:Y:S04]  /*49490*/  LDL.LU.64 R14, [R1+0x178] ;  /* 0x00017800010e7983 */ /* 0x001ee80000300a00 */
[----:B------:R-:W2:Y:S04]  /*494a0*/  LDL.LU.64 R10, [R1+0x31d0] ;  /* 0x0031d000010a7983 */ /* 0x000ea80000300a00 */
[----:B------:R-:W-:Y:S04]  /*494b0*/  STL.64 [R1+0xb60], R24 ;  /* 0x000b601801007387 */ /* 0x000fe80000100a00 */
[----:B------:R0:W-:Y:S04]  /*494c0*/  STL [R1+0xb68], R26 ;  /* 0x000b681a01007387 */ /* 0x0001e80000100800 */
[----:B0-----:R-:W3:Y:S04]  /*494d0*/  LDL.LU.64 R26, [R1+0x31c8] ;  /* 0x0031c800011a7983 */ /* 0x001ee80000300a00 */
[----:B------:R-:W3:Y:S04]  /*494e0*/  LDL.LU.64 R24, [R1+0x31c0] ;  /* 0x0031c00001187983 */ /* 0x000ee80000300a00 */
[----:B------:R-:W-:Y:S01]  /*494f0*/  STL [R1+0x2dfc], R29 ;  /* 0x002dfc1d01007387 */ /* 0x000fe20000100800 */
[----:B---3--:R-:W-:-:S15]  /*49500*/  HMMA.16816.F32.BF16 R24, R20, R14, R24 ;  /* 0x0000000e1418723c */ /* 0x008fde0000041818 */
[----:B------:R-:W-:-:S04]  /*49510*/  NOP ;  /* 0x0000000000007918 */ /* 0x000fc80000000000 */
[----:B------:R-:W-:Y:S04]  /*49520*/  STL.64 [R1+0xb50], R24 ;  /* 0x000b501801007387 */ /* 0x000fe80000100a00 */
[----:B------:R0:W-:Y:S04]  /*49530*/  STL.64 [R1+0xb58], R26 ;  /* 0x000b581a01007387 */ /* 0x0001e80000100a00 */
[----:B0-----:R-:W3:Y:S04]  /*49540*/  LDL.LU.64 R26, [R1+0x31b8] ;  /* 0x0031b800011a7983 */ /* 0x001ee80000300a00 */
[----:B------:R-:W3:Y:S04]  /*49550*/  LDL.LU.64 R24, [R1+0x31b0] ;  /* 0x0031b00001187983 */ /* 0x000ee80000300a00 */
[----:B------:R0:W-:Y:S04]  /*49560*/  STL.64 [R1+0x31a8], R14 ;  /* 0x0031a80e01007387 */ /* 0x0001e80000100a00 */
[----:B------:R-:W2:Y:S04]  /*49570*/  LDL.LU R12, [R1+0xaa0] ;  /* 0x000aa000010c7983 */ /* 0x000ea80000300800 */
[----:B------:R-:W2:Y:S04]  /*49580*/  LDL.LU R13, [R1+0xaa4] ;  /* 0x000aa400010d7983 */ /* 0x000ea80000300800 */
[----:B0-----:R-:W2:Y:S04]  /*49590*/  LDL.LU R14, [R1+0xaa8] ;  /* 0x000aa800010e7983 */ /* 0x001ea80000300800 */
[----:B------:R-:W2:Y:S02]  /*495a0*/  LDL.LU R15, [R1+0xaac] ;  /* 0x000aac00010f7983 */ /* 0x000ea40000300800 */
[----:B--2---:R-:W-:-:S15]  /*495b0*/  HMMA.16816.F32.BF16 R12, R20, R10, R12 ;  /* 0x0000000a140c723c */ /* 0x004fde000004180c */
[----:B------:R-:W-:-:S04]  /*495c0*/  NOP ;  /* 0x0000000000007918 */ /* 0x000fc80000000000 */
[----:B------:R-:W-:Y:S04]  /*495d0*/  STL.64 [R1+0xb40], R12 ;  /* 0x000b400c01007387 */ /* 0x000fe80000100a00 */
[----:B------:R-:W-:Y:S04]  /*495e0*/  STL [R1+0xb48], R14 ;  /* 0x000b480e01007387 */ /* 0x000fe80000100800 */
[----:B------:R3:W-:Y:S02]  /*495f0*/  STL.64 [R1+0x3190], R10 ;  /* 0x0031900a01007387 */ /* 0x0007e40000100a00 */
[----:B---3--:R-:W-:Y:S01]  /*49600*/  HMMA.16816.F32.BF16 R8, R20, R18, R24 ;  /* 0x000000121408723c */ /* 0x008fe20000041818 */
[----:B------:R-:W-:-:S05]  /*49610*/  MOV R29, R15 ;  /* 0x0000000f001d7202 */ /* 0x000fca0000000f00 */
[----:B------:R-:W-:Y:S04]  /*49620*/  STL [R1+0x2e00], R29 ;  /* 0x002e001d01007387 */ /* 0x000fe80000100800 */
[----:B------:R-:W2:Y:S09]  /*49630*/  LDL.LU R12, [R1+0xa80] ;  /* 0x000a8000010c7983 */ /* 0x000eb20000300800 */
[----:B------:R0:W-:Y:S04]  /*49640*/  STL.64 [R1+0xb30], R8 ;  /* 0x000b300801007387 */ /* 0x0001e80000100a00 */
[----:B------:R1:W-:Y:S04]  /*49650*/  STL.64 [R1+0xb38], R10 ;  /* 0x000b380a01007387 */ /* 0x0003e80000100a00 */
[----:B------:R-:W2:Y:S04]  /*49660*/  LDL.LU R13, [R1+0xa84] ;  /* 0x000a8400010d7983 */ /* 0x000ea80000300800 */
[----:B------:R-:W2:Y:S04]  /*49670*/  LDL.LU R14, [R1+0xa88] ;  /* 0x000a8800010e7983 */ /* 0x000ea80000300800 */
[----:B------:R-:W2:Y:S04]  /*49680*/  LDL.LU R15, [R1+0xa8c] ;  /* 0x000a8c00010f7983 */ /* 0x000ea80000300800 */
[----:B0-----:R-:W3:Y:S04]  /*49690*/  LDL.LU R8, [R1+0xa70] ;  /* 0x000a700001087983 */ /* 0x001ee80000300800 */
[----:B------:R-:W3:Y:S04]  /*496a0*/  LDL.LU R9, [R1+0xa74] ;  /* 0x000a740001097983 */ /* 0x000ee80000300800 */
[----:B-1----:R-:W3:Y:S04]  /*496b0*/  LDL.LU R10, [R1+0xa78] ;  /* 0x000a7800010a7983 */ /* 0x002ee80000300800 */
[----:B------:R-:W3:Y:S04]  /*496c0*/  LDL.LU R11, [R1+0xa7c] ;  /* 0x000a7c00010b7983 */ /* 0x000ee80000300800 */
[----:B------:R0:W-:Y:S04]  /*496d0*/  STL.64 [R1+0x3188], R18 ;  /* 0x0031881201007387 */ /* 0x0001e80000100a00 */
[----:B------:R-:W4:Y:S04]  /*496e0*/  LDL.LU R16, [R1+0xa60] ;  /* 0x000a600001107983 */ /* 0x000f280000300800 */
[----:B------:R-:W4:Y:S04]  /*496f0*/  LDL.LU R17, [R1+0xa64] ;  /* 0x000a640001117983 */ /* 0x000f280000300800 */
[----:B0-----:R-:W4:Y:S04]  /*49700*/  LDL.LU R18, [R1+0xa68] ;  /* 0x000a680001127983 */ /* 0x001f280000300800 */
[----:B------:R-:W4:Y:S04]  /*49710*/  LDL.LU R19, [R1+0xa6c] ;  /* 0x000a6c0001137983 */ /* 0x000f280000300800 */
[----:B------:R-:W5:Y:S04]  /*49720*/  LDL.64 R24, [R1+0x10] ;  /* 0x0000100001187983 */ /* 0x000f680000100a00 */
[----:B-----5:R0:W-:Y:S04]  /*49730*/  STL.64 [R1+0x3090], R24 ;  /* 0x0030901801007387 */ /* 0x0201e80000100a00 */
[----:B0-----:R-:W5:Y:S04]  /*49740*/  LDL.LU R24, [R1+0xa10] ;  /* 0x000a100001187983 */ /* 0x001f680000300800 */
[----:B------:R-:W5:Y:S04]  /*49750*/  LDL.LU R25, [R1+0xa14] ;  /* 0x000a140001197983 */ /* 0x000f680000300800 */
[----:B------:R-:W2:Y:S04]  /*49760*/  LDL.LU R26, [R1+0xa18] ;  /* 0x000a1800011a7983 */ /* 0x000ea80000300800 */
[----:B------:R-:W2:Y:S04]  /*49770*/  LDL.LU R27, [R1+0xa1c] ;  /* 0x000a1c00011b7983 */ /* 0x000ea80000300800 */
[----:B--2---:R-:W-:Y:S04]  /*49780*/  STL.64 [R1+0x3150], R26 ;  /* 0x0031501a01007387 */ /* 0x004fe80000100a00 */
[----:B-----5:R0:W-:Y:S04]  /*49790*/  STL.64 [R1+0x3148], R24 ;  /* 0x0031481801007387 */ /* 0x0201e80000100a00 */
[----:B0-----:R-:W2:Y:S04]  /*497a0*/  LDL.LU R24, [R1+0xa20] ;  /* 0x000a200001187983 */ /* 0x001ea80000300800 */
[----:B------:R-:W2:Y:S04]  /*497b0*/  LDL.LU R25, [R1+0xa24] ;  /* 0x000a240001197983 */ /* 0x000ea80000300800 */
[----:B------:R-:W5:Y:S04]  /*497c0*/  LDL.LU R26, [R1+0xa28] ;  /* 0x000a2800011a7983 */ /* 0x000f680000300800 */
[----:B------:R-:W5:Y:S01]  /*497d0*/  LDL.LU R27, [R1+0xa2c] ;  /* 0x000a2c00011b7983 */ /* 0x000f620000300800 */
[----:B------:R-:W-:Y:S03]  /*497e0*/  HMMA.16816.F32.BF16 R20, R20, R6, R12 ;  /* 0x000000061414723c */ /* 0x000fe6000004180c */
[----:B-----5:R-:W-:Y:S04]  /*497f0*/  STL.64 [R1+0x3170], R26 ;  /* 0x0031701a01007387 */ /* 0x020fe80000100a00 */
[----:B--2---:R0:W-:Y:S04]  /*49800*/  STL.64 [R1+0x3168], R24 ;  /* 0x0031681801007387 */ /* 0x0041e80000100a00 */
[----:B0-----:R-:W2:Y:S04]  /*49810*/  LDL.LU R24, [R1+0xa40] ;  /* 0x000a400001187983 */ /* 0x001ea80000300800 */
[----:B------:R-:W2:Y:S04]  /*49820*/  LDL.LU R25, [R1+0xa44] ;  /* 0x000a440001197983 */ /* 0x000ea80000300800 */
[----:B------:R-:W5:Y:S04]  /*49830*/  LDL.LU R26, [R1+0xa48] ;  /* 0x000a4800011a7983 */ /* 0x000f680000300800 */
[----:B------:R-:W5:Y:S01]  /*49840*/  LDL.LU R27, [R1+0xa4c] ;  /* 0x000a4c00011b7983 */ /* 0x000f620000300800 */
[----:B------:R-:W-:-:S03]  /*49850*/  IMAD.MOV.U32 R29, RZ, RZ, R23 ;  /* 0x000000ffff1d7224 */ /* 0x000fc600078e0017 */
[----:B-----5:R-:W-:Y:S04]  /*49860*/  STL.64 [R1+0x3180], R26 ;  /* 0x0031801a01007387 */ /* 0x020fe80000100a00 */
[----:B--2---:R0:W-:Y:S04]  /*49870*/  STL.64 [R1+0x3178], R24 ;  /* 0x0031781801007387 */ /* 0x0041e80000100a00 */
[----:B0-----:R-:W2:Y:S04]  /*49880*/  LDL.LU R24, [R1+0xa50] ;  /* 0x000a500001187983 */ /* 0x001ea80000300800 */
[----:B------:R-:W2:Y:S04]  /*49890*/  LDL.LU R25, [R1+0xa54] ;  /* 0x000a540001197983 */ /* 0x000ea80000300800 */
[----:B------:R-:W2:Y:S04]  /*498a0*/  LDL.LU R26, [R1+0xa58] ;  /* 0x000a5800011a7983 */ /* 0x000ea80000300800 */
[----:B------:R-:W2:Y:S04]  /*498b0*/  LDL.LU R27, [R1+0xa5c] ;  /* 0x000a5c00011b7983 */ /* 0x000ea80000300800 */
[----:B------:R-:W3:Y:S04]  /*498c0*/  LDL.LU.64 R14, [R1+0x31a8] ;  /* 0x0031a800010e7983 */ /* 0x000ee80000300a00 */
        /* <DEDUP_REMOVED lines=9> */
[----:B0-----:R-:W4:Y:S02]  /*49960*/  LDL.LU.64 R10, [R1+0x3190] ;  /* 0x00319000010a7983 */ /* 0x001f240000300a00 */
[----:B----4-:R-:W-:-:S15]  /*49970*/  HMMA.16816.F32.BF16 R16, R20, R10, R16 ;  /* 0x0000000a1410723c */ /* 0x010fde0000041810 */
[----:B------:R-:W-:-:S04]  /*49980*/  NOP ;  /* 0x0000000000007918 */ /* 0x000fc80000000000 */
[----:B------:R-:W-:Y:S01]  /*49990*/  STL.64 [R1+0xb00], R16 ;  /* 0x000b001001007387 */ /* 0x000fe20000100a00 */
[----:B------:R-:W-:-:S03]  /*499a0*/  IMAD.MOV.U32 R29, RZ, RZ, R19 ;  /* 0x000000ffff1d7224 */ /* 0x000fc600078e0013 */
[----:B------:R0:W-:Y:S04]  /*499b0*/  STL [R1+0xb08], R18 ;  /* 0x000b081201007387 */ /* 0x0001e80000100800 */
[----:B0-----:R-:W2:Y:S04]  /*499c0*/  LDL.LU.64 R18, [R1+0x3188] ;  /* 0x0031880001127983 */ /* 0x001ea80000300a00 */
[----:B------:R-:W-:Y:S01]  /*499d0*/  STL [R1+0x2e08], R29 ;  /* 0x002e081d01007387 */ /* 0x000fe20000100800 */
        /* <DEDUP_REMOVED lines=9> */
[----:B------:R-:W-:Y:S01]  /*49a70*/  STL.64 [R1+0xae0], R20 ;  /* 0x000ae01401007387 */ /* 0x000fe20000100a00 */
[----:B------:R-:W-:-:S03]  /*49a80*/  MOV R29, R23 ;  /* 0x00000017001d7202 */ /* 0x000fc60000000f00 */
[----:B------:R0:W-:Y:S04]  /*49a90*/  STL [R1+0xae8], R22 ;  /* 0x000ae81601007387 */ /* 0x0001e80000100800 */
[----:B0-----:R-:W2:Y:S04]  /*49aa0*/  LDL.LU.64 R22, [R1+0x3160] ;  /* 0x0031600001167983 */ /* 0x001ea80000300a00 */
[----:B------:R-:W2:Y:S04]  /*49ab0*/  LDL.LU.64 R20, [R1+0x3158] ;  /* 0x0031580001147983 */ /* 0x000ea80000300a00 */
[----:B------:R-:W-:Y:S01]  /*49ac0*/  STL [R1+0x2e0c], R29 ;  /* 0x002e0c1d01007387 */ /* 0x000fe20000100800 */
[----:B------:R-:W-:-:S02]  /*49ad0*/  IMAD.MOV.U32 R3, RZ, RZ, R14 ;  /* 0x000000ffff037224 */ /* 0x000fc400078e000e */
        /* <DEDUP_REMOVED lines=9> */
[----:B------:R-:W-:Y:S01]  /*49b70*/  MOV R5, R10 ;  /* 0x0000000a00057202 */ /* 0x000fe20000000f00 */
[----:B------:R-:W-:Y:S01]  /*49b80*/  IMAD.MOV.U32 R4, RZ, RZ, R11 ;  /* 0x000000ffff047224 */ /* 0x000fe200078e000b */
[C---:B--2---:R-:W-:Y:S08]  /*49b90*/  HMMA.16816.F32.BF16 R24, R20.reuse, R10, R24 ;  /* 0x0000000a1418723c */ /* 0x044ff00000041818 */
[----:B---3--:R-:W-:Y:S11]  /*49ba0*/  HMMA.16816.F32.BF16 R12, R20, R18, R12 ;  /* 0x00000012140c723c */ /* 0x008ff6000004180c */
[----:B------:R-:W-:Y:S01]  /*49bb0*/  IMAD.MOV.U32 R8, RZ, RZ, R26 ;  /* 0x000000ffff087224 */ /* 0x000fe200078e001a */
[----:B------:R-:W-:Y:S01]  /*49bc0*/  MOV R9, R27 ;  /* 0x0000001b00097202 */ /* 0x000fe20000000f00 */
[----:B------:R-:W-:Y:S04]  /*49bd0*/  STL.64 [R1+0xac0], R24 ;  /* 0x000ac01801007387 */ /* 0x000fe80000100a00 */
[----:B------:R0:W-:Y:S04]  /*49be0*/  STL [R1+0x2e24], R8 ;  /* 0x002e240801007387 */ /* 0x0001e80000100800 */
[----:B------:R1:W-:Y:S04]  /*49bf0*/  STL [R1+0x2e20], R9 ;  /* 0x002e200901007387 */ /* 0x0003e80000100800 */
[----:B------:R2:W-:Y:S04]  /*49c00*/  STL.64 [R1+0xab0], R12 ;  /* 0x000ab00c01007387 */ /* 0x0005e80000100a00 */
[----:B------:R3:W-:Y:S04]  /*49c10*/  STL [R1+0xab8], R14 ;  /* 0x000ab80e01007387 */ /* 0x0007e80000100800 */
[----:B0-----:R-:W4:Y:S04]  /*49c20*/  LDL.LU R8, [R1+0x9f0] ;  /* 0x0009f00001087983 */ /* 0x001f280000300800 */
[----:B-1----:R-:W4:Y:S04]  /*49c30*/  LDL.LU R9, [R1+0x9f4] ;  /* 0x0009f40001097983 */ /* 0x002f280000300800 */
[----:B------:R-:W4:Y:S01]  /*49c40*/  LDL.LU R10, [R1+0x9f8] ;  /* 0x0009f800010a7983 */ /* 0x000f220000300800 */
[----:B------:R-:W-:-:S03]  /*49c50*/  MOV R29, R15 ;  /* 0x0000000f001d7202 */ /* 0x000fc60000000f00 */
[----:B------:R-:W4:Y:S04]  /*49c60*/  LDL.LU R11, [R1+0x9fc] ;  /* 0x0009fc00010b7983 */ /* 0x000f280000300800 */
[----:B--2---:R-:W2:Y:S04]  /*49c70*/  LDL.LU R12, [R1+0x2a0] ;  /* 0x0002a000010c7983 */ /* 0x004ea80000300800 */
[----:B------:R-:W2:Y:S04]  /*49c80*/  LDL.LU R13, [R1+0x2a4] ;  /* 0x0002a400010d7983 */ /* 0x000ea80000300800 */
[----:B---3--:R-:W3:Y:S04]  /*49c90*/  LDL.LU R14, [R1+0x2a8] ;  /* 0x0002a800010e7983 */ /* 0x008ee80000300800 */
[----:B------:R-:W3:Y:S01]  /*49ca0*/  LDL.LU R15, [R1+0x2ac] ;  /* 0x0002ac00010f7983 */ /* 0x000ee20000300800 */
[----:B------:R-:W-:-:S02]  /*49cb0*/  IMAD.MOV.U32 R25, RZ, RZ, R18 ;  /* 0x000000ffff197224 */ /* 0x000fc400078e0012 */
[----:B------:R-:W-:Y:S01]  /*49cc0*/  IMAD.MOV.U32 R24, RZ, RZ, R19 ;  /* 0x000000ffff187224 */ /* 0x000fe200078e0013 */
[----:B---3--:R-:W-:Y:S04]  /*49cd0*/  STL.64 [R1+0x3100], R14 ;  /* 0x0031000e01007387 */ /* 0x008fe80000100a00 */
[----:B--2---:R-:W-:Y:S04]  /*49ce0*/  STL.64 [R1+0x30f8], R12 ;  /* 0x0030f80c01007387 */ /* 0x004fe80000100a00 */
[----:B------:R-:W2:Y:S04]  /*49cf0*/  LDL.LU R16, [R1+0x810] ;  /* 0x0008100001107983 */ /* 0x000ea80000300800 */
[----:B------:R-:W2:Y:S04]  /*49d00*/  LDL.LU R17, [R1+0x814] ;  /* 0x0008140001117983 */ /* 0x000ea80000300800 */
[----:B------:R-:W3:Y:S04]  /*49d10*/  LDL.LU R18, [R1+0x818] ;  /* 0x0008180001127983 */ /* 0x000ee80000300800 */
[----:B------:R-:W3:Y:S04]  /*49d20*/  LDL.LU R19, [R1+0x81c] ;  /* 0x00081c0001137983 */ /* 0x000ee80000300800 */
[----:B---3--:R0:W-:Y:S04]  /*49d30*/  STL.64 [R1+0x30a0], R18 ;  /* 0x0030a01201007387 */ /* 0x0081e80000100a00 */
[----:B--2---:R-:W-:Y:S01]  /*49d40*/  STL.64 [R1+0x3098], R16 ;  /* 0x0030981001007387 */ /* 0x004fe20000100a00 */
[----:B0-----:R-:W-:-:S02]  /*49d50*/  IMAD.MOV.U32 R18, RZ, RZ, R25 ;  /* 0x000000ffff127224 */ /* 0x001fc400078e0019 */
[----:B------:R-:W-:-:S05]  /*49d60*/  IMAD.MOV.U32 R19, RZ, RZ, R24 ;  /* 0x000000ffff137224 */ /* 0x000fca00078e0018 */
[----:B------:R-:W-:Y:S04]  /*49d70*/  STL.64 [R1+0x3120], R18 ;  /* 0x0031201201007387 */ /* 0x000fe80000100a00 */
[----:B------:R-:W2:Y:S04]  /*49d80*/  LDL.LU R24, [R1+0x820] ;  /* 0x0008200001187983 */ /* 0x000ea80000300800 */
[----:B------:R-:W2:Y:S04]  /*49d90*/  LDL.LU R25, [R1+0x824] ;  /* 0x0008240001197983 */ /* 0x000ea80000300800 */
[----:B------:R-:W3:Y:S04]  /*49da0*/  LDL.LU R26, [R1+0x828] ;  /* 0x00082800011a7983 */ /* 0x000ee80000300800 */
[----:B------:R-:W3:Y:S01]  /*49db0*/  LDL.LU R27, [R1+0x82c] ;  /* 0x00082c00011b7983 */ /* 0x000ee20000300800 */
[----:B----4-:R-:W-:Y:S03]  /*49dc0*/  HMMA.16816.F32.BF16 R12, R20, R6, R8 ;  /* 0x00000006140c723c */ /* 0x010fe60000041808 */
[----:B---3--:R-:W-:Y:S04]  /*49dd0*/  STL.64 [R1+0x30b0], R26 ;  /* 0x0030b01a01007387 */ /* 0x008fe80000100a00 */
[----:B--2---:R0:W-:Y:S04]  /*49de0*/  STL.64 [R1+0x30a8], R24 ;  /* 0x0030a81801007387 */ /* 0x0041e80000100a00 */
[----:B0-----:R-:W2:Y:S04]  /*49df0*/  LDL.LU R24, [R1+0x850] ;  /* 0x0008500001187983 */ /* 0x001ea80000300800 */
[----:B------:R-:W2:Y:S04]  /*49e00*/  LDL.LU R25, [R1+0x854] ;  /* 0x0008540001197983 */ /* 0x000ea80000300800 */
[----:B------:R-:W3:Y:S04]  /*49e10*/  LDL.LU R26, [R1+0x858] ;  /* 0x00085800011a7983 */ /* 0x000ee80000300800 */
[----:B------:R-:W3:Y:S01]  /*49e20*/  LDL.LU R27, [R1+0x85c] ;  /* 0x00085c00011b7983 */ /* 0x000ee20000300800 */
[----:B------:R-:W-:Y:S01]  /*49e30*/  IMAD.MOV.U32 R8, RZ, RZ, R13 ;  /* 0x000000ffff087224 */ /* 0x000fe200078e000d */
[----:B------:R-:W-:-:S02]  /*49e40*/  MOV R9, R14 ;  /* 0x0000000e00097202 */ /* 0x000fc40000000f00 */
[----:B---3--:R0:W-:Y:S04]  /*49e50*/  STL.64 [R1+0x30c0], R26 ;  /* 0x0030c01a01007387 */ /* 0x0081e80000100a00 */
[----:B--2---:R-:W-:Y:S01]  /*49e60*/  STL.64 [R1+0x30b8], R24 ;  /* 0x0030b81801007387 */ /* 0x004fe20000100a00 */
[----:B0-----:R-:W-:Y:S01]  /*49e70*/  MOV R26, R5 ;  /* 0x00000005001a7202 */ /* 0x001fe20000000f00 */
[----:B------:R-:W-:-:S05]  /*49e80*/  IMAD.MOV.U32 R27, RZ, RZ, R4 ;  /* 0x000000ffff1b7224 */ /* 0x000fca00078e0004 */
[----:B------:R-:W-:Y:S04]  /*49e90*/  STL.64 [R1+0x3128], R26 ;  /* 0x0031281a01007387 */ /* 0x000fe80000100a00 */
[----:B------:R-:W-:Y:S04]  /*49ea0*/  STL [R1+0xaa0], R12 ;  /* 0x000aa00c01007387 */ /* 0x000fe80000100800 */
[----:B------:R-:W-:Y:S04]  /*49eb0*/  STL [R1+0xaac], R15 ;  /* 0x000aac0f01007387 */ /* 0x000fe80000100800 */
[----:B------:R-:W-:Y:S04]  /*49ec0*/  STL.64 [R1+0x3118], R6 ;  /* 0x0031180601007387 */ /* 0x000fe80000100a00 */
[----:B------:R0:W-:Y:S04]  /*49ed0*/  STL.64 [R1+0x2e58], R8 ;  /* 0x002e580801007387 */ /* 0x0001e80000100a00 */
[----:B0-----:R-:W2:Y:S04]  /*49ee0*/  LDL.LU R8, [R1+0x270] ;  /* 0x0002700001087983 */ /* 0x001ea80000300800 */
[----:B------:R-:W2:Y:S04]  /*49ef0*/  LDL.LU R9, [R1+0x274] ;  /* 0x0002740001097983 */ /* 0x000ea80000300800 */
[----:B------:R-:W3:Y:S04]  /*49f00*/  LDL.LU R10, [R1+0x278] ;  /* 0x00027800010a7983 */ /* 0x000ee80000300800 */
[----:B------:R-:W3:Y:S04]  /*49f10*/  LDL.LU R11, [R1+0x27c] ;  /* 0x00027c00010b7983 */ /* 0x000ee80000300800 */
[----:B------:R-:W4:Y:S04]  /*49f20*/  LDL.LU R12, [R1+0x2b0] ;  /* 0x0002b000010c7983 */ /* 0x000f280000300800 */
[----:B------:R-:W4:Y:S04]  /*49f30*/  LDL.LU R13, [R1+0x2b4] ;  /* 0x0002b400010d7983 */ /* 0x000f280000300800 */
[----:B------:R-:W4:Y:S04]  /*49f40*/  LDL.LU R14, [R1+0x2b8] ;  /* 0x0002b800010e7983 */ /* 0x000f280000300800 */
[----:B------:R-:W4:Y:S04]  /*49f50*/  LDL.LU R15, [R1+0x2bc] ;  /* 0x0002bc00010f7983 */ /* 0x000f280000300800 */
[----:B------:R-:W5:Y:S04]  /*49f60*/  LDL.LU R20, [R1+0x7f0] ;  /* 0x0007f00001147983 */ /* 0x000f680000300800 */
        /* <DEDUP_REMOVED lines=8> */
[----:B------:R-:W5:Y:S04]  /*49ff0*/  LDL.LU R23, [R1+0x8cc] ;  /* 0x0008cc0001177983 */ /* 0x000f680000300800 */
[----:B------:R-:W2:Y:S04]  /*4a000*/  LDL.LU R16, [R1+0x9a0] ;  /* 0x0009a00001107983 */ /* 0x000ea80000300800 */
[----:B------:R-:W3:Y:S04]  /*4a010*/  LDL.LU R17, [R1+0x9a4] ;  /* 0x0009a40001117983 */ /* 0x000ee80000300800 */
[----:B------:R-:W3:Y:S04]  /*4a020*/  LDL.LU R18, [R1+0x9a8] ;  /* 0x0009a80001127983 */ /* 0x000ee80000300800 */
[----:B------:R-:W3:Y:S04]  /*4a030*/  LDL.LU R19, [R1+0x9ac] ;  /* 0x0009ac0001137983 */ /* 0x000ee80000300800 */
        /* <DEDUP_REMOVED lines=8> */
[----:B-----5:R0:W-:Y:S04]  /*4a0c0*/  STL.64 [R1+0x30e0], R22 ;  /* 0x0030e01601007387 */ /* 0x0201e80000100a00 */
[----:B--2---:R-:W-:Y:S01]  /*4a0d0*/  STL.64 [R1+0x30d8], R20 ;  /* 0x0030d81401007387 */ /* 0x004fe20000100a00 */
[----:B0-----:R-:W-:-:S03]  /*4a0e0*/  IMAD.MOV.U32 R22, RZ, RZ, R3 ;  /* 0x000000ffff167224 */ /* 0x001fc600078e0003 */
[----:B------:R-:W2:Y:S01]  /*4a0f0*/  LDL.LU R3, [R1+0x3134] ;  /* 0x0031340001037983 */ /* 0x000ea20000300800 */
[----:B------:R-:W-:-:S03]  /*4a100*/  IMAD.MOV.U32 R23, RZ, RZ, R28 ;  /* 0x000000ffff177224 */ /* 0x000fc600078e001c */
[----:B------:R-:W5:Y:S04]  /*4a110*/  LDL.LU R28, [R1+0x3130] ;  /* 0x00313000011c7983 */ /* 0x000f680000300800 */
        /* <DEDUP_REMOVED lines=11> */
[----:B------:R-:W3:Y:S01]  /*4a1d0*/  LDL.LU R11, [R1+0x29c] ;  /* 0x00029c00010b7983 */ /* 0x000ee20000300800 */
[C---:B----4-:R-:W-:Y:S03]  /*4a1e0*/  HMMA.16816.F32.BF16 R24, R12.reuse, R22, R24 ;  /* 0x000000160c18723c */ /* 0x050fe60000041818 */
        /* <DEDUP_REMOVED lines=15> */
[----:B---3--:R-:W-:-:S15]  /*4a2e0*/  HMMA.16816.F32.BF16 R16, R12, R26, R16 ;  /* 0x0000001a0c10723c */ /* 0x008fde0000041810 */
        /* <DEDUP_REMOVED lines=21> */
[----:B0-----:R-:W3:Y:S04]  /*4a440*/  LDL.LU.64 R22, [R1+0x30e0] ;  /* 0x0030e00001167983 */ /* 0x001ee80000300a00 */
[----:B------:R-:W3:Y:S02]  /*4a450*/  LDL.LU.64 R20, [R1+0x30d8] ;  /* 0x0030d80001147983 */ /* 0x000ee40000300a00 */
[----:B---3--:R-:W-:Y:S02]  /*4a460*/  HMMA.16816.F32.BF16 R24, R12, R26, R20 ;  /* 0x0000001a0c18723c */ /* 0x008fe40000041814 */
[----:B------:R-:W3:Y:S04]  /*4a470*/  LDL.LU.64 R22, [R1+0x30d0] ;  /* 0x0030d00001167983 */ /* 0x000ee80000300a00 */
[----:B------:R-:W3:-:S13]  /*4a480*/  LDL.LU.64 R20, [R1+0x30c8] ;  /* 0x0030c80001147983 */ /* 0x000eda0000300a00 */
        /* <DEDUP_REMOVED lines=9> */
[----:B0-----:R-:W2:Y:S04]  /*4a520*/  LDL.LU.64 R18, [R1+0x30a0] ;  /* 0x0030a00001127983 */ /* 0x001ea80000300a00 */
[----:B------:R-:W2:Y:S01]  /*4a530*/  LDL.LU.64 R16, [R1+0x3098] ;  /* 0x0030980001107983 */ /* 0x000ea20000300a00 */
[----:B----4-:R-:W-:Y:S03]  /*4a540*/  HMMA.16816.F32.BF16 R12, R12, R6, R24 ;  /* 0x000000060c0c723c */ /* 0x010fe60000041818 */
[----:B------:R-:W2:Y:S04]  /*4a550*/  LDL.LU.64 R24, [R1+0x3090] ;  /* 0x0030900001187983 */ /* 0x000ea80000300a00 */
[----:B------:R-:W4:Y:S04]  /*4a560*/  LDL.LU.64 R6, [R1+0x3088] ;  /* 0x0030880001067983 */ /* 0x000f280000300a00 */
[----:B------:R-:W3:Y:S08]  /*4a570*/  LDL.LU.64 R4, [R1+0x3080] ;  /* 0x0030800001047983 */ /* 0x000ef00000300a00 */
[----:B------:R-:W-:Y:S04]  /*4a580*/  STL.64 [R1+0xa10], R12 ;  /* 0x000a100c01007387 */ /* 0x000fe80000100a00 */
[----:B------:R0:W-:Y:S04]  /*4a590*/  STL.64 [R1+0xa18], R14 ;  /* 0x000a180e01007387 */ /* 0x0001e80000100a00 */
[----:B0-----:R-:W3:Y:S04]  /*4a5a0*/  LDL.LU.64 R14, [R1+0x3078] ;  /* 0x00307800010e7983 */ /* 0x001ee80000300a00 */
[----:B------:R-:W3:Y:S01]  /*4a5b0*/  LDL.LU.64 R12, [R1+0x3070] ;  /* 0x00307000010c7983 */ /* 0x000ee20000300a00 */
[----:B--2---:R-:W-:-:S15]  /*4a5c0*/  HMMA.16816.F32.BF16 R16, R8, R24, R16 ;  /* 0x000000180810723c */ /* 0x004fde0000041810 */
[----:B------:R-:W-:-:S04]  /*4a5d0*/  NOP ;  /* 0x0000000000007918 */ /* 0x000fc80000000000 */
[----:B------:R-:W-:Y:S04]  /*4a5e0*/  STL.64 [R1+0xa00], R16 ;  /* 0x000a001001007387 */ /* 0x000fe80000100a00 */
[----:B------:R0:W-:Y:S04]  /*4a5f0*/  STL.64 [R1+0xa08], R18 ;  /* 0x000a081201007387 */ /* 0x0001e80000100a00 */
[----:B0-----:R-:W2:Y:S04]  /*4a600*/  LDL.LU.64 R18, [R1+0x3068] ;  /* 0x0030680001127983 */ /* 0x001ea80000300a00 */
[----:B------:R-:W2:Y:S01]  /*4a610*/  LDL.LU.64 R16, [R1+0x3060] ;  /* 0x0030600001107983 */ /* 0x000ea20000300a00 */
[----:B---3--:R-:W-:-:S03]  /*4a620*/  IMAD.MOV.U32 R26, RZ, RZ, R13 ;  /* 0x000000ffff1a7224 */ /* 0x008fc600078e000d */
[----:B------:R0:W-:Y:S04]  /*4a630*/  STL.64 [R1+0x3048], R24 ;  /* 0x0030481801007387 */ /* 0x0001e80000100a00 */
[----:B0-----:R-:W3:Y:S01]  /*4a640*/  LDL.LU R24, [R1+0x7d0] ;  /* 0x0007d00001187983 */ /* 0x001ee20000300800 */
[----:B------:R-:W-:-:S03]  /*4a650*/  MOV R25, R12 ;  /* 0x0000000c00197202 */ /* 0x000fc60000000f00 */
[----:B------:R-:W3:Y:S04]  /*4a660*/  LDL.LU R12, [R1+0x305c] ;  /* 0x00305c00010c7983 */ /* 0x000ee80000300800 */
[----:B------:R-:W3:Y:S04]  /*4a670*/  LDL.LU R13, [R1+0x3058] ;  /* 0x00305800010d7983 */ /* 0x000ee80000300800 */
[----:B------:R-:W4:Y:S01]  /*4a680*/  LDL.LU R27, [R1+0x7dc] ;  /* 0x0007dc00011b7983 */ /* 0x000f220000300800 */
[C---:B--2---:R-:W-:Y:S08]  /*4a690*/  HMMA.16816.F32.BF16 R16, R8.reuse, R4, R16 ;  /* 0x000000040810723c */ /* 0x044ff00000041810 */
[----:B---3--:R-:W-:Y:S11]  /*4a6a0*/  HMMA.16816.F32.BF16 R20, R8, R12, R20 ;  /* 0x0000000c0814723c */ /* 0x008ff60000041814 */
[----:B------:R4:W-:Y:S04]  /*4a6b0*/  STL.64 [R1+0x2c18], R18 ;  /* 0x002c181201007387 */ /* 0x0009e80000100a00 */
[----:B------:R0:W-:Y:S01]  /*4a6c0*/  STL.64 [R1+0x2c10], R16 ;  /* 0x002c101001007387 */ /* 0x0001e20000100a00 */
[----:B----4-:R-:W-:Y:S01]  /*4a6d0*/  MOV R18, R7 ;  /* 0x0000000700127202 */ /* 0x010fe20000000f00 */
[----:B------:R-:W-:-:S02]  /*4a6e0*/  IMAD.MOV.U32 R19, RZ, RZ, R6 ;  /* 0x000000ffff137224 */ /* 0x000fc400078e0006 */
[----:B0-----:R-:W2:Y:S01]  /*4a6f0*/  LDL.LU R16, [R1+0x7b0] ;  /* 0x0007b00001107983 */ /* 0x001ea20000300800 */
[----:B------:R-:W-:Y:S01]  /*4a700*/  IMAD.MOV.U32 R6, RZ, RZ, R20 ;  /* 0x000000ffff067224 */ /* 0x000fe200078e0014 */
[----:B------:R-:W-:Y:S02]  /*4a710*/  MOV R7, R21 ;  /* 0x0000001500077202 */ /* 0x000fe40000000f00 */
[----:B------:R-:W-:Y:S04]  /*4a720*/  STL.64 [R1+0x9e8], R22 ;  /* 0x0009e81601007387 */ /* 0x000fe80000100a00 */
[----:B------:R-:W3:Y:S01]  /*4a730*/  LDL.LU.64 R20, [R1+0x3050] ;  /* 0x0030500001147983 */ /* 0x000ee20000300a00 */
[----:B------:R-:W-:Y:S01]  /*4a740*/  IMAD.MOV.U32 R17, RZ, RZ, R14 ;  /* 0x000000ffff117224 */ /* 0x000fe200078e000e */
[----:B---3--:R-:W-:Y:S02]  /*4a750*/  HMMA.16816.F32.BF16 R8, R8, R20, R24 ;  /* 0x000000140808723c */ /* 0x008fe40000041818 */
[----:B------:R-:W3:-:S15]  /*4a760*/  LDL.LU.64 R24, [R1+0x3048] ;  /* 0x0030480001187983 */ /* 0x000ede0000300a00 */
[----:B------:R-:W-:Y:S02]  /*4a770*/  NOP ;  /* 0x0000000000007918 */ /* 0x000fe40000000000 */
[----:B------:R-:W-:Y:S01]  /*4a780*/  STL.64 [R1+0x9a0], R8 ;  /* 0x0009a00801007387 */ /* 0x000fe20000100a00 */
[----:B------:R-:W-:-:S03]  /*4a790*/  IMAD.MOV.U32 R14, RZ, RZ, R11 ;  /* 0x000000ffff0e7224 */ /* 0x000fc600078e000b */
[----:B------:R0:W-:Y:S04]  /*4a7a0*/  STL [R1+0x9a8], R10 ;  /* 0x0009a80a01007387 */ /* 0x0001e80000100800 */
[----:B0-----:R-:W2:Y:S04]  /*4a7b0*/  LDL.LU.64 R10, [R1+0x3040] ;  /* 0x00304000010a7983 */ /* 0x001ea80000300a00 */
[----:B------:R-:W2:Y:S04]  /*4a7c0*/  LDL.LU.64 R8, [R1+0x3038] ;  /* 0x0030380001087983 */ /* 0x000ea80000300a00 */
[----:B------:R0:W-:Y:S04]  /*4a7d0*/  STL.64 [R1+0x3030], R20 ;  /* 0x0030301401007387 */ /* 0x0001e80000100a00 */
[----:B0-----:R-:W4:Y:S04]  /*4a7e0*/  LDL.LU R20, [R1+0x7c0] ;  /* 0x0007c00001147983 */ /* 0x001f280000300800 */
[----:B------:R-:W4:Y:S04]  /*4a7f0*/  LDL.LU R21, [R1+0x7c4] ;  /* 0x0007c40001157983 */ /* 0x000f280000300800 */
[----:B------:R-:W4:Y:S01]  /*4a800*/  LDL.LU R22, [R1+0x7c8] ;  /* 0x0007c80001167983 */ /* 0x000f220000300800 */
[----:B------:R-:W-:-:S03]  /*4a810*/  IMAD.MOV.U32 R23, RZ, RZ, R15 ;  /* 0x000000ffff177224 */ /* 0x000fc600078e000f */
[----:B------:R-:W-:Y:S04]  /*4a820*/  STL [R1+0x2ca8], R14 ;  /* 0x002ca80e01007387 */ /* 0x000fe80000100800 */
[----:B---3--:R-:W-:Y:S01]  /*4a830*/  STL.64 [R1+0x3028], R24 ;  /* 0x0030281801007387 */ /* 0x008fe20000100a00 */
[C---:B--2---:R-:W-:Y:S08]  /*4a840*/  HMMA.16816.F32.BF16 R16, R8.reuse, R4, R16 ;  /* 0x000000040810723c */ /* 0x044ff00000041810 */
[----:B----4-:R-:W-:Y:S11]  /*4a850*/  HMMA.16816.F32.BF16 R20, R8, R24, R20 ;  /* 0x000000180814723c */ /* 0x010ff60000041814 */
[----:B------:R-:W-:-:S08]  /*4a860*/  MOV R15, R16 ;  /* 0x00000010000f7202 */ /* 0x000fd00000000f00 */
[----:B------:R0:W-:Y:S04]  /*4a870*/  STL.64 [R1+0x990], R20 ;  /* 0x0009901401007387 */ /* 0x0001e80000100a00 */
[----:B------:R1:W-:Y:S04]  /*4a880*/  STL.64 [R1+0x998], R22 ;  /* 0x0009981601007387 */ /* 0x0003e80000100a00 */
[----:B------:R-:W-:Y:S04]  /*4a890*/  STL [R1+0x974], R17 ;  /* 0x0009741101007387 */ /* 0x000fe80000100800 */
[----:B------:R-:W-:Y:S04]  /*4a8a0*/  STL.64 [R1+0x978], R18 ;  /* 0x0009781201007387 */ /* 0x000fe80000100a00 */
[----:B0-----:R-:W2:Y:S04]  /*4a8b0*/  LDL.LU R20, [R1+0x4b0] ;  /* 0x0004b00001147983 */ /* 0x001ea80000300800 */
[----:B------:R-:W2:Y:S04]  /*4a8c0*/  LDL.LU R21, [R1+0x4b4] ;  /* 0x0004b40001157983 */ /* 0x000ea80000300800 */
[----:B-1----:R-:W2:Y:S04]  /*4a8d0*/  LDL.LU R22, [R1+0x4b8] ;  /* 0x0004b80001167983 */ /* 0x002ea80000300800 */
[----:B------:R-:W2:Y:S04]  /*4a8e0*/  LDL.LU R23, [R1+0x4bc] ;  /* 0x0004bc0001177983 */ /* 0x000ea80000300800 */
[----:B------:R-:W3:Y:S04]  /*4a8f0*/  LDL.LU R24, [R1+0x390] ;  /* 0x0003900001187983 */ /* 0x000ee80000300800 */
[----:B------:R-:W3:Y:S04]  /*4a900*/  LDL.LU R25, [R1+0x394] ;  /* 0x0003940001197983 */ /* 0x000ee80000300800 */
[----:B------:R-:W3:Y:S04]  /*4a910*/  LDL.LU R26, [R1+0x398] ;  /* 0x00039800011a7983 */ /* 0x000ee80000300800 */
[----:B------:R-:W3:Y:S04]  /*4a920*/  LDL.LU R27, [R1+0x39c] ;  /* 0x00039c00011b7983 */ /* 0x000ee80000300800 */
[----:B------:R-:W-:Y:S04]  /*4a930*/  STL.64 [R1+0x3010], R6 ;  /* 0x0030100601007387 */ /* 0x000fe80000100a00 */
[----:B------:R0:W-:Y:S04]  /*4a940*/  STL.64 [R1+0x3008], R4 ;  /* 0x0030080401007387 */ /* 0x0001e80000100a00 */
[----:B0-----:R-:W4:Y:S04]  /*4a950*/  LDL.LU R4, [R1+0x380] ;  /* 0x0003800001047983 */ /* 0x001f280000300800 */
[----:B------:R-:W4:Y:S04]  /*4a960*/  LDL.LU R5, [R1+0x384] ;  /* 0x0003840001057983 */ /* 0x000f280000300800 */
[----:B------:R-:W4:Y:S04]  /*4a970*/  LDL.LU R6, [R1+0x388] ;  /* 0x0003880001067983 */ /* 0x000f280000300800 */
[----:B------:R-:W4:Y:S04]  /*4a980*/  LDL.LU R7, [R1+0x38c] ;  /* 0x00038c0001077983 */ /* 0x000f280000300800 */
[----:B------:R-:W2:Y:S04]  /*4a990*/  LDL R18, [R1+0x268] ;  /* 0x0002680001127983 */ /* 0x000ea80000100800 */
[----:B------:R-:W2:Y:S04]  /*4a9a0*/  LDL R19, [R1+0x26c] ;  /* 0x00026c0001137983 */ /* 0x000ea80000100800 */
[----:B------:R-:W3:Y:S04]  /*4a9b0*/  LDL R16, [R1+0x260] ;  /* 0x0002600001107983 */ /* 0x000ee80000100800 */
[----:B------:R-:W3:Y:S04]  /*4a9c0*/  LDL R17, [R1+0x264] ;  /* 0x0002640001117983 */ /* 0x000ee80000100800 */
[----:B--2---:R-:W-:Y:S04]  /*4a9d0*/  STL.64 [R1+0x2fe0], R18 ;  /* 0x002fe01201007387 */ /* 0x004fe80000100a00 */
[----:B---3--:R0:W-:Y:S04]  /*4a9e0*/  STL.64 [R1+0x2fd8], R16 ;  /* 0x002fd81001007387 */ /* 0x0081e80000100a00 */
[----:B0-----:R-:W2:Y:S04]  /*4a9f0*/  LDL.LU R16, [R1+0x370] ;  /* 0x0003700001107983 */ /* 0x001ea80000300800 */
[----:B------:R-:W2:Y:S04]  /*4aa00*/  LDL.LU R17, [R1+0x374] ;  /* 0x0003740001117983 */ /* 0x000ea80000300800 */
[----:B------:R-:W3:Y:S04]  /*4aa10*/  LDL.LU R18, [R1+0x378] ;  /* 0x0003780001127983 */ /* 0x000ee80000300800 */
[----:B------:R-:W3:Y:S01]  /*4aa20*/  LDL.LU R19, [R1+0x37c] ;  /* 0x00037c0001137983 */ /* 0x000ee20000300800 */
[C---:B------:R-:W-:Y:S03]  /*4aa30*/  HMMA.16816.F32.BF16 R20, R8.reuse, R12, R20 ;  /* 0x0000000c0814723c */ /* 0x040fe60000041814 */
        /* <DEDUP_REMOVED lines=12> */
[----:B------:R0:W-:Y:S04]  /*4ab00*/  STL.64 [R1+0x920], R20 ;  /* 0x0009201401007387 */ /* 0x0001e80000100a00 */
[----:B------:R-:W-:Y:S04]  /*4ab10*/  STL [R1+0x928], R22 ;  /* 0x0009281601007387 */ /* 0x000fe80000100800 */
[----:B0-----:R-:W3:Y:S02]  /*4ab20*/  LDL.LU.64 R20, [R1+0x3030] ;  /* 0x0030300001147983 */ /* 0x001ee40000300a00 */
[----:B---3--:R-:W-:Y:S02]  /*4ab30*/  HMMA.16816.F32.BF16 R8, R8, R20, R24 ;  /* 0x000000140808723c */ /* 0x008fe40000041818 */
[----:B------:R-:W4:-:S15]  /*4ab40*/  LDL.LU.64 R24, [R1+0x3028] ;  /* 0x0030280001187983 */ /* 0x000f1e0000300a00 */
[----:B------:R-:W-:Y:S02]  /*4ab50*/  NOP ;  /* 0x0000000000007918 */ /* 0x000fe40000000000 */
[----:B------:R-:W-:Y:S04]  /*4ab60*/  STL.64 [R1+0x360], R8 ;  /* 0x0003600801007387 */ /* 0x000fe80000100a00 */
[----:B------:R0:W-:Y:S04]  /*4ab70*/  STL.64 [R1+0x368], R10 ;  /* 0x0003680a01007387 */ /* 0x0001e80000100a00 */
[----:B0-----:R-:W4:Y:S04]  /*4ab80*/  LDL.LU.64 R10, [R1+0x3020] ;  /* 0x00302000010a7983 */ /* 0x001f280000300a00 */
[----:B------:R-:W4:Y:S02]  /*4ab90*/  LDL.LU.64 R8, [R1+0x3018] ;  /* 0x0030180001087983 */ /* 0x000f240000300a00 */
[----:B----4-:R-:W-:-:S15]  /*4aba0*/  HMMA.16816.F32.BF16 R4, R8, R24, R4 ;  /* 0x000000180804723c */ /* 0x010fde0000041804 */
[----:B------:R-:W-:-:S04]  /*4abb0*/  NOP ;  /* 0x0000000000007918 */ /* 0x000fc80000000000 */
[----:B------:R-:W-:Y:S04]  /*4abc0*/  STL.64 [R1+0x340], R4 ;  /* 0x0003400401007387 */ /* 0x000fe80000100a00 */
[----:B------:R0:W-:Y:S04]  /*4abd0*/  STL.64 [R1+0x348], R6 ;  /* 0x0003480601007387 */ /* 0x0001e80000100a00 */
[----:B0-----:R-:W3:Y:S04]  /*4abe0*/  LDL.LU.64 R6, [R1+0x3010] ;  /* 0x0030100001067983 */ /* 0x001ee80000300a00 */
[----:B------:R-:W2:Y:S02]  /*4abf0*/  LDL.LU.64 R4, [R1+0x3008] ;  /* 0x0030080001047983 */ /* 0x000ea40000300a00 */
[----:B--2---:R-:W-:-:S15]  /*4ac00*/  HMMA.16816.F32.BF16 R16, R8, R4, R16 ;  /* 0x000000040810723c */ /* 0x004fde0000041810 */
[----:B------:R-:W-:-:S04]  /*4ac10*/  NOP ;  /* 0x0000000000007918 */ /* 0x000fc80000000000 */
[----:B------:R-:W-:Y:S04]  /*4ac20*/  STL.64 [R1+0x330], R16 ;  /* 0x0003301001007387 */ /* 0x000fe80000100a00 */
[----:B------:R0:W-:Y:S04]  /*4ac30*/  STL.64 [R1+0x338], R18 ;  /* 0x0003381201007387 */ /* 0x0001e80000100a00 */
[----:B0-----:R-:W2:Y:S04]  /*4ac40*/  LDL.LU.64 R18, [R1+0x3000] ;  /* 0x0030000001127983 */ /* 0x001ea80000300a00 */
[----:B------:R-:W2:Y:S04]  /*4ac50*/  LDL.LU.64 R16, [R1+0x2ff8] ;  /* 0x002ff80001107983 */ /* 0x000ea80000300a00 */
[----:B---3--:R0:W-:Y:S04]  /*4ac60*/  STL.64 [R1+0x2fd0], R6 ;  /* 0x002fd00601007387 */ /* 0x0081e80000100a00 */
[----:B------:R5:W-:Y:S01]  /*4ac70*/  STL.64 [R1+0x2fc8], R4 ;  /* 0x002fc80401007387 */ /* 0x000be20000100a00 */
[----:B0-----:R-:W-:-:S02]  /*4ac80*/  IMAD.MOV.U32 R6, RZ, RZ, R2 ;  /* 0x000000ffff067224 */ /* 0x001fc400078e0002 */
[----:B------:R-:W-:Y:S02]  /*4ac90*/  IMAD.MOV.U32 R7, RZ, RZ, R0 ;  /* 0x000000ffff077224 */ /* 0x000fe400078e0000 */
[----:B-----5:R-:W-:Y:S01]  /*4aca0*/  IMAD.MOV.U32 R4, RZ, RZ, R28 ;  /* 0x000000ffff047224 */ /* 0x020fe200078e001c */
[----:B------:R-:W-:Y:S01]  /*4acb0*/  MOV R5, R3 ;  /* 0x0000000300057202 */ /* 0x000fe20000000f00 */
[----:B--2---:R-:W-:-:S15]  /*4acc0*/  HMMA.16816.F32.BF16 R16, R8, R12, R16 ;  /* 0x0000000c0810723c */ /* 0x004fde0000041810 */
[----:B------:R-:W-:-:S04]  /*4acd0*/  NOP ;  /* 0x0000000000007918 */ /* 0x000fc80000000000 */
[----:B------:R-:W-:Y:S01]  /*4ace0*/  IMAD.MOV.U32 R2, RZ, RZ, R18 ;  /* 0x000000ffff027224 */ /* 0x000fe200078e0012 */
[----:B------:R-:W-:Y:S01]  /*4acf0*/  MOV R0, R19 ;  /* 0x0000001300007202 */ /* 0x000fe20000000f00 */
[----:B------:R-:W-:Y:S01]  /*4ad00*/  IMAD.MOV.U32 R3, RZ, RZ, R17 ;  /* 0x000000ffff037224 */ /* 0x000fe200078e0011 */
[----:B------:R-:W-:Y:S01]  /*4ad10*/  MOV R28, R16 ;  /* 0x00000010001c7202 */ /* 0x000fe20000000f00 */
[----:B------:R-:W2:Y:S04]  /*4ad20*/  LDL.LU.64 R18, [R1+0x2ff0] ;  /* 0x002ff00001127983 */ /* 0x000ea80000300a00 */
[----:B------:R-:W2:Y:S01]  /*4ad30*/  LDL.LU.64 R16, [R1+0x2fe8] ;  /* 0x002fe80001107983 */ /* 0x000ea20000300a00 */
[----:B------:R-:W-:-:S05]  /*4ad40*/  IMAD.MOV.U32 R14, RZ, RZ, R23 ;  /* 0x000000ffff0e7224 */ /* 0x000fca00078e0017 */
[----:B------:R-:W-:Y:S04]  /*4ad50*/  STL.64 [R1+0x2fc0], R14 ;  /* 0x002fc00e01007387 */ /* 0x000fe80000100a00 */
[----:B------:R0:W-:Y:S04]  /*4ad60*/  STL.64 [R1+0x2fb8], R12 ;  /* 0x002fb80c01007387 */ /* 0x0001e80000100a00 */
[----:B0-----:R-:W3:Y:S04]  /*4ad70*/  LDL.LU R12, [R1+0x860] ;  /* 0x00086000010c7983 */ /* 0x001ee80000300800 */
[----:B------:R-:W3:Y:S04]  /*4ad80*/  LDL.LU R13, [R1+0x864] ;  /* 0x00086400010d7983 */ /* 0x000ee80000300800 */
[----:B------:R-:W3:Y:S04]  /*4ad90*/  LDL.LU R14, [R1+0x868] ;  /* 0x00086800010e7983 */ /* 0x000ee80000300800 */
[----:B------:R-:W3:Y:S04]  /*4ada0*/  LDL.LU R15, [R1+0x86c] ;  /* 0x00086c00010f7983 */ /* 0x000ee80000300800 */
[----:B------:R-:W-:Y:S04]  /*4adb0*/  STL [R1+0x2b8c], R0 ;  /* 0x002b8c0001007387 */ /* 0x000fe80000100800 */
[----:B------:R-:W-:Y:S04]  /*4adc0*/  STL [R1+0x2b88], R2 ;  /* 0x002b880201007387 */ /* 0x000fe80000100800 */
[----:B------:R-:W-:Y:S04]  /*4add0*/  STL [R1+0x2b84], R3 ;  /* 0x002b840301007387 */ /* 0x000fe80000100800 */
[----:B------:R-:W-:Y:S01]  /*4ade0*/  STL [R1+0x2b80], R28 ;  /* 0x002b801c01007387 */ /* 0x000fe20000100800 */
[----:B--2---:R-:W-:Y:S03]  /*4adf0*/  HMMA.16816.F32.BF16 R8, R8, R20, R16 ;  /* 0x000000140808723c */ /* 0x004fe60000041810 */
[----:B------:R-:W2:Y:S04]  /*4ae00*/  LDL.LU.64 R18, [R1+0x2fe0] ;  /* 0x002fe00001127983 */ /* 0x000ea80000300a00 */
[----:B------:R-:W2:-:S12]  /*4ae10*/  LDL.LU.64 R16, [R1+0x2fd8] ;  /* 0x002fd80001107983 */ /* 0x000e980000300a00 */
[----:B------:R0:W-:Y:S04]  /*4ae20*/  STL.64 [R1+0x300], R8 ;  /* 0x0003000801007387 */ /* 0x0001e80000100a00 */
[----:B------:R1:W-:Y:S04]  /*4ae30*/  STL.64 [R1+0x308], R10 ;  /* 0x0003080a01007387 */ /* 0x0003e80000100a00 */
[----:B0-----:R-:W4:Y:S04]  /*4ae40*/  LDL.LU R8, [R1+0x890] ;  /* 0x0008900001087983 */ /* 0x001f280000300800 */
[----:B------:R-:W4:Y:S04]  /*4ae50*/  LDL.LU R9, [R1+0x894] ;  /* 0x0008940001097983 */ /* 0x000f280000300800 */
[----:B-1----:R-:W5:Y:S04]  /*4ae60*/  LDL.LU R10, [R1+0x898] ;  /* 0x00089800010a7983 */ /* 0x002f680000300800 */
[----:B------:R-:W5:Y:S04]  /*4ae70*/  LDL.LU R11, [R1+0x89c] ;  /* 0x00089c00010b7983 */ /* 0x000f680000300800 */
[----:B-----5:R-:W-:Y:S04]  /*4ae80*/  STL.64 [R1+0x2f80], R10 ;  /* 0x002f800a01007387 */ /* 0x020fe80000100a00 */
[----:B----4-:R0:W-:Y:S04]  /*4ae90*/  STL.64 [R1+0x2f78], R8 ;  /* 0x002f780801007387 */ /* 0x0101e80000100a00 */
[----:B0-----:R-:W4:Y:S04]  /*4aea0*/  LDL.LU R8, [R1+0x870] ;  /* 0x0008700001087983 */ /* 0x001f280000300800 */
[----:B------:R-:W4:Y:S04]  /*4aeb0*/  LDL.LU R9, [R1+0x874] ;  /* 0x0008740001097983 */ /* 0x000f280000300800 */
[----:B------:R-:W5:Y:S04]  /*4aec0*/  LDL.LU R10, [R1+0x878] ;  /* 0x00087800010a7983 */ /* 0x000f680000300800 */
[----:B------:R-:W5:Y:S01]  /*4aed0*/  LDL.LU R11, [R1+0x87c] ;  /* 0x00087c00010b7983 */ /* 0x000f620000300800 */
[----:B--2---:R-:W-:-:S15]  /*4aee0*/  HMMA.16816.F32.BF16 R4, R16, R24, R4 ;  /* 0x000000181004723c */ /* 0x004fde0000041804 */
[----:B------:R-:W-:-:S04]  /*4aef0*/  NOP ;  /* 0x0000000000007918 */ /* 0x000fc80000000000 */
[----:B------:R-:W-:Y:S01]  /*4af00*/  MOV R3, R6 ;  /* 0x0000000600037202 */ /* 0x000fe20000000f00 */
[----:B------:R-:W-:Y:S02]  /*4af10*/  IMAD.MOV.U32 R28, RZ, RZ, R7 ;  /* 0x000000ffff1c7224 */ /* 0x000fe400078e0007 */
[----:B------:R-:W-:Y:S02]  /*4af20*/  IMAD.MOV.U32 R0, RZ, RZ, R4 ;  /* 0x000000ffff007224 */ /* 0x000fe400078e0004 */
[----:B------:R-:W-:Y:S01]  /*4af30*/  IMAD.MOV.U32 R2, RZ, RZ, R5 ;  /* 0x000000ffff027224 */ /* 0x000fe200078e0005 */
[----:B-----5:R-:W-:Y:S04]  /*4af40*/  STL.64 [R1+0x2fa0], R10 ;  /* 0x002fa00a01007387 */ /* 0x020fe80000100a00 */
[----:B----4-:R0:W-:Y:S04]  /*4af50*/  STL.64 [R1+0x2f98], R8 ;  /* 0x002f980801007387 */ /* 0x0101e80000100a00 */
[----:B0-----:R-:W2:Y:S04]  /*4af60*/  LDL.LU R8, [R1+0x880] ;  /* 0x0008800001087983 */ /* 0x001ea80000300800 */
[----:B------:R-:W2:Y:S04]  /*4af70*/  LDL.LU R9, [R1+0x884] ;  /* 0x0008840001097983 */ /* 0x000ea80000300800 */
[----:B------:R-:W2:Y:S04]  /*4af80*/  LDL.LU R10, [R1+0x888] ;  /* 0x00088800010a7983 */ /* 0x000ea80000300800 */
[----:B------:R-:W2:Y:S04]  /*4af90*/  LDL.LU R11, [R1+0x88c] ;  /* 0x00088c00010b7983 */ /* 0x000ea80000300800 */
[----:B------:R-:W4:Y:S04]  /*4afa0*/  LDL.LU.64 R6, [R1+0x2fd0] ;  /* 0x002fd00001067983 */ /* 0x000f280000300a00 */
[----:B------:R-:W3:Y:S04]  /*4afb0*/  LDL.LU.64 R4, [R1+0x2fc8] ;  /* 0x002fc80001047983 */ /* 0x000ee80000300a00 */
[----:B------:R-:W-:Y:S04]  /*4afc0*/  STL [R1+0x2b9c], R28 ;  /* 0x002b9c1c01007387 */ /* 0x000fe80000100800 */
[----:B------:R-:W-:Y:S04]  /*4afd0*/  STL [R1+0x2b98], R3 ;  /* 0x002b980301007387 */ /* 0x000fe80000100800 */
[----:B------:R-:W-:Y:S04]  /*4afe0*/  STL [R1+0x2b94], R2 ;  /* 0x002b940201007387 */ /* 0x000fe80000100800 */
[----:B------:R-:W-:Y:S01]  /*4aff0*/  STL [R1+0x2b90], R0 ;  /* 0x002b900001007387 */ /* 0x000fe20000100800 */
[----:B---3--:R-:W-:Y:S03]  /*4b000*/  HMMA.16816.F32.BF16 R16, R16, R4, R12 ;  /* 0x000000041010723c */ /* 0x008fe6000004180c */
[----:B------:R-:W3:Y:S04]  /*4b010*/  LDL.LU.64 R14, [R1+0x2fc0] ;  /* 0x002fc000010e7983 */ /* 0x000ee80000300a00 */
[----:B------:R-:W2:Y:S04]  /*4b020*/  LDL.LU.64 R12, [R1+0x2fb8] ;  /* 0x002fb800010c7983 */ /* 0x000ea80000300a00 */
[----:B----4-:R-:W-:Y:S04]  /*4b030*/  STL.64 [R1+0x2fb0], R6 ;  /* 0x002fb00601007387 */ /* 0x010fe80000100a00 */
[----:B------:R0:W-:Y:S04]  /*4b040*/  STL.64 [R1+0x2fa8], R4 ;  /* 0x002fa80401007387 */ /* 0x0001e80000100a00 */
[----:B------:R1:W-:Y:S04]  /*4b050*/  STL.64 [R1+0x2e0], R16 ;  /* 0x0002e01001007387 */ /* 0x0003e80000100a00 */
[----:B------:R4:W-:Y:S04]  /*4b060*/  STL.64 [R1+0x2e8], R18 ;  /* 0x0002e81201007387 */ /* 0x0009e80000100a00 */
[----:B0-----:R-:W2:Y:S04]  /*4b070*/  LDL.LU.64 R4, [R1+0x260] ;  /* 0x0002600001047983 */ /* 0x001ea80000300a00 */
[----:B------:R-:W2:Y:S04]  /*4b080*/  LDL.LU.64 R6, [R1+0x268] ;  /* 0x0002680001067983 */ /* 0x000ea80000300a00 */
[----:B-1----:R-:W5:Y:S04]  /*4b090*/  LDL.LU R16, [R1+0x220] ;  /* 0x0002200001107983 */ /* 0x002f680000300800 */
[----:B------:R-:W5:Y:S04]  /*4b0a0*/  LDL.LU R17, [R1+0x224] ;  /* 0x0002240001117983 */ /* 0x000f680000300800 */
[----:B----4-:R-:W4:Y:S04]  /*4b0b0*/  LDL.LU R18, [R1+0x228] ;  /* 0x0002280001127983 */ /* 0x010f280000300800 */
[----:B------:R-:W4:Y:S01]  /*4b0c0*/  LDL.LU R19, [R1+0x22c] ;  /* 0x00022c0001137983 */ /* 0x000f220000300800 */
[----:B--2---:R-:W-:Y:S01]  /*4b0d0*/  HMMA.16816.F32.BF16 R8, R4, R12, R8 ;  /* 0x0000000c0408723c */ /* 0x004fe20000041808 */
[----:B------:R-:W-:Y:S01]  /*4b0e0*/  IMAD.MOV.U32 R26, RZ, RZ, R6 ;  /* 0x000000ffff1a7224 */ /* 0x000fe200078e0006 */
[----:B------:R-:W-:Y:S01]  /*4b0f0*/  MOV R22, R5 ;  /* 0x0000000500167202 */ /* 0x000fe20000000f00 */
[----:B------:R-:W-:-:S02]  /*4b100*/  IMAD.MOV.U32 R27, RZ, RZ, R7 ;  /* 0x000000ffff1b7224 */ /* 0x000fc400078e0007 */
[----:B------:R-:W-:Y:S01]  /*4b110*/  IMAD.MOV.U32 R23, RZ, RZ, R4 ;  /* 0x000000ffff177224 */ /* 0x000fe200078e0004 */
[----:B----4-:R-:W-:Y:S04]  /*4b120*/  STL.64 [R1+0x2ea0], R18 ;  /* 0x002ea01201007387 */ /* 0x010fe80000100a00 */
[----:B-----5:R0:W-:Y:S09]  /*4b130*/  STL.64 [R1+0x2e98], R16 ;  /* 0x002e981001007387 */ /* 0x0201f20000100a00 */
[----:B------:R-:W-:Y:S01]  /*4b140*/  IMAD.MOV.U32 R2, RZ, RZ, R10 ;  /* 0x000000ffff027224 */ /* 0x000fe200078e000a */
[----:B------:R-:W-:Y:S01]  /*4b150*/  MOV R0, R11 ;  /* 0x0000000b00007202 */ /* 0x000fe20000000f00 */
[----:B------:R-:W-:Y:S01]  /*4b160*/  IMAD.MOV.U32 R3, RZ, RZ, R9 ;  /* 0x000000ffff037224 */ /* 0x000fe200078e0009 */
[----:B------:R-:W-:Y:S01]  /*4b170*/  MOV R28, R8 ;  /* 0x00000008001c7202 */ /* 0x000fe20000000f00 */
[----:B0-----:R-:W2:Y:S04]  /*4b180*/  LDL.LU.64 R16, [R1+0x250] ;  /* 0x0002500001107983 */ /* 0x001ea80000300a00 */
[----:B------:R-:W4:Y:S04]  /*4b190*/  LDL.LU.64 R18, [R1+0x258] ;  /* 0x0002580001127983 */ /* 0x000f280000300a00 */
[----:B------:R-:W5:Y:S04]  /*4b1a0*/  LDL.LU.64 R6, [R1+0x2fb0] ;  /* 0x002fb00001067983 */ /* 0x000f680000300a00 */
[----:B------:R-:W2:Y:S04]  /*4b1b0*/  LDL.LU.64 R4, [R1+0x2fa8] ;  /* 0x002fa80001047983 */ /* 0x000ea80000300a00 */
[----:B------:R-:W2:Y:S04]  /*4b1c0*/  LDL.LU.64 R10, [R1+0x2fa0] ;  /* 0x002fa000010a7983 */ /* 0x000ea80000300a00 */
[----:B------:R-:W2:Y:S04]  /*4b1d0*/  LDL.LU.64 R8, [R1+0x2f98] ;  /* 0x002f980001087983 */ /* 0x000ea80000300a00 */
[----:B---3--:R0:W-:Y:S04]  /*4b1e0*/  STL.64 [R1+0x2f70], R14 ;  /* 0x002f700e01007387 */ /* 0x0081e80000100a00 */
[----:B------:R1:W-:Y:S01]  /*4b1f0*/  STL.64 [R1+0x2f68], R12 ;  /* 0x002f680c01007387 */ /* 0x0003e20000100a00 */
[----:B0-----:R-:W-:Y:S01]  /*4b200*/  MOV R14, R26 ;  /* 0x0000001a000e7202 */ /* 0x001fe20000000f00 */
[----:B------:R-:W-:-:S02]  /*4b210*/  IMAD.MOV.U32 R15, RZ, RZ, R27 ;  /* 0x000000ffff0f7224 */ /* 0x000fc400078e001b */
[----:B-1----:R-:W-:Y:S02]  /*4b220*/  IMAD.MOV.U32 R12, RZ, RZ, R23 ;  /* 0x000000ffff0c7224 */ /* 0x002fe400078e0017 */
[----:B------:R-:W3:Y:S01]  /*4b230*/  LDL.LU R23, [R1+0x2f94] ;  /* 0x002f940001177983 */ /* 0x000ee20000300800 */
[----:B------:R-:W-:-:S03]  /*4b240*/  IMAD.MOV.U32 R13, RZ, RZ, R22 ;  /* 0x000000ffff0d7224 */ /* 0x000fc600078e0016 */
[----:B------:R-:W3:Y:S04]  /*4b250*/  LDL.LU R22, [R1+0x2f90] ;  /* 0x002f900001167983 */ /* 0x000ee80000300800 */
[----:B------:R-:W4:Y:S04]  /*4b260*/  LDL.LU R26, [R1+0x2f8c] ;  /* 0x002f8c00011a7983 */ /* 0x000f280000300800 */
[----:B------:R-:W4:Y:S04]  /*4b270*/  LDL.LU R27, [R1+0x2f88] ;  /* 0x002f8800011b7983 */ /* 0x000f280000300800 */
[----:B------:R-:W-:Y:S04]  /*4b280*/  STL [R1+0x2bac], R0 ;  /* 0x002bac0001007387 */ /* 0x000fe80000100800 */
[----:B------:R-:W-:Y:S04]  /*4b290*/  STL [R1+0x2ba8], R2 ;  /* 0x002ba80201007387 */ /* 0x000fe80000100800 */
[----:B------:R-:W-:Y:S04]  /*4b2a0*/  STL [R1+0x2ba4], R3 ;  /* 0x002ba40301007387 */ /* 0x000fe80000100800 */
[----:B------:R-:W-:Y:S01]  /*4b2b0*/  STL [R1+0x2ba0], R28 ;  /* 0x002ba01c01007387 */ /* 0x000fe20000100800 */
[----:B--2---:R-:W-:Y:S03]  /*4b2c0*/  HMMA.16816.F32.BF16 R12, R12, R20, R8 ;  /* 0x000000140c0c723c */ /* 0x004fe60000041808 */
[----:B------:R-:W2:Y:S04]  /*4b2d0*/  LDL.LU.64 R10, [R1+0x2f80] ;  /* 0x002f8000010a7983 */ /* 0x000ea80000300a00 */
[----:B------:R-:W2:Y:S04]  /*4b2e0*/  LDL.LU.64 R8, [R1+0x2f78] ;  /* 0x002f780001087983 */ /* 0x000ea80000300a00 */
[----:B---3--:R-:W-:Y:S04]  /*4b2f0*/  STL.64 [R1+0x2f60], R22 ;  /* 0x002f601601007387 */ /* 0x008fe80000100a00 */
[----:B------:R-:W-:Y:S04]  /*4b300*/  STL.64 [R1+0x2f58], R20 ;  /* 0x002f581401007387 */ /* 0x000fe80000100a00 */
[----:B------:R0:W-:Y:S04]  /*4b310*/  STL.64 [R1+0x2c0], R12 ;  /* 0x0002c00c01007387 */ /* 0x0001e80000100a00 */
[----:B------:R1:W-:Y:S04]  /*4b320*/  STL.64 [R1+0x2c8], R14 ;  /* 0x0002c80e01007387 */ /* 0x0003e80000100a00 */
[----:B----4-:R-:W-:Y:S04]  /*4b330*/  STL.64 [R1+0x2f40], R26 ;  /* 0x002f401a01007387 */ /* 0x010fe80000100a00 */
[----:B------:R-:W-:Y:S01]  /*4b340*/  STL.64 [R1+0x2f38], R24 ;  /* 0x002f381801007387 */ /* 0x000fe20000100a00 */
[----:B0-----:R-:W-:-:S02]  /*4b350*/  IMAD.MOV.U32 R13, RZ, RZ, R18 ;  /* 0x000000ffff0d7224 */ /* 0x001fc400078e0012 */
[----:B-1----:R-:W-:Y:S01]  /*4b360*/  IMAD.MOV.U32 R15, RZ, RZ, R16 ;  /* 0x000000ffff0f7224 */ /* 0x002fe200078e0010 */
[----:B------:R-:W-:Y:S01]  /*4b370*/  MOV R14, R17 ;  /* 0x00000011000e7202 */ /* 0x000fe20000000f00 */
[----:B------:R-:W-:Y:S01]  /*4b380*/  IMAD.MOV.U32 R12, RZ, RZ, R19 ;  /* 0x000000ffff0c7224 */ /* 0x000fe200078e0013 */
[----:B--2---:R-:W-:-:S15]  /*4b390*/  HMMA.16816.F32.BF16 R8, R16, R24, R8 ;  /* 0x000000181008723c */ /* 0x004fde0000041808 */
[----:B------:R-:W-:-:S04]  /*4b3a0*/  NOP ;  /* 0x0000000000007918 */ /* 0x000fc80000000000 */
[----:B------:R-:W-:Y:S01]  /*4b3b0*/  MOV R0, R8 ;  /* 0x0000000800007202 */ /* 0x000fe20000000f00 */
[----:B------:R-:W-:Y:S01]  /*4b3c0*/  IMAD.MOV.U32 R2, RZ, RZ, R9 ;  /* 0x000000ffff027224 */ /* 0x000fe200078e0009 */
[----:B------:R-:W2:Y:S01]  /*4b3d0*/  LDL.LU R8, [R1+0x9b0] ;  /* 0x0009b00001087983 */ /* 0x000ea20000300800 */
[----:B------:R-:W-:Y:S01]  /*4b3e0*/  IMAD.MOV.U32 R3, RZ, RZ, R10 ;  /* 0x000000ffff037224 */ /* 0x000fe200078e000a */
[----:B------:R-:W-:Y:S02]  /*4b3f0*/  MOV R28, R11 ;  /* 0x0000000b001c7202 */ /* 0x000fe40000000f00 */
[----:B------:R-:W2:Y:S04]  /*4b400*/  LDL.LU R9, [R1+0x9b4] ;  /* 0x0009b40001097983 */ /* 0x000ea80000300800 */
[----:B------:R-:W3:Y:S04]  /*4b410*/  LDL.LU R10, [R1+0x9b8] ;  /* 0x0009b800010a7983 */ /* 0x000ee80000300800 */
[----:B------:R-:W3:Y:S04]  /*4b420*/  LDL.LU R11, [R1+0x9bc] ;  /* 0x0009bc00010b7983 */ /* 0x000ee80000300800 */
[----:B------:R-:W4:Y:S04]  /*4b430*/  LDL.LU R16, [R1+0x230] ;  /* 0x0002300001107983 */ /* 0x000f280000300800 */
[----:B------:R-:W4:Y:S04]  /*4b440*/  LDL.LU R17, [R1+0x234] ;  /* 0x0002340001117983 */ /* 0x000f280000300800 */
[----:B------:R-:W2:Y:S04]  /*4b450*/  LDL.LU R18, [R1+0x238] ;  /* 0x0002380001127983 */ /* 0x000ea80000300800 */
[----:B------:R-:W2:Y:S04]  /*4b460*/  LDL.LU R19, [R1+0x23c] ;  /* 0x00023c0001137983 */ /* 0x000ea80000300800 */
[----:B--2---:R-:W-:Y:S04]  /*4b470*/  STL.64 [R1+0x2ef0], R18 ;  /* 0x002ef01201007387 */ /* 0x004fe80000100a00 */
[----:B----4-:R-:W-:Y:S04]  /*4b480*/  STL.64 [R1+0x2ee8], R16 ;  /* 0x002ee81001007387 */ /* 0x010fe80000100a00 */
[----:B---3--:R-:W-:Y:S04]  /*4b490*/  STL.64 [R1+0x2e68], R10 ;  /* 0x002e680a01007387 */ /* 0x008fe80000100a00 */
[----:B------:R0:W-:Y:S04]  /*4b4a0*/  STL.64 [R1+0x2e60], R8 ;  /* 0x002e600801007387 */ /* 0x0001e80000100a00 */
        /* <DEDUP_REMOVED lines=42> */
[----:B---3--:R-:W-:Y:S04]  /*4b750*/  STL.64 [R1+0x2ee0], R10 ;  /* 0x002ee00a01007387 */ /* 0x008fe80000100a00 */
[----:B--2---:R0:W-:Y:S04]  /*4b760*/  STL.64 [R1+0x2ed8], R8 ;  /* 0x002ed80801007387 */ /* 0x0041e80000100a00 */
[----:B0-----:R-:W2:Y:S04]  /*4b770*/  LDL.LU R8, [R1+0x910] ;  /* 0x0009100001087983 */ /* 0x001ea80000300800 */
[----:B------:R-:W2:Y:S04]  /*4b780*/  LDL.LU R9, [R1+0x914] ;  /* 0x0009140001097983 */ /* 0x000ea80000300800 */
[----:B------:R-:W3:Y:S04]  /*4b790*/  LDL.LU R10, [R1+0x918] ;  /* 0x00091800010a7983 */ /* 0x000ee80000300800 */
[----:B------:R-:W3:Y:S04]  /*4b7a0*/  LDL.LU R11, [R1+0x91c] ;  /* 0x00091c00010b7983 */ /* 0x000ee80000300800 */
[----:B------:R-:W4:Y:S04]  /*4b7b0*/  LDL.LU R20, [R1+0x8b0] ;  /* 0x0008b00001147983 */ /* 0x000f280000300800 */
[----:B------:R-:W4:Y:S01]  /*4b7c0*/  LDL.LU R21, [R1+0x8b4] ;  /* 0x0008b40001157983 */ /* 0x000f220000300800 */
[----:B------:R-:W-:-:S03]  /*4b7d0*/  IMAD.MOV.U32 R25, RZ, RZ, R14 ;  /* 0x000000ffff197224 */ /* 0x000fc600078e000e */
[----:B------:R-:W4:Y:S01]  /*4b7e0*/  LDL.LU R22, [R1+0x8b8] ;  /* 0x0008b80001167983 */ /* 0x000f220000300800 */
[----:B------:R-:W-:-:S03]  /*4b7f0*/  IMAD.MOV.U32 R24, RZ, RZ, R15 ;  /* 0x000000ffff187224 */ /* 0x000fc600078e000f */
        /* <DEDUP_REMOVED lines=34> */
[----:B------:R-:W-:Y:S04]  /*4ba20*/  STL [R1+0x2bbc], R28 ;  /* 0x002bbc1c01007387 */ /* 0x000fe80000100800 */
[----:B------:R-:W-:Y:S04]  /*4ba30*/  STL [R1+0x2bb8], R3 ;  /* 0x002bb80301007387 */ /* 0x000fe80000100800 */
[----:B------:R-:W-:Y:S04]  /*4ba40*/  STL [R1+0x2bb4], R2 ;  /* 0x002bb40201007387 */ /* 0x000fe80000100800 */
[----:B------:R-:W-:Y:S04]  /*4ba50*/  STL [R1+0x2bb0], R0 ;  /* 0x002bb00001007387 */ /* 0x000fe80000100800 */
[----:B------:R-:W-:Y:S04]  /*4ba60*/  STL.64 [R1+0x2a0], R12 ;  /* 0x0002a00c01007387 */ /* 0x000fe80000100a00 */
[----:B------:R0:W-:Y:S04]  /*4ba70*/  STL.64 [R1+0x2a8], R14 ;  /* 0x0002a80e01007387 */ /* 0x0001e80000100a00 */
[----:B0-----:R-:W3:Y:S04]  /*4ba80*/  LDL.LU.64 R14, [R1+0x2f70] ;  /* 0x002f7000010e7983 */ /* 0x001ee80000300a00 */
[----:B------:R-:W4:Y:S02]  /*4ba90*/  LDL.LU.64 R12, [R1+0x2f68] ;  /* 0x002f6800010c7983 */ /* 0x000f240000300a00 */
[----:B----4-:R-:W-:-:S15]  /*4baa0*/  HMMA.16816.F32.BF16 R20, R24, R12, R20 ;  /* 0x0000000c1814723c */ /* 0x010fde0000041814 */
[----:B------:R-:W-:-:S04]  /*4bab0*/  NOP ;  /* 0x0000000000007918 */ /* 0x000fc80000000000 */
[----:B------:R-:W-:Y:S04]  /*4bac0*/  STL.64 [R1+0x290], R20 ;  /* 0x0002901401007387 */ /* 0x000fe80000100a00 */
[----:B------:R0:W-:Y:S04]  /*4bad0*/  STL.64 [R1+0x298], R22 ;  /* 0x0002981601007387 */ /* 0x0001e80000100a00 */
[----:B0-----:R-:W4:Y:S04]  /*4bae0*/  LDL.LU.64 R22, [R1+0x2f60] ;  /* 0x002f600001167983 */ /* 0x001f280000300a00 */
[----:B------:R-:W2:Y:S02]  /*4baf0*/  LDL.LU.64 R20, [R1+0x2f58] ;  /* 0x002f580001147983 */ /* 0x000ea40000300a00 */
[----:B--2---:R-:W-:Y:S02]  /*4bb00*/  HMMA.16816.F32.BF16 R24, R24, R20, R16 ;  /* 0x000000141818723c */ /* 0x004fe40000041810 */
[----:B------:R-:W2:Y:S04]  /*4bb10*/  LDL.LU.64 R18, [R1+0x2f50] ;  /* 0x002f500001127983 */ /* 0x000ea80000300a00 */
[----:B------:R-:W2:-:S13]  /*4bb20*/  LDL.LU.64 R16, [R1+0x2f48] ;  /* 0x002f480001107983 */ /* 0x000e9a0000300a00 */
[----:B------:R-:W-:Y:S01]  /*4bb30*/  IMAD.MOV.U32 R2, RZ, RZ, R26 ;  /* 0x000000ffff027224 */ /* 0x000fe200078e001a */
[----:B------:R-:W-:Y:S01]  /*4bb40*/  MOV R3, R25 ;  /* 0x0000001900037202 */ /* 0x000fe20000000f00 */
[----:B------:R-:W-:Y:S02]  /*4bb50*/  IMAD.MOV.U32 R0, RZ, RZ, R27 ;  /* 0x000000ffff007224 */ /* 0x000fe400078e001b */
[----:B------:R-:W-:Y:S01]  /*4bb60*/  IMAD.MOV.U32 R28, RZ, RZ, R24 ;  /* 0x000000ffff1c7224 */ /* 0x000fe200078e0018 */
[----:B------:R-:W2:Y:S04]  /*4bb70*/  LDL.LU.64 R26, [R1+0x2f40] ;  /* 0x002f4000011a7983 */ /* 0x000ea80000300a00 */
        /* <DEDUP_REMOVED lines=62> */
[----:B------:R-:W2:Y:S04]  /*4bf60*/  LDL.LU.64 R8, [R1+0x2e78] ;  /* 0x002e780001087983 */ /* 0x000ea80000300a00 */
[----:B-----5:R4:W-:Y:S04]  /*4bf70*/  STL.64 [R1+0x2e50], R6 ;  /* 0x002e500601007387 */ /* 0x0209e80000100a00 */
[----:B------:R0:W-:Y:S01]  /*4bf80*/  STL.64 [R1+0x2e48], R4 ;  /* 0x002e480401007387 */ /* 0x0001e20000100a00 */
[----:B----4-:R-:W-:Y:S01]  /*4bf90*/  MOV R6, R22 ;  /* 0x0000001600067202 */ /* 0x010fe20000000f00 */
[----:B------:R-:W-:-:S02]  /*4bfa0*/  IMAD.MOV.U32 R7, RZ, RZ, R23 ;  /* 0x000000ffff077224 */ /* 0x000fc400078e0017 */
[----:B0-----:R-:W4:Y:S04]  /*4bfb0*/  LDL.LU R4, [R1+0x9d0] ;  /* 0x0009d00001047983 */ /* 0x001f280000300800 */
[----:B------:R-:W4:Y:S04]  /*4bfc0*/  LDL.LU R5, [R1+0x9d4] ;  /* 0x0009d40001057983 */ /* 0x000f280000300800 */
[----:B------:R-:W5:Y:S04]  /*4bfd0*/  LDL.LU R22, [R1+0x2e74] ;  /* 0x002e740001167983 */ /* 0x000f680000300800 */
[----:B------:R-:W5:Y:S01]  /*4bfe0*/  LDL.LU R23, [R1+0x2e70] ;  /* 0x002e700001177983 */ /* 0x000f620000300800 */
[----:B--2---:R-:W-:-:S15]  /*4bff0*/  HMMA.16816.F32.BF16 R8, R16, R12, R8 ;  /* 0x0000000c1008723c */ /* 0x004fde0000041808 */
[----:B------:R-:W-:-:S04]  /*4c000*/  NOP ;  /* 0x0000000000007918 */ /* 0x000fc80000000000 */
[----:B------:R-:W-:Y:S04]  /*4c010*/  STL.64 [R1+0x380], R8 ;  /* 0x0003800801007387 */ /* 0x000fe80000100a00 */
[----:B------:R0:W-:Y:S04]  /*4c020*/  STL.64 [R1+0x388], R10 ;  /* 0x0003880a01007387 */ /* 0x0001e80000100a00 */
[----:B0-----:R-:W2:Y:S04]  /*4c030*/  LDL.LU.64 R10, [R1+0x2e68] ;  /* 0x002e6800010a7983 */ /* 0x001ea80000300a00 */
[----:B------:R-:W2:Y:S04]  /*4c040*/  LDL.LU.64 R8, [R1+0x2e60] ;  /* 0x002e600001087983 */ /* 0x000ea80000300a00 */
[----:B---3--:R-:W-:Y:S04]  /*4c050*/  STL.64 [R1+0x2e40], R14 ;  /* 0x002e400e01007387 */ /* 0x008fe80000100a00 */
[----:B------:R0:W-:Y:S04]  /*4c060*/  STL.64 [R1+0x2e38], R12 ;  /* 0x002e380c01007387 */ /* 0x0001e80000100a00 */
[----:B0-----:R-:W3:Y:S04]  /*4c070*/  LDL.LU R12, [R1+0xbf0] ;  /* 0x000bf000010c7983 */ /* 0x001ee80000300800 */
[----:B------:R-:W3:Y:S04]  /*4c080*/  LDL.LU R13, [R1+0xbf4] ;  /* 0x000bf400010d7983 */ /* 0x000ee80000300800 */
[----:B------:R-:W3:Y:S04]  /*4c090*/  LDL.LU R14, [R1+0xbf8] ;  /* 0x000bf800010e7983 */ /* 0x000ee80000300800 */
[----:B------:R-:W3:Y:S01]  /*4c0a0*/  LDL.LU R15, [R1+0xbfc] ;  /* 0x000bfc00010f7983 */ /* 0x000ee20000300800 */
[----:B--2---:R-:W-:Y:S03]  /*4c0b0*/  HMMA.16816.F32.BF16 R16, R16, R20, R8 ;  /* 0x000000141010723c */ /* 0x004fe60000041808 */
[----:B------:R-:W2:Y:S04]  /*4c0c0*/  LDL.LU.64 R8, [R1+0x2e58] ;  /* 0x002e580001087983 */ /* 0x000ea80000300a00 */
[----:B-----5:R-:W-:Y:S04]  /*4c0d0*/  STL.64 [R1+0x2e30], R22 ;  /* 0x002e301601007387 */ /* 0x020fe80000100a00 */
[----:B------:R0:W-:Y:S08]  /*4c0e0*/  STL.64 [R1+0x2e28], R20 ;  /* 0x002e281401007387 */ /* 0x0001f00000100a00 */
[----:B------:R1:W-:Y:S04]  /*4c0f0*/  STL.64 [R1+0x370], R16 ;  /* 0x0003701001007387 */ /* 0x0003e80000100a00 */
[----:B------:R5:W-:Y:S04]  /*4c100*/  STL.64 [R1+0x378], R18 ;  /* 0x0003781201007387 */ /* 0x000be80000100a00 */
[----:B0-----:R-:W2:Y:S04]  /*4c110*/  LDL.LU R20, [R1+0xc00] ;  /* 0x000c000001147983 */ /* 0x001ea80000300800 */
[----:B------:R-:W2:Y:S04]  /*4c120*/  LDL.LU R21, [R1+0xc04] ;  /* 0x000c040001157983 */ /* 0x000ea80000300800 */
[----:B-1----:R-:W2:Y:S04]  /*4c130*/  LDL.LU R16, [R1+0x1c0] ;  /* 0x0001c00001107983 */ /* 0x002ea80000300800 */
[----:B------:R-:W2:Y:S04]  /*4c140*/  LDL.LU R17, [R1+0x1c4] ;  /* 0x0001c40001117983 */ /* 0x000ea80000300800 */
[----:B-----5:R-:W5:Y:S04]  /*4c150*/  LDL.LU R18, [R1+0x1c8] ;  /* 0x0001c80001127983 */ /* 0x020f680000300800 */
[----:B------:R-:W5:Y:S04]  /*4c160*/  LDL.LU R19, [R1+0x1cc] ;  /* 0x0001cc0001137983 */ /* 0x000f680000300800 */
[----:B-----5:R-:W-:Y:S04]  /*4c170*/  STL.64 [R1+0x2ce8], R18 ;  /* 0x002ce81201007387 */ /* 0x020fe80000100a00 */
[----:B--2---:R0:W-:Y:S04]  /*4c180*/  STL.64 [R1+0x2ce0], R16 ;  /* 0x002ce01001007387 */ /* 0x0041e80000100a00 */
[----:B0-----:R-:W4:Y:S04]  /*4c190*/  LDL.LU R16, [R1+0x210] ;  /* 0x0002100001107983 */ /* 0x001f280000300800 */
[----:B------:R-:W4:Y:S04]  /*4c1a0*/  LDL.LU R17, [R1+0x214] ;  /* 0x0002140001117983 */ /* 0x000f280000300800 */
[----:B------:R-:W4:Y:S04]  /*4c1b0*/  LDL.LU R18, [R1+0x218] ;  /* 0x0002180001127983 */ /* 0x000f280000300800 */
[----:B------:R-:W4:Y:S01]  /*4c1c0*/  LDL.LU R19, [R1+0x21c] ;  /* 0x00021c0001137983 */ /* 0x000f220000300800 */
[----:B------:R-:W-:Y:S01]  /*4c1d0*/  IMAD.MOV.U32 R10, RZ, RZ, R24 ;  /* 0x000000ffff0a7224 */ /* 0x000fe200078e0018 */
[----:B------:R-:W-:Y:S01]  /*4c1e0*/  MOV R23, R26 ;  /* 0x0000001a00177202 */ /* 0x000fe20000000f00 */
[----:B------:R-:W-:-:S02]  /*4c1f0*/  IMAD.MOV.U32 R11, RZ, RZ, R25 ;  /* 0x000000ffff0b7224 */ /* 0x000fc400078e0019 */
[----:B------:R-:W-:Y:S01]  /*4c200*/  IMAD.MOV.U32 R22, RZ, RZ, R27 ;  /* 0x000000ffff167224 */ /* 0x000fe200078e001b */
[----:B----4-:R-:W-:-:S15]  /*4c210*/  HMMA.16816.F32.BF16 R4, R16, R24, R4 ;  /* 0x000000181004723c */ /* 0x010fde0000041804 */
[----:B------:R-:W-:-:S04]  /*4c220*/  NOP ;  /* 0x0000000000007918 */ /* 0x000fc80000000000 */
[----:B------:R-:W-:Y:S01]  /*4c230*/  IMAD.MOV.U32 R25, RZ, RZ, R6 ;  /* 0x000000ffff197224 */ /* 0x000fe200078e0006 */
[----:B------:R-:W-:Y:S01]  /*4c240*/  MOV R24, R7 ;  /* 0x0000000700187202 */ /* 0x000fe20000000f00 */
[----:B------:R-:W-:Y:S01]  /*4c250*/  IMAD.MOV.U32 R26, RZ, RZ, R5 ;  /* 0x000000ffff1a7224 */ /* 0x000fe200078e0005 */
[----:B------:R-:W-:Y:S01]  /*4c260*/  MOV R27, R4 ;  /* 0x00000004001b7202 */ /* 0x000fe20000000f00 */
[----:B------:R-:W2:Y:S04]  /*4c270*/  LDL.LU.64 R6, [R1+0x2e50] ;  /* 0x002e500001067983 */ /* 0x000ea80000300a00 */
[----:B------:R-:W3:Y:S04]  /*4c280*/  LDL.LU.64 R4, [R1+0x2e48] ;  /* 0x002e480001047983 */ /* 0x000ee80000300a00 */
[----:B------:R-:W-:Y:S04]  /*4c290*/  STL.64 [R1+0x2a60], R26 ;  /* 0x002a601a01007387 */ /* 0x000fe80000100a00 */
[----:B------:R0:W-:Y:S04]  /*4c2a0*/  STL.64 [R1+0x2a58], R24 ;  /* 0x002a581801007387 */ /* 0x0001e80000100a00 */
[----:B0-----:R-:W4:Y:S04]  /*4c2b0*/  LDL.LU R24, [R1+0xbe0] ;  /* 0x000be00001187983 */ /* 0x001f280000300800 */
[----:B------:R-:W4:Y:S04]  /*4c2c0*/  LDL.LU R25, [R1+0xbe4] ;  /* 0x000be40001197983 */ /* 0x000f280000300800 */
[----:B------:R-:W4:Y:S04]  /*4c2d0*/  LDL.LU R26, [R1+0xbe8] ;  /* 0x000be800011a7983 */ /* 0x000f280000300800 */
[----:B------:R-:W4:Y:S01]  /*4c2e0*/  LDL.LU R27, [R1+0xbec] ;  /* 0x000bec00011b7983 */ /* 0x000f220000300800 */
[----:B---3--:R-:W-:-:S15]  /*4c2f0*/  HMMA.16816.F32.BF16 R12, R16, R4, R12 ;  /* 0x00000004100c723c */ /* 0x008fde000004180c */
[----:B------:R-:W-:-:S04]  /*4c300*/  NOP ;  /* 0x0000000000007918 */ /* 0x000fc80000000000 */
[----:B------:R-:W-:Y:S04]  /*4c310*/  STL.64 [R1+0x4b0], R12 ;  /* 0x0004b00c01007387 */ /* 0x000fe80000100a00 */
[----:B------:R0:W-:Y:S04]  /*4c320*/  STL.64 [R1+0x4b8], R14 ;  /* 0x0004b80e01007387 */ /* 0x0001e80000100a00 */
[----:B0-----:R-:W3:Y:S04]  /*4c330*/  LDL.LU.64 R14, [R1+0x2e40] ;  /* 0x002e4000010e7983 */ /* 0x001ee80000300a00 */
[----:B------:R-:W5:Y:S02]  /*4c340*/  LDL.LU.64 R12, [R1+0x2e38] ;  /* 0x002e3800010c7983 */ /* 0x000f640000300a00 */
[----:B-----5:R-:W-:-:S15]  /*4c350*/  HMMA.16816.F32.BF16 R20, R16, R12, R20 ;  /* 0x0000000c1014723c */ /* 0x020fde0000041814 */
[----:B------:R-:W-:-:S04]  /*4c360*/  NOP ;  /* 0x0000000000007918 */ /* 0x000fc80000000000 */
[----:B------:R-:W-:Y:S04]  /*4c370*/  STL.64 [R1+0x7c0], R20 ;  /* 0x0007c01401007387 */ /* 0x000fe80000100a00 */
[----:B------:R0:W-:Y:S04]  /*4c380*/  STL.64 [R1+0x7c8], R22 ;  /* 0x0007c81601007387 */ /* 0x0001e80000100a00 */
[----:B0-----:R-:W5:Y:S04]  /*4c390*/  LDL.LU.64 R22, [R1+0x2e30] ;  /* 0x002e300001167983 */ /* 0x001f680000300a00 */
[----:B------:R-:W4:Y:S02]  /*4c3a0*/  LDL.LU.64 R20, [R1+0x2e28] ;  /* 0x002e280001147983 */ /* 0x000f240000300a00 */
[----:B----4-:R-:W-:Y:S02]  /*4c3b0*/  HMMA.16816.F32.BF16 R16, R16, R20, R24 ;  /* 0x000000141010723c */ /* 0x010fe40000041818 */
[----:B-----5:R-:W-:Y:S04]  /*4c3c0*/  STL.64 [R1+0x2df0], R22 ;  /* 0x002df01601007387 */ /* 0x020fe80000100a00 */
[----:B------:R0:W-:Y:S01]  /*4c3d0*/  STL.64 [R1+0x2de8], R20 ;  /* 0x002de81401007387 */ /* 0x0001e20000100a00 */
[----:B------:R-:W-:-:S02]  /*4c3e0*/  IMAD.MOV.U32 R25, RZ, RZ, R8 ;  /* 0x000000ffff197224 */ /* 0x000fc400078e0008 */
[----:B------:R-:W-:-:S10]  /*4c3f0*/  IMAD.MOV.U32 R26, RZ, RZ, R9 ;  /* 0x000000ffff1a7224 */ /* 0x000fd400078e0009 */
[----:B------:R-:W-:Y:S04]  /*4c400*/  STL.64 [R1+0x7b0], R16 ;  /* 0x0007b01001007387 */ /* 0x000fe80000100a00 */
[----:B------:R-:W-:Y:S04]  /*4c410*/  STL.64 [R1+0x7b8], R18 ;  /* 0x0007b81201007387 */ /* 0x000fe80000100a00 */
[----:B0-----:R-:W4:Y:S04]  /*4c420*/  LDL.LU.64 R20, [R1+0x200] ;  /* 0x0002000001147983 */ /* 0x001f280000300a00 */
[----:B------:R-:W4:Y:S04]  /*4c430*/  LDL.LU.64 R22, [R1+0x208] ;  /* 0x0002080001167983 */ /* 0x000f280000300a00 */
[----:B------:R-:W5:Y:S04]  /*4c440*/  LDL.LU R24, [R1+0xaa0] ;  /* 0x000aa00001187983 */ /* 0x000f680000300800 */
[----:B------:R-:W2:Y:S04]  /*4c450*/  LDL.LU R8, [R1+0x2e24] ;  /* 0x002e240001087983 */ /* 0x000ea80000300800 */
[----:B------:R-:W2:Y:S04]  /*4c460*/  LDL.LU R9, [R1+0x2e20] ;  /* 0x002e200001097983 */ /* 0x000ea80000300800 */
[----:B------:R-:W2:Y:S04]  /*4c470*/  LDL.LU R27, [R1+0xaac] ;  /* 0x000aac00011b7983 */ /* 0x000ea80000300800 */
[----:B--2---:R0:W-:Y:S04]  /*4c480*/  STL.64 [R1+0x2cb8], R26 ;  /* 0x002cb81a01007387 */ /* 0x0041e80000100a00 */
[----:B-----5:R1:W-:Y:S01]  /*4c490*/  STL.64 [R1+0x2cb0], R24 ;  /* 0x002cb01801007387 */ /* 0x0203e20000100a00 */
[----:B0-----:R-:W-:Y:S01]  /*4c4a0*/  MOV R26, R8 ;  /* 0x00000008001a7202 */ /* 0x001fe20000000f00 */
[----:B------:R-:W-:-:S02]  /*4c4b0*/  IMAD.MOV.U32 R27, RZ, RZ, R9 ;  /* 0x000000ffff1b7224 */ /* 0x000fc400078e0009 */
[----:B-1----:R-:W2:Y:S04]  /*4c4c0*/  LDL.LU R24, [R1+0xac0] ;  /* 0x000ac00001187983 */ /* 0x002ea80000300800 */
[----:B------:R-:W2:Y:S04]  /*4c4d0*/  LDL.LU R25, [R1+0xac4] ;  /* 0x000ac40001197983 */ /* 0x000ea80000300800 */
[----:B------:R-:W5:Y:S04]  /*4c4e0*/  LDL.LU R8, [R1+0x2e1c] ;  /* 0x002e1c0001087983 */ /* 0x000f680000300800 */
[----:B------:R-:W5:Y:S04]  /*4c4f0*/  LDL.LU R9, [R1+0x2e18] ;  /* 0x002e180001097983 */ /* 0x000f680000300800 */
        /* <DEDUP_REMOVED lines=11> */
[----:B------:R0:W-:Y:S02]  /*4c5b0*/  STL.64 [R1+0x2cc0], R24 ;  /* 0x002cc01801007387 */ /* 0x0001e40000100a00 */
[----:B0-----:R-:W-:Y:S01]  /*4c5c0*/  IMAD.MOV.U32 R24, RZ, RZ, R10 ;  /* 0x000000ffff187224 */ /* 0x001fe200078e000a */
[----:B------:R-:W-:Y:S01]  /*4c5d0*/  MOV R25, R11 ;  /* 0x0000000b00197202 */ /* 0x000fe20000000f00 */
[----:B------:R-:W5:Y:S04]  /*4c5e0*/  LDL.LU R10, [R1+0x2e14] ;  /* 0x002e1400010a7983 */ /* 0x000f680000300800 */
[----:B------:R-:W5:Y:S02]  /*4c5f0*/  LDL.LU R11, [R1+0x2e10] ;  /* 0x002e1000010b7983 */ /* 0x000f640000300800 */
[----:B----4-:R-:W-:-:S15]  /*4c600*/  HMMA.16816.F32.BF16 R16, R20, R24, R16 ;  /* 0x000000181410723c */ /* 0x010fde0000041810 */
[----:B------:R-:W-:-:S04]  /*4c610*/  NOP ;  /* 0x0000000000007918 */ /* 0x000fc80000000000 */
[----:B------:R0:W-:Y:S04]  /*4c620*/  STL.64 [R1+0x7d0], R16 ;  /* 0x0007d01001007387 */ /* 0x0001e80000100a00 */
[----:B------:R1:W-:Y:S04]  /*4c630*/  STL.64 [R1+0x7d8], R18 ;  /* 0x0007d81201007387 */ /* 0x0003e80000100a00 */
[----:B------:R2:W-:Y:S01]  /*4c640*/  STL.64 [R1+0x2dd0], R24 ;  /* 0x002dd01801007387 */ /* 0x0005e20000100a00 */
[----:B0-----:R-:W-:Y:S01]  /*4c650*/  MOV R17, R22 ;  /* 0x0000001600117202 */ /* 0x001fe20000000f00 */
[----:B------:R-:W-:-:S02]  /*4c660*/  IMAD.MOV.U32 R16, RZ, RZ, R23 ;  /* 0x000000ffff107224 */ /* 0x000fc400078e0017 */
[----:B-1----:R-:W-:Y:S02]  /*4c670*/  IMAD.MOV.U32 R18, RZ, RZ, R21 ;  /* 0x000000ffff127224 */ /* 0x002fe400078e0015 */
[----:B------:R-:W-:Y:S02]  /*4c680*/  IMAD.MOV.U32 R19, RZ, RZ, R20 ;  /* 0x000000ffff137224 */ /* 0x000fe400078e0014 */
[----:B------:R-:W-:Y:S01]  /*4c690*/  IMAD.MOV.U32 R26, RZ, RZ, R17 ;  /* 0x000000ffff1a7224 */ /* 0x000fe200078e0011 */
[----:B--2---:R-:W-:Y:S01]  /*4c6a0*/  MOV R25, R18 ;  /* 0x0000001200197202 */ /* 0x004fe20000000f00 */
[----:B------:R-:W-:Y:S02]  /*4c6b0*/  IMAD.MOV.U32 R24, RZ, RZ, R19 ;  /* 0x000000ffff187224 */ /* 0x000fe400078e0013 */
[----:B------:R-:W-:-:S07]  /*4c6c0*/  IMAD.MOV.U32 R27, RZ, RZ, R16 ;  /* 0x000000ffff1b7224 */ /* 0x000fce00078e0010 */
[----:B-----5:R-:W-:Y:S01]  /*4c6d0*/  HMMA.16816.F32.BF16 R8, R24, R4, R8 ;  /* 0x000000041808723c */ /* 0x020fe20000041808 */
[----:B------:R-:W-:Y:S04]  /*4c6e0*/  STL.64 [R1+0x2dc8], R6 ;  /* 0x002dc80601007387 */ /* 0x000fe80000100a00 */
[----:B------:R-:W-:-:S14]  /*4c6f0*/  STL.64 [R1+0x2dc0], R4 ;  /* 0x002dc00401007387 */ /* 0x000fdc0000100a00 */
[----:B------:R-:W-:Y:S04]  /*4c700*/  STL.64 [R1+0x29f0], R10 ;  /* 0x0029f00a01007387 */ /* 0x000fe80000100a00 */
[----:B------:R0:W-:Y:S04]  /*4c710*/  STL.64 [R1+0x29e8], R8 ;  /* 0x0029e80801007387 */ /* 0x0001e80000100a00 */
[----:B0-----:R-:W2:Y:S04]  /*4c720*/  LDL.LU R8, [R1+0xab0] ;  /* 0x000ab00001087983 */ /* 0x001ea80000300800 */
[----:B------:R-:W2:Y:S04]  /*4c730*/  LDL.LU R9, [R1+0xab4] ;  /* 0x000ab40001097983 */ /* 0x000ea80000300800 */
[----:B------:R-:W4:Y:S01]  /*4c740*/  LDL.LU R10, [R1+0xab8] ;  /* 0x000ab800010a7983 */ /* 0x000f220000300800 */
[----:B------:R-:W-:-:S03]  /*4c750*/  MOV R11, R29 ;  /* 0x0000001d000b7202 */ /* 0x000fc60000000f00 */
[----:B------:R-:W5:Y:S04]  /*4c760*/  LDL.LU R29, [R1+0x2e0c] ;  /* 0x002e0c00011d7983 */ /* 0x000f680000300800 */
[----:B----4-:R-:W-:Y:S04]  /*4c770*/  STL.64 [R1+0x2cd8], R10 ;  /* 0x002cd80a01007387 */ /* 0x010fe80000100a00 */
[----:B--2---:R0:W-:Y:S04]  /*4c780*/  STL.64 [R1+0x2cd0], R8 ;  /* 0x002cd00801007387 */ /* 0x0041e80000100a00 */
[----:B0-----:R-:W2:Y:S04]  /*4c790*/  LDL.LU R8, [R1+0xad0] ;  /* 0x000ad00001087983 */ /* 0x001ea80000300800 */
[----:B------:R-:W2:Y:S04]  /*4c7a0*/  LDL.LU R9, [R1+0xad4] ;  /* 0x000ad40001097983 */ /* 0x000ea80000300800 */
[----:B------:R-:W4:Y:S04]  /*4c7b0*/  LDL.LU R10, [R1+0xad8] ;  /* 0x000ad800010a7983 */ /* 0x000f280000300800 */
[----:B------:R-:W4:Y:S04]  /*4c7c0*/  LDL.LU R11, [R1+0xadc] ;  /* 0x000adc00010b7983 */ /* 0x000f280000300800 */
[----:B------:R-:W2:Y:S04]  /*4c7d0*/  LDL.LU R16, [R1+0x1e0] ;  /* 0x0001e00001107983 */ /* 0x000ea80000300800 */
[----:B------:R-:W2:Y:S04]  /*4c7e0*/  LDL.LU R17, [R1+0x1e4] ;  /* 0x0001e40001117983 */ /* 0x000ea80000300800 */
[----:B------:R-:W2:Y:S04]  /*4c7f0*/  LDL.LU R18, [R1+0x1e8] ;  /* 0x0001e80001127983 */ /* 0x000ea80000300800 */
[----:B------:R-:W2:Y:S04]  /*4c800*/  LDL.LU R19, [R1+0x1ec] ;  /* 0x0001ec0001137983 */ /* 0x000ea80000300800 */
[----:B--2---:R-:W-:Y:S04]  /*4c810*/  STL.64 [R1+0x2d88], R18 ;  /* 0x002d881201007387 */ /* 0x004fe80000100a00 */
[----:B------:R-:W-:Y:S04]  /*4c820*/  STL.64 [R1+0x2d80], R16 ;  /* 0x002d801001007387 */ /* 0x000fe80000100a00 */
[----:B----4-:R-:W-:Y:S04]  /*4c830*/  STL.64 [R1+0x2cf8], R10 ;  /* 0x002cf80a01007387 */ /* 0x010fe80000100a00 */
[----:B------:R0:W-:Y:S04]  /*4c840*/  STL.64 [R1+0x2cf0], R8 ;  /* 0x002cf00801007387 */ /* 0x0001e80000100a00 */
[----:B0-----:R-:W2:Y:S04]  /*4c850*/  LDL.LU R8, [R1+0xae0] ;  /* 0x000ae00001087983 */ /* 0x001ea80000300800 */
[----:B------:R-:W2:Y:S04]  /*4c860*/  LDL.LU R9, [R1+0xae4] ;  /* 0x000ae40001097983 */ /* 0x000ea80000300800 */
[----:B------:R-:W4:Y:S01]  /*4c870*/  LDL.LU R10, [R1+0xae8] ;  /* 0x000ae800010a7983 */ /* 0x000f220000300800 */
[----:B-----5:R-:W-:-:S03]  /*4c880*/  IMAD.MOV.U32 R11, RZ, RZ, R29 ;  /* 0x000000ffff0b7224 */ /* 0x020fc600078e001d */
[----:B------:R-:W5:Y:S04]  /*4c890*/  LDL.LU R29, [R1+0x2e08] ;  /* 0x002e0800011d7983 */ /* 0x000f680000300800 */
[----:B----4-:R-:W-:Y:S04]  /*4c8a0*/  STL.64 [R1+0x2d08], R10 ;  /* 0x002d080a01007387 */ /* 0x010fe80000100a00 */
[----:B--2---:R0:W-:Y:S04]  /*4c8b0*/  STL.64 [R1+0x2d00], R8 ;  /* 0x002d000801007387 */ /* 0x0041e80000100a00 */
[----:B0-----:R-:W2:Y:S04]  /*4c8c0*/  LDL.LU R8, [R1+0xaf0] ;  /* 0x000af00001087983 */ /* 0x001ea80000300800 */
[----:B------:R-:W2:Y:S04]  /*4c8d0*/  LDL.LU R9, [R1+0xaf4] ;  /* 0x000af40001097983 */ /* 0x000ea80000300800 */
[----:B------:R-:W4:Y:S04]  /*4c8e0*/  LDL.LU R10, [R1+0xaf8] ;  /* 0x000af800010a7983 */ /* 0x000f280000300800 */
[----:B------:R-:W4:Y:S04]  /*4c8f0*/  LDL.LU R11, [R1+0xafc] ;  /* 0x000afc00010b7983 */ /* 0x000f280000300800 */
[----:B----4-:R5:W-:Y:S04]  /*4c900*/  STL.64 [R1+0x2d18], R10 ;  /* 0x002d180a01007387 */ /* 0x010be80000100a00 */
[----:B--2---:R0:W-:Y:S01]  /*4c910*/  STL.64 [R1+0x2d10], R8 ;  /* 0x002d100801007387 */ /* 0x0041e20000100a00 */
[----:B-----5:R-:W-:-:S03]  /*4c920*/  IMAD.MOV.U32 R11, RZ, RZ, R29 ;  /* 0x000000ffff0b7224 */ /* 0x020fc600078e001d */
[----:B0-----:R-:W2:Y:S04]  /*4c930*/  LDL.LU R8, [R1+0xb00] ;  /* 0x000b000001087983 */ /* 0x001ea80000300800 */
[----:B------:R-:W2:Y:S04]  /*4c940*/  LDL.LU R9, [R1+0xb04] ;  /* 0x000b040001097983 */ /* 0x000ea80000300800 */
[----:B------:R-:W4:Y:S04]  /*4c950*/  LDL.LU R10, [R1+0xb08] ;  /* 0x000b0800010a7983 */ /* 0x000f280000300800 */
[----:B------:R-:W5:Y:S04]  /*4c960*/  LDL.LU R29, [R1+0x2e04] ;  /* 0x002e0400011d7983 */ /* 0x000f680000300800 */
        /* <DEDUP_REMOVED lines=16> */
[----:B------:R-:W4:Y:S01]  /*4ca70*/  LDL.LU R10, [R1+0xb28] ;  /* 0x000b2800010a7983 */ /* 0x000f220000300800 */
[----:B-----5:R-:W-:-:S03]  /*4ca80*/  MOV R11, R29 ;  /* 0x0000001d000b7202 */ /* 0x020fc60000000f00 */
        /* <DEDUP_REMOVED lines=37> */
[----:B-----5:R-:W-:-:S03]  /*4cce0*/  IMAD.MOV.U32 R11, RZ, RZ, R29 ;  /* 0x000000ffff0b7224 */ /* 0x020fc600078e001d */
[----:B------:R-:W5:Y:S01]  /*4ccf0*/  LDL.LU R29, [R1+0x2df8] ;  /* 0x002df800011d7983 */ /* 0x000f620000300800 */
        /* <DEDUP_REMOVED lines=12> */
[----:B------:R-:W-:Y:S04]  /*4cdc0*/  STL.64 [R1+0x800], R20 ;  /* 0x0008001401007387 */ /* 0x000fe80000100a00 */
[----:B------:R0:W-:Y:S04]  /*4cdd0*/  STL.64 [R1+0x808], R22 ;  /* 0x0008081601007387 */ /* 0x0001e80000100a00 */
[----:B0-----:R-:W3:Y:S04]  /*4cde0*/  LDL.LU.64 R22, [R1+0x2df0] ;  /* 0x002df00001167983 */ /* 0x001ee80000300a00 */
[----:B------:R-:W4:Y:S02]  /*4cdf0*/  LDL.LU.64 R20, [R1+0x2de8] ;  /* 0x002de80001147983 */ /* 0x000f240000300a00 */
[----:B----4-:R-:W-:Y:S02]  /*4ce00*/  HMMA.16816.F32.BF16 R24, R24, R20, R16 ;  /* 0x000000141818723c */ /* 0x010fe40000041810 */
[----:B------:R-:W4:Y:S04]  /*4ce10*/  LDL.LU.64 R18, [R1+0x2de0] ;  /* 0x002de00001127983 */ /* 0x000f280000300a00 */
[----:B------:R-:W4:-:S13]  /*4ce20*/  LDL.LU.64 R16, [R1+0x2dd8] ;  /* 0x002dd80001107983 */ /* 0x000f1a0000300a00 */
[----:B------:R0:W-:Y:S04]  /*4ce30*/  STL.64 [R1+0x7f0], R24 ;  /* 0x0007f01801007387 */ /* 0x0001e80000100a00 */
[----:B------:R-:W-:Y:S04]  /*4ce40*/  STL.64 [R1+0x7f8], R26 ;  /* 0x0007f81a01007387 */ /* 0x000fe80000100a00 */
[----:B0-----:R-:W4:Y:S02]  /*4ce50*/  LDL.LU.64 R24, [R1+0x2dd0] ;  /* 0x002dd00001187983 */ /* 0x001f240000300a00 */
[----:B----4-:R-:W-:-:S15]  /*4ce60*/  HMMA.16816.F32.BF16 R4, R16, R24, R4 ;  /* 0x000000181004723c */ /* 0x010fde0000041804 */
[----:B------:R-:W-:-:S04]  /*4ce70*/  NOP ;  /* 0x0000000000007918 */ /* 0x000fc80000000000 */
[----:B------:R-:W-:Y:S04]  /*4ce80*/  STL.64 [R1+0x810], R4 ;  /* 0x0008100401007387 */ /* 0x000fe80000100a00 */
[----:B------:R0:W-:Y:S04]  /*4ce90*/  STL.64 [R1+0x818], R6 ;  /* 0x0008180601007387 */ /* 0x0001e80000100a00 */
[----:B0-----:R-:W4:Y:S04]  /*4cea0*/  LDL.LU.64 R6, [R1+0x2dc8] ;  /* 0x002dc80001067983 */ /* 0x001f280000300a00 */
[----:B------:R-:W2:Y:S01]  /*4ceb0*/  LDL.LU.64 R4, [R1+0x2dc0] ;  /* 0x002dc00001047983 */ /* 0x000ea20000300a00 */
[----:B-----5:R-:W-:-:S07]  /*4cec0*/  MOV R11, R29 ;  /* 0x0000001d000b7202 */ /* 0x020fce0000000f00 */
[----:B--2---:R-:W-:-:S15]  /*4ced0*/  HMMA.16816.F32.BF16 R8, R16, R4, R8 ;  /* 0x000000041008723c */ /* 0x004fde0000041808 */
[----:B------:R-:W-:-:S04]  /*4cee0*/  NOP ;  /* 0x0000000000007918 */ /* 0x000fc80000000000 */
[----:B------:R-:W-:Y:S01]  /*4cef0*/  STL.64 [R1+0x820], R8 ;  /* 0x0008200801007387 */ /* 0x000fe20000100a00 */
[----:B------:R-:W-:-:S03]  /*4cf00*/  IMAD.MOV.U32 R29, RZ, RZ, R11 ;  /* 0x000000ffff1d7224 */ /* 0x000fc600078e000b */
[----:B------:R0:W-:Y:S04]  /*4cf10*/  STL [R1+0x828], R10 ;  /* 0x0008280a01007387 */ /* 0x0001e80000100800 */
[----:B0-----:R-:W2:Y:S04]  /*4cf20*/  LDL.LU.64 R10, [R1+0x2db8] ;  /* 0x002db800010a7983 */ /* 0x001ea80000300a00 */
[----:B------:R-:W2:Y:S04]  /*4cf30*/  LDL.LU.64 R8, [R1+0x2db0] ;  /* 0x002db00001087983 */ /* 0x000ea80000300a00 */
        /* <DEDUP_REMOVED lines=72> */
[----:B0-----:R-:W5:Y:S04]  /*4d3c0*/  LDL.LU.64 R26, [R1+0x2cc8] ;  /* 0x002cc800011a7983 */ /* 0x001f680000300a00 */
[----:B------:R-:W5:Y:S02]  /*4d3d0*/  LDL.LU.64 R24, [R1+0x2cc0] ;  /* 0x002cc00001187983 */ /* 0x000f640000300a00 */
[----:B-----5:R-:W-:-:S15]  /*4d3e0*/  HMMA.16816.F32.BF16 R24, R16, R4, R24 ;  /* 0x000000041018723c */ /* 0x020fde0000041818 */
[----:B------:R-:W-:-:S04]  /*4d3f0*/  NOP ;  /* 0x0000000000007918 */ /* 0x000fc80000000000 */
[----:B------:R-:W-:Y:S04]  /*4d400*/  STL.64 [R1+0xac0], R24 ;  /* 0x000ac01801007387 */ /* 0x000fe80000100a00 */
[----:B------:R0:W-:Y:S04]  /*4d410*/  STL.64 [R1+0xac8], R26 ;  /* 0x000ac81a01007387 */ /* 0x0001e80000100a00 */
[----:B0-----:R-:W5:Y:S04]  /*4d420*/  LDL.LU.64 R26, [R1+0x2cb8] ;  /* 0x002cb800011a7983 */ /* 0x001f680000300a00 */
[----:B------:R-:W5:Y:S01]  /*4d430*/  LDL.LU.64 R24, [R1+0x2cb0] ;  /* 0x002cb00001187983 */ /* 0x000f620000300a00 */
[----:B--2---:R-:W-:-:S15]  /*4d440*/  HMMA.16816.F32.BF16 R8, R16, R12, R8 ;  /* 0x0000000c1008723c */ /* 0x004fde0000041808 */
[----:B------:R-:W-:-:S04]  /*4d450*/  NOP ;  /* 0x0000000000007918 */ /* 0x000fc80000000000 */
[----:B------:R0:W-:Y:S04]  /*4d460*/  STL.64 [R1+0xab0], R8 ;  /* 0x000ab00801007387 */ /* 0x0001e80000100a00 */
[----:B------:R1:W-:Y:S04]  /*4d470*/  STL.64 [R1+0xab8], R10 ;  /* 0x000ab80a01007387 */ /* 0x0003e80000100a00 */
[----:B0-----:R-:W2:Y:S04]  /*4d480*/  LDL.LU R8, [R1+0xa80] ;  /* 0x000a800001087983 */ /* 0x001ea80000300800 */
[----:B------:R-:W2:Y:S04]  /*4d490*/  LDL.LU R9, [R1+0xa84] ;  /* 0x000a840001097983 */ /* 0x000ea80000300800 */
[----:B-1----:R-:W2:Y:S04]  /*4d4a0*/  LDL.LU R10, [R1+0xa88] ;  /* 0x000a8800010a7983 */ /* 0x002ea80000300800 */
[----:B------:R-:W2:Y:S04]  /*4d4b0*/  LDL.LU R11, [R1+0xa8c] ;  /* 0x000a8c00010b7983 */ /* 0x000ea80000300800 */
[----:B---3--:R-:W-:Y:S04]  /*4d4c0*/  STL.64 [R1+0x2ca0], R22 ;  /* 0x002ca01601007387 */ /* 0x008fe80000100a00 */
[----:B------:R0:W-:Y:S01]  /*4d4d0*/  STL.64 [R1+0x2c98], R20 ;  /* 0x002c981401007387 */ /* 0x0001e20000100a00 */
[----:B-----5:R-:W-:-:S15]  /*4d4e0*/  HMMA.16816.F32.BF16 R16, R16, R20, R24 ;  /* 0x000000141010723c */ /* 0x020fde0000041818 */
[----:B------:R-:W-:-:S04]  /*4d4f0*/  NOP ;  /* 0x0000000000007918 */ /* 0x000fc80000000000 */
[----:B------:R1:W-:Y:S04]  /*4d500*/  STL.64 [R1+0xaa0], R16 ;  /* 0x000aa01001007387 */ /* 0x0003e80000100a00 */
[----:B------:R3:W-:Y:S04]  /*4d510*/  STL.64 [R1+0xaa8], R18 ;  /* 0x000aa81201007387 */ /* 0x0007e80000100a00 */
[----:B0-----:R-:W5:Y:S04]  /*4d520*/  LDL.LU R20, [R1+0xa90] ;  /* 0x000a900001147983 */ /* 0x001f680000300800 */
[----:B------:R-:W5:Y:S04]  /*4d530*/  LDL.LU R21, [R1+0xa94] ;  /* 0x000a940001157983 */ /* 0x000f680000300800 */
[----:B------:R-:W5:Y:S04]  /*4d540*/  LDL.LU R22, [R1+0xa98] ;  /* 0x000a980001167983 */ /* 0x000f680000300800 */
[----:B------:R-:W5:Y:S04]  /*4d550*/  LDL.LU R23, [R1+0xa9c] ;  /* 0x000a9c0001177983 */ /* 0x000f680000300800 */
[----:B------:R-:W2:Y:S04]  /*4d560*/  LDL.LU R24, [R1+0x130] ;  /* 0x0001300001187983 */ /* 0x000ea80000300800 */
[----:B------:R-:W2:Y:S04]  /*4d570*/  LDL.LU R25, [R1+0x134] ;  /* 0x0001340001197983 */ /* 0x000ea80000300800 */
[----:B------:R-:W2:Y:S04]  /*4d580*/  LDL.LU R26, [R1+0x138] ;  /* 0x00013800011a7983 */ /* 0x000ea80000300800 */
[----:B------:R-:W2:Y:S04]  /*4d590*/  LDL.LU R27, [R1+0x13c] ;  /* 0x00013c00011b7983 */ /* 0x000ea80000300800 */
[----:B-1----:R-:W2:Y:S04]  /*4d5a0*/  LDL.LU R16, [R1+0xa00] ;  /* 0x000a000001107983 */ /* 0x002ea80000300800 */
[----:B------:R-:W2:Y:S04]  /*4d5b0*/  LDL.LU R17, [R1+0xa04] ;  /* 0x000a040001117983 */ /* 0x000ea80000300800 */
[----:B---3--:R-:W3:Y:S04]  /*4d5c0*/  LDL.LU R18, [R1+0xa08] ;  /* 0x000a080001127983 */ /* 0x008ee80000300800 */
        /* <DEDUP_REMOVED lines=15> */
[----:B0-----:R-:W5:Y:S04]  /*4d6c0*/  LDL.LU.64 R24, [R1+0x10] ;  /* 0x0000100001187983 */ /* 0x001f680000300a00 */
[----:B------:R-:W3:Y:S01]  /*4d6d0*/  LDL.64 R26, [R1+0x18] ;  /* 0x00001800011a7983 */ /* 0x000ee20000100a00 */
[C---:B--2---:R-:W-:Y:S08]  /*4d6e0*/  HMMA.16816.F32.BF16 R8, R16.reuse, R4, R8 ;  /* 0x000000041008723c */ /* 0x044ff00000041808 */
[----:B-----5:R-:W-:Y:S01]  /*4d6f0*/  HMMA.16816.F32.BF16 R20, R16, R24, R20 ;  /* 0x000000181014723c */ /* 0x020fe20000041814 */
[----:B---3--:R-:W-:Y:S04]  /*4d700*/  STL.64 [R1+0x2c90], R26 ;  /* 0x002c901a01007387 */ /* 0x008fe80000100a00 */
[----:B------:R-:W-:-:S14]  /*4d710*/  STL.64 [R1+0x2c88], R24 ;  /* 0x002c881801007387 */ /* 0x000fdc0000100a00 */
[----:B------:R-:W-:Y:S04]  /*4d720*/  STL.64 [R1+0xa90], R20 ;  /* 0x000a901401007387 */ /* 0x000fe80000100a00 */
[----:B------:R-:W-:Y:S04]  /*4d730*/  STL.64 [R1+0xa98], R22 ;  /* 0x000a981601007387 */ /* 0x000fe80000100a00 */
[----:B----4-:R-:W-:Y:S04]  /*4d740*/  STL.64 [R1+0x2c70], R6 ;  /* 0x002c700601007387 */ /* 0x010fe80000100a00 */
[----:B------:R-:W-:Y:S04]  /*4d750*/  STL.64 [R1+0x2c68], R4 ;  /* 0x002c680401007387 */ /* 0x000fe80000100a00 */
[----:B------:R0:W-:Y:S04]  /*4d760*/  STL.64 [R1+0xa80], R8 ;  /* 0x000a800801007387 */ /* 0x0001e80000100a00 */
[----:B------:R1:W-:Y:S04]  /*4d770*/  STL.64 [R1+0xa88], R10 ;  /* 0x000a880a01007387 */ /* 0x0003e80000100a00 */
[----:B0-----:R-:W2:Y:S04]  /*4d780*/  LDL.LU R8, [R1+0x920] ;  /* 0x0009200001087983 */ /* 0x001ea80000300800 */
[----:B------:R-:W2:Y:S04]  /*4d790*/  LDL.LU R9, [R1+0x924] ;  /* 0x0009240001097983 */ /* 0x000ea80000300800 */
[----:B-1----:R-:W3:Y:S01]  /*4d7a0*/  LDL.LU R10, [R1+0x928] ;  /* 0x00092800010a7983 */ /* 0x002ee20000300800 */
[----:B------:R-:W-:-:S03]  /*4d7b0*/  IMAD.MOV.U32 R11, RZ, RZ, R14 ;  /* 0x000000ffff0b7224 */ /* 0x000fc600078e000e */
[----:B------:R-:W4:Y:S04]  /*4d7c0*/  LDL.LU R14, [R1+0x2ca8] ;  /* 0x002ca800010e7983 */ /* 0x000f280000300800 */
[----:B------:R-:W5:Y:S04]  /*4d7d0*/  LDL.LU R24, [R1+0xa60] ;  /* 0x000a600001187983 */ /* 0x000f680000300800 */
[----:B------:R-:W5:Y:S04]  /*4d7e0*/  LDL.LU R25, [R1+0xa64] ;  /* 0x000a640001197983 */ /* 0x000f680000300800 */
[----:B------:R-:W5:Y:S04]  /*4d7f0*/  LDL.LU R26, [R1+0xa68] ;  /* 0x000a6800011a7983 */ /* 0x000f680000300800 */
[----:B------:R-:W5:Y:S04]  /*4d800*/  LDL.LU R27, [R1+0xa6c] ;  /* 0x000a6c00011b7983 */ /* 0x000f680000300800 */
        /* <DEDUP_REMOVED lines=10> */
[----:B0-----:R-:W2:Y:S04]  /*4d8b0*/  LDL.LU.64 R8, [R1+0x180] ;  /* 0x0001800001087983 */ /* 0x001ea80000300a00 */
[----:B------:R-:W3:Y:S04]  /*4d8c0*/  LDL.LU.64 R10, [R1+0x188] ;  /* 0x00018800010a7983 */ /* 0x000ee80000300a00 */
        /* <DEDUP_REMOVED lines=27> */
[----:B0-----:R-:W3:Y:S04]  /*4da80*/  LDL.LU.64 R22, [R1+0x2ca0] ;  /* 0x002ca00001167983 */ /* 0x001ee80000300a00 */
[----:B------:R-:W5:Y:S02]  /*4da90*/  LDL.LU.64 R20, [R1+0x2c98] ;  /* 0x002c980001147983 */ /* 0x000f640000300a00 */
[----:B-----5:R-:W-:Y:S02]  /*4daa0*/  HMMA.16816.F32.BF16 R16, R16, R20, R24 ;  /* 0x000000141010723c */ /* 0x020fe40000041818 */
[----:B------:R-:W4:Y:S04]  /*4dab0*/  LDL.LU.64 R26, [R1+0x2c90] ;  /* 0x002c9000011a7983 */ /* 0x000f280000300a00 */
[----:B------:R-:W5:-:S13]  /*4dac0*/  LDL.LU.64 R24, [R1+0x2c88] ;  /* 0x002c880001187983 */ /* 0x000f5a0000300a00 */
        /* <DEDUP_REMOVED lines=23> */
[----:B------:R-:W4:Y:S04]  /*4dc40*/  LDL.LU.64 R10, [R1+0x2c40] ;  /* 0x002c4000010a7983 */ /* 0x000f280000300a00 */
[----:B------:R-:W4:-:S13]  /*4dc50*/  LDL.LU.64 R8, [R1+0x2c38] ;  /* 0x002c380001087983 */ /* 0x000f1a0000300a00 */
[----:B------:R-:W-:Y:S01]  /*4dc60*/  IMAD.MOV.U32 R21, RZ, RZ, R18 ;  /* 0x000000ffff157224 */ /* 0x000fe200078e0012 */
[----:B------:R0:W-:Y:S01]  /*4dc70*/  STL.64 [R1+0xa10], R16 ;  /* 0x000a101001007387 */ /* 0x0001e20000100a00 */
[----:B------:R-:W-:-:S03]  /*4dc80*/  MOV R20, R19 ;  /* 0x0000001300147202 */ /* 0x000fc60000000f00 */
[----:B------:R-:W4:Y:S04]  /*4dc90*/  LDL.LU.64 R18, [R1+0x2c30] ;  /* 0x002c300001127983 */ /* 0x000f280000300a00 */
[----:B0-----:R-:W4:Y:S04]  /*4dca0*/  LDL.LU.64 R16, [R1+0x2c28] ;  /* 0x002c280001107983 */ /* 0x001f280000300a00 */
[----:B---3--:R-:W-:Y:S04]  /*4dcb0*/  STL.64 [R1+0x2c00], R22 ;  /* 0x002c001601007387 */ /* 0x008fe80000100a00 */
[----:B------:R5:W-:Y:S02]  /*4dcc0*/  STL.64 [R1+0x2bf8], R20 ;  /* 0x002bf81401007387 */ /* 0x000be40000100a00 */
[----:B-----5:R-:W-:-:S02]  /*4dcd0*/  IMAD.MOV.U32 R20, RZ, RZ, R6 ;  /* 0x000000ffff147224 */ /* 0x020fc400078e0006 */
[----:B------:R-:W2:Y:S01]  /*4dce0*/  LDL.LU R6, [R1+0x2c24] ;  /* 0x002c240001067983 */ /* 0x000ea20000300800 */
[----:B------:R-:W-:-:S03]  /*4dcf0*/  IMAD.MOV.U32 R21, RZ, RZ, R7 ;  /* 0x000000ffff157224 */ /* 0x000fc600078e0007 */
[----:B------:R-:W2:Y:S04]  /*4dd00*/  LDL.LU R7, [R1+0x2c20] ;  /* 0x002c200001077983 */ /* 0x000ea80000300800 */
[----:B------:R-:W3:Y:S04]  /*4dd10*/  LDL.LU R22, [R1+0x9e8] ;  /* 0x0009e80001167983 */ /* 0x000ee80000300800 */
[----:B------:R-:W3:Y:S01]  /*4dd20*/  LDL.LU R23, [R1+0x9ec] ;  /* 0x0009ec0001177983 */ /* 0x000ee20000300800 */
[----:B----4-:R-:W-:-:S15]  /*4dd30*/  HMMA.16816.F32.BF16 R16, R8, R26, R16 ;  /* 0x0000001a0810723c */ /* 0x010fde0000041810 */
[----:B------:R-:W-:-:S04]  /*4dd40*/  NOP ;  /* 0x0000000000007918 */ /* 0x000fc80000000000 */
[----:B------:R-:W-:Y:S04]  /*4dd50*/  STL.64 [R1+0x9d0], R16 ;  /* 0x0009d01001007387 */ /* 0x000fe80000100a00 */
[----:B------:R0:W-:Y:S04]  /*4dd60*/  STL.64 [R1+0x9d8], R18 ;  /* 0x0009d81201007387 */ /* 0x0001e80000100a00 */
[----:B0-----:R-:W4:Y:S04]  /*4dd70*/  LDL.LU.64 R18, [R1+0x2c18] ;  /* 0x002c180001127983 */ /* 0x001f280000300a00 */
[----:B------:R-:W4:Y:S04]  /*4dd80*/  LDL.LU.64 R16, [R1+0x2c10] ;  /* 0x002c100001107983 */ /* 0x000f280000300a00 */
[----:B--2---:R0:W-:Y:S04]  /*4dd90*/  STL.64 [R1+0x2bd0], R6 ;  /* 0x002bd00601007387 */ /* 0x0041e80000100a00 */
[----:B------:R-:W2:Y:S04]  /*4dda0*/  LDL.LU R4, [R1+0x990] ;  /* 0x0009900001047983 */ /* 0x000ea80000300800 */
[----:B------:R-:W2:Y:S01]  /*4ddb0*/  LDL.LU R5, [R1+0x994] ;  /* 0x0009940001057983 */ /* 0x000ea20000300800 */
[----:B----4-:R-:W-:Y:S03]  /*4ddc0*/  HMMA.16816.F32.BF16 R16, R8, R6, R16 ;  /* 0x000000060810723c */ /* 0x010fe60000041810 */
[----:B0-----:R-:W4:Y:S04]  /*4ddd0*/  LDL.LU R6, [R1+0x998] ;  /* 0x0009980001067983 */ /* 0x001f280000300800 */
[----:B------:R-:W4:Y:S01]  /*4dde0*/  LDL.LU R7, [R1+0x99c] ;  /* 0x00099c0001077983 */ /* 0x000f220000300800 */
[----:B------:R-:W-:Y:S01]  /*4ddf0*/  MOV R13, R26 ;  /* 0x0000001a000d7202 */ /* 0x000fe20000000f00 */
[----:B------:R-:W-:-:S02]  /*4de00*/  IMAD.MOV.U32 R12, RZ, RZ, R27 ;  /* 0x000000ffff0c7224 */ /* 0x000fc400078e001b */
[----:B----4-:R0:W-:Y:S04]  /*4de10*/  STL.64 [R1+0x2bf0], R6 ;  /* 0x002bf00601007387 */ /* 0x0101e80000100a00 */
[----:B--2---:R1:W-:Y:S01]  /*4de20*/  STL.64 [R1+0x2be8], R4 ;  /* 0x002be80401007387 */ /* 0x0043e20000100a00 */
[----:B0-----:R-:W-:-:S03]  /*4de30*/  IMAD.MOV.U32 R7, RZ, RZ, R14 ;  /* 0x000000ffff077224 */ /* 0x001fc600078e000e */
[----:B-1----:R-:W2:Y:S04]  /*4de40*/  LDL.LU R4, [R1+0x9a0] ;  /* 0x0009a00001047983 */ /* 0x002ea80000300800 */
[----:B------:R-:W2:Y:S04]  /*4de50*/  LDL.LU R5, [R1+0x9a4] ;  /* 0x0009a40001057983 */ /* 0x000ea80000300800 */
[----:B------:R-:W2:Y:S04]  /*4de60*/  LDL.LU R6, [R1+0x9a8] ;  /* 0x0009a80001067983 */ /* 0x000ea80000300800 */
[----:B------:R-:W3:Y:S04]  /*4de70*/  LDL.LU R14, [R1+0x2c0c] ;  /* 0x002c0c00010e7983 */ /* 0x000ee80000300800 */
[----:B------:R-:W4:Y:S04]  /*4de80*/  LDL.LU R24, [R1+0x140] ;  /* 0x0001400001187983 */ /* 0x000f280000300800 */
[----:B------:R-:W4:Y:S04]  /*4de90*/  LDL.LU R25, [R1+0x144] ;  /* 0x0001440001197983 */ /* 0x000f280000300800 */
[----:B------:R-:W5:Y:S04]  /*4dea0*/  LDL.LU R26, [R1+0x148] ;  /* 0x00014800011a7983 */ /* 0x000f680000300800 */
[----:B------:R-:W5:Y:S04]  /*4deb0*/  LDL.LU R27, [R1+0x14c] ;  /* 0x00014c00011b7983 */ /* 0x000f680000300800 */
[----:B-----5:R-:W-:Y:S04]  /*4dec0*/  STL.64 [R1+0x2b30], R26 ;  /* 0x002b301a01007387 */ /* 0x020fe80000100a00 */
[----:B----4-:R0:W-:Y:S02]  /*4ded0*/  STL.64 [R1+0x2b28], R24 ;  /* 0x002b281801007387 */ /* 0x0101e40000100a00 */
[----:B0-----:R-:W-:-:S02]  /*4dee0*/  MOV R24, R15 ;  /* 0x0000000f00187202 */ /* 0x001fc40000000f00 */
[----:B------:R-:W3:Y:S04]  /*4def0*/  LDL.LU R15, [R1+0x2c08] ;  /* 0x002c0800010f7983 */ /* 0x000ee80000300800 */
[----:B------:R-:W4:Y:S04]  /*4df00*/  LDL.LU R25, [R1+0x974] ;  /* 0x0009740001197983 */ /* 0x000f280000300800 */
[----:B------:R-:W4:Y:S04]  /*4df10*/  LDL.LU R26, [R1+0x978] ;  /* 0x00097800011a7983 */ /* 0x000f280000300800 */
[----:B------:R-:W4:Y:S04]  /*4df20*/  LDL.LU R27, [R1+0x97c] ;  /* 0x00097c00011b7983 */ /* 0x000f280000300800 */
[----:B------:R-:W-:Y:S04]  /*4df30*/  STL.64 [R1+0x2838], R18 ;  /* 0x0028381201007387 */ /* 0x000fe80000100a00 */
[----:B------:R-:W-:Y:S01]  /*4df40*/  STL.64 [R1+0x2830], R16 ;  /* 0x0028301001007387 */ /* 0x000fe20000100a00 */
[----:B---3--:R-:W-:-:S15]  /*4df50*/  HMMA.16816.F32.BF16 R20, R8, R14, R20 ;  /* 0x0000000e0814723c */ /* 0x008fde0000041814 */
[----:B------:R-:W-:-:S04]  /*4df60*/  NOP ;  /* 0x0000000000007918 */ /* 0x000fc80000000000 */
[----:B------:R-:W-:Y:S04]  /*4df70*/  STL.64 [R1+0x9b0], R20 ;  /* 0x0009b01401007387 */ /* 0x000fe80000100a00 */
[----:B------:R0:W-:Y:S04]  /*4df80*/  STL.64 [R1+0x9b8], R22 ;  /* 0x0009b81601007387 */ /* 0x0001e80000100a00 */
[----:B0-----:R-:W2:Y:S04]  /*4df90*/  LDL.LU.64 R22, [R1+0x2c00] ;  /* 0x002c000001167983 */ /* 0x001ea80000300a00 */
[----:B------:R-:W3:Y:S01]  /*4dfa0*/  LDL.LU.64 R20, [R1+0x2bf8] ;  /* 0x002bf80001147983 */ /* 0x000ee20000300a00 */
[----:B--2---:R-:W-:Y:S03]  /*4dfb0*/  HMMA.16816.F32.BF16 R8, R8, R22, R4 ;  /* 0x000000160808723c */ /* 0x004fe60000041804 */
[----:B------:R-:W2:Y:S04]  /*4dfc0*/  LDL.LU.64 R6, [R1+0x2bf0] ;  /* 0x002bf00001067983 */ /* 0x000ea80000300a00 */
[----:B------:R-:W2:-:S12]  /*4dfd0*/  LDL.LU.64 R4, [R1+0x2be8] ;  /* 0x002be80001047983 */ /* 0x000e980000300a00 */
[----:B------:R-:W-:Y:S04]  /*4dfe0*/  STL.64 [R1+0x980], R8 ;  /* 0x0009800801007387 */ /* 0x000fe80000100a00 */
[----:B------:R0:W-:Y:S04]  /*4dff0*/  STL.64 [R1+0x988], R10 ;  /* 0x0009880a01007387 */ /* 0x0001e80000100a00 */
[----:B0-----:R-:W2:Y:S04]  /*4e000*/  LDL.LU.64 R10, [R1+0x2be0] ;  /* 0x002be000010a7983 */ /* 0x001ea80000300a00 */
[----:B------:R-:W2:Y:S01]  /*4e010*/  LDL.LU.64 R8, [R1+0x2bd8] ;  /* 0x002bd80001087983 */ /* 0x000ea20000300a00 */
[----:B------:R-:W-:-:S02]  /*4e020*/  IMAD.MOV.U32 R18, RZ, RZ, R13 ;  /* 0x000000ffff127224 */ /* 0x000fc400078e000d */
[----:B------:R-:W-:-:S07]  /*4e030*/  IMAD.MOV.U32 R19, RZ, RZ, R12 ;  /* 0x000000ffff137224 */ /* 0x000fce00078e000c */
[----:B--2---:R-:W-:Y:S01]  /*4e040*/  HMMA.16816.F32.BF16 R4, R8, R18, R4 ;  /* 0x000000120804723c */ /* 0x004fe20000041804 */
[----:B------:R-:W-:Y:S01]  /*4e050*/  MOV R13, R8 ;  /* 0x00000008000d7202 */ /* 0x000fe20000000f00 */
[----:B------:R-:W-:-:S15]  /*4e060*/  IMAD.MOV.U32 R12, RZ, RZ, R9 ;  /* 0x000000ffff0c7224 */ /* 0x000fde00078e0009 */
[----:B------:R-:W-:Y:S02]  /*4e070*/  NOP ;  /* 0x0000000000007918 */ /* 0x000fe40000000000 */
[----:B------:R0:W-:Y:S04]  /*4e080*/  STL.64 [R1+0x960], R4 ;  /* 0x0009600401007387 */ /* 0x0001e80000100a00 */
[----:B------:R1:W-:Y:S01]  /*4e090*/  STL.64 [R1+0x968], R6 ;  /* 0x0009680601007387 */ /* 0x0003e20000100a00 */
[----:B0-----:R-:W-:Y:S01]  /*4e0a0*/  IMAD.MOV.U32 R5, RZ, RZ, R10 ;  /* 0x000000ffff057224 */ /* 0x001fe200078e000a */
[----:B------:R-:W-:Y:S02]  /*4e0b0*/  MOV R4, R11 ;  /* 0x0000000b00047202 */ /* 0x000fe40000000f00 */
[----:B-1----:R-:W4:Y:S04]  /*4e0c0*/  LDL.LU.64 R6, [R1+0x2bd0] ;  /* 0x002bd00001067983 */ /* 0x002f280000300a00 */
[----:B------:R-:W2:Y:S04]  /*4e0d0*/  LDL.LU.64 R10, [R1+0x2bc8] ;  /* 0x002bc800010a7983 */ /* 0x000ea80000300a00 */
[----:B------:R-:W2:Y:S01]  /*4e0e0*/  LDL.LU.64 R8, [R1+0x2bc0] ;  /* 0x002bc00001087983 */ /* 0x000ea20000300a00 */
[----:B------:R-:W-:-:S02]  /*4e0f0*/  IMAD.MOV.U32 R16, RZ, RZ, R13 ;  /* 0x000000ffff107224 */ /* 0x000fc400078e000d */
[----:B------:R-:W-:Y:S01]  /*4e100*/  IMAD.MOV.U32 R17, RZ, RZ, R12 ;  /* 0x000000ffff117224 */ /* 0x000fe200078e000c */
[----:B------:R0:W-:Y:S02]  /*4e110*/  STL.64 [R1+0x2b68], R18 ;  /* 0x002b681201007387 */ /* 0x0001e40000100a00 */
[----:B0-----:R-:W-:Y:S01]  /*4e120*/  MOV R18, R5 ;  /* 0x0000000500127202 */ /* 0x001fe20000000f00 */
[----:B------:R-:W-:-:S07]  /*4e130*/  IMAD.MOV.U32 R19, RZ, RZ, R4 ;  /* 0x000000ffff137224 */ /* 0x000fce00078e0004 */
[C---:B----4-:R-:W-:Y:S01]  /*4e140*/  HMMA.16816.F32.BF16 R24, R16.reuse, R6, R24 ;  /* 0x000000061018723c */ /* 0x050fe20000041818 */
[----:B------:R2:W-:Y:S07]  /*4e150*/  STL.64 [R1+0x2b60], R6 ;  /* 0x002b600601007387 */ /* 0x0005ee0000100a00 */
[----:B--2---:R-:W-:Y:S01]  /*4e160*/  HMMA.16816.F32.BF16 R4, R16, R14, R8 ;  /* 0x0000000e1004723c */ /* 0x004fe20000041808 */
[----:B------:R-:W-:-:S10]  /*4e170*/  IMAD.MOV.U32 R8, RZ, RZ, R28 ;  /* 0x000000ffff087224 */ /* 0x000fd400078e001c */
[----:B------:R-:W-:Y:S01]  /*4e180*/  STL.64 [R1+0x950], R24 ;  /* 0x0009501801007387 */ /* 0x000fe20000100a00 */
[----:B------:R-:W-:-:S03]  /*4e190*/  IMAD.MOV.U32 R10, RZ, RZ, R2 ;  /* 0x000000ffff0a7224 */ /* 0x000fc600078e0002 */
[----:B------:R-:W-:Y:S01]  /*4e1a0*/  STL.64 [R1+0x958], R26 ;  /* 0x0009581a01007387 */ /* 0x000fe20000100a00 */
[----:B------:R-:W-:-:S03]  /*4e1b0*/  IMAD.MOV.U32 R11, RZ, RZ, R0 ;  /* 0x000000ffff0b7224 */ /* 0x000fc600078e0000 */
[----:B------:R-:W-:Y:S01]  /*4e1c0*/  STL.64 [R1+0x2b58], R14 ;  /* 0x002b580e01007387 */ /* 0x000fe20000100a00 */
[----:B------:R-:W-:-:S03]  /*4e1d0*/  MOV R9, R3 ;  /* 0x0000000300097202 */ /* 0x000fc60000000f00 */
[----:B------:R-:W-:Y:S04]  /*4e1e0*/  STL.64 [R1+0x940], R4 ;  /* 0x0009400401007387 */ /* 0x000fe80000100a00 */
[----:B------:R-:W-:Y:S04]  /*4e1f0*/  STL.64 [R1+0x948], R6 ;  /* 0x0009480601007387 */ /* 0x000fe80000100a00 */
[----:B------:R-:W2:Y:S04]  /*4e200*/  LDL.LU R28, [R1+0x2bbc] ;  /* 0x002bbc00011c7983 */ /* 0x000ea80000300800 */
[----:B------:R-:W4:Y:S04]  /*4e210*/  LDL.LU R3, [R1+0x2bb8] ;  /* 0x002bb80001037983 */ /* 0x000f280000300800 */
        /* <DEDUP_REMOVED lines=13> */
[----:B------:R-:W-:Y:S04]  /*4e2f0*/  STL.64 [R1+0x2b70], R24 ;  /* 0x002b701801007387 */ /* 0x000fe80000100a00 */
[----:B------:R4:W-:Y:S04]  /*4e300*/  STL.64 [R1+0x2ad0], R10 ;  /* 0x002ad00a01007387 */ /* 0x0009e80000100a00 */
[----:B------:R0:W-:Y:S01]  /*4e310*/  STL.64 [R1+0x2ac8], R8 ;  /* 0x002ac80801007387 */ /* 0x0001e20000100a00 */
[----:B----4-:R-:W-:Y:S01]  /*4e320*/  IMAD.MOV.U32 R10, RZ, RZ, R3 ;  /* 0x000000ffff0a7224 */ /* 0x010fe200078e0003 */
[----:B------:R-:W-:-:S02]  /*4e330*/  MOV R11, R28 ;  /* 0x0000001c000b7202 */ /* 0x000fc40000000f00 */
[----:B0-----:R-:W-:Y:S01]  /*4e340*/  MOV R8, R0 ;  /* 0x0000000000087202 */ /* 0x001fe20000000f00 */
[----:B-----5:R-:W-:Y:S01]  /*4e350*/  IMAD.MOV.U32 R9, RZ, RZ, R2 ;  /* 0x000000ffff097224 */ /* 0x020fe200078e0002 */
        /* <DEDUP_REMOVED lines=22> */
[----:B--2---:R4:W-:Y:S04]  /*4e4c0*/  STL.64 [R1+0x2b00], R10 ;  /* 0x002b000a01007387 */ /* 0x0049e80000100a00 */
[----:B------:R0:W-:Y:S01]  /*4e4d0*/  STL.64 [R1+0x2af8], R8 ;  /* 0x002af80801007387 */ /* 0x0001e20000100a00 */
[----:B----4-:R-:W-:Y:S01]  /*4e4e0*/  MOV R10, R2 ;  /* 0x00000002000a7202 */ /* 0x010fe20000000f00 */
[----:B------:R-:W-:-:S02]  /*4e4f0*/  IMAD.MOV.U32 R11, RZ, RZ, R0 ;  /* 0x000000ffff0b7224 */ /* 0x000fc400078e0000 */
[----:B0-----:R-:W-:Y:S02]  /*4e500*/  IMAD.MOV.U32 R8, RZ, RZ, R28 ;  /* 0x000000ffff087224 */ /* 0x001fe400078e001c */
[----:B------:R-:W2:Y:S01]  /*4e510*/  LDL.LU R28, [R1+0x2b9c] ;  /* 0x002b9c00011c7983 */ /* 0x000ea20000300800 */
[----:B-----5:R-:W-:-:S03]  /*4e520*/  IMAD.MOV.U32 R9, RZ, RZ, R3 ;  /* 0x000000ffff097224 */ /* 0x020fc600078e0003 */
        /* <DEDUP_REMOVED lines=8> */
[----:B------:R-:W2:Y:S01]  /*4e5b0*/  LDL.LU R11, [R1+0x2ec] ;  /* 0x0002ec00010b7983 */ /* 0x000ea20000300800 */
[----:B---3--:R-:W-:Y:S03]  /*4e5c0*/  HMMA.16816.F32.BF16 R16, R16, R22, R24 ;  /* 0x000000161010723c */ /* 0x008fe60000041818 */
[----:B--2---:R4:W-:Y:S04]  /*4e5d0*/  STL.64 [R1+0x2b20], R10 ;  /* 0x002b200a01007387 */ /* 0x0049e80000100a00 */
[----:B------:R0:W-:Y:S01]  /*4e5e0*/  STL.64 [R1+0x2b18], R8 ;  /* 0x002b180801007387 */ /* 0x0001e20000100a00 */
[----:B----4-:R-:W-:-:S02]  /*4e5f0*/  IMAD.MOV.U32 R10, RZ, RZ, R3 ;  /* 0x000000ffff0a7224 */ /* 0x010fc400078e0003 */
[----:B------:R-:W-:Y:S02]  /*4e600*/  IMAD.MOV.U32 R11, RZ, RZ, R28 ;  /* 0x000000ffff0b7224 */ /* 0x000fe400078e001c */
[----:B0-----:R-:W-:Y:S01]  /*4e610*/  IMAD.MOV.U32 R8, RZ, RZ, R0 ;  /* 0x000000ffff087224 */ /* 0x001fe200078e0000 */
[----:B-----5:R-:W-:Y:S01]  /*4e620*/  MOV R9, R2 ;  /* 0x0000000200097202 */ /* 0x020fe20000000f00 */
[----:B------:R-:W2:Y:S04]  /*4e630*/  LDL.LU R0, [R1+0x2b8c] ;  /* 0x002b8c0001007983 */ /* 0x000ea80000300800 */
[----:B------:R-:W3:Y:S04]  /*4e640*/  LDL.LU R2, [R1+0x2b88] ;  /* 0x002b880001027983 */ /* 0x000ee80000300800 */
[----:B------:R-:W4:Y:S04]  /*4e650*/  LDL.LU R3, [R1+0x2b84] ;  /* 0x002b840001037983 */ /* 0x000f280000300800 */
[----:B------:R-:W5:Y:S04]  /*4e660*/  LDL.LU R28, [R1+0x2b80] ;  /* 0x002b8000011c7983 */ /* 0x000f680000300800 */
[----:B------:R-:W-:Y:S04]  /*4e670*/  STL.64 [R1+0x2b40], R10 ;  /* 0x002b400a01007387 */ /* 0x000fe80000100a00 */
[----:B------:R0:W-:Y:S04]  /*4e680*/  STL.64 [R1+0x2b38], R8 ;  /* 0x002b380801007387 */ /* 0x0001e80000100a00 */
[----:B0-----:R-:W2:Y:S04]  /*4e690*/  LDL.LU R8, [R1+0x300] ;  /* 0x0003000001087983 */ /* 0x001ea80000300800 */
[----:B------:R-:W2:Y:S04]  /*4e6a0*/  LDL.LU R9, [R1+0x304] ;  /* 0x0003040001097983 */ /* 0x000ea80000300800 */
[----:B------:R-:W2:Y:S04]  /*4e6b0*/  LDL.LU R10, [R1+0x308] ;  /* 0x00030800010a7983 */ /* 0x000ea80000300800 */
[----:B------:R-:W2:Y:S04]  /*4e6c0*/  LDL.LU R11, [R1+0x30c] ;  /* 0x00030c00010b7983 */ /* 0x000ea80000300800 */
[----:B--2---:R-:W-:Y:S04]  /*4e6d0*/  STL.64 [R1+0x2b50], R10 ;  /* 0x002b500a01007387 */ /* 0x004fe80000100a00 */
[----:B------:R-:W-:Y:S04]  /*4e6e0*/  STL.64 [R1+0x2b48], R8 ;  /* 0x002b480801007387 */ /* 0x000fe80000100a00 */
[----:B------:R-:W2:Y:S04]  /*4e6f0*/  LDL.LU.64 R26, [R1+0x2b78] ;  /* 0x002b7800011a7983 */ /* 0x000ea80000300a00 */
[----:B------:R-:W2:Y:S04]  /*4e700*/  LDL.LU.64 R24, [R1+0x2b70] ;  /* 0x002b700001187983 */ /* 0x000ea80000300a00 */
[----:B------:R-:W-:Y:S04]  /*4e710*/  STL.64 [R1+0x930], R16 ;  /* 0x0009301001007387 */ /* 0x000fe80000100a00 */
[----:B------:R0:W-:Y:S04]  /*4e720*/  STL.64 [R1+0x938], R18 ;  /* 0x0009381201007387 */ /* 0x0001e80000100a00 */
[----:B0-----:R-:W2:Y:S02]  /*4e730*/  LDL.LU.64 R18, [R1+0x2b68] ;  /* 0x002b680001127983 */ /* 0x001ea40000300a00 */
[----:B--2---:R-:W-:-:S15]  /*4e740*/  HMMA.16816.F32.BF16 R4, R24, R18, R4 ;  /* 0x000000121804723c */ /* 0x004fde0000041804 */
        /* <DEDUP_REMOVED lines=8> */
[----:B0-----:R-:W2:Y:S01]  /*4e7d0*/  LDL.LU.64 R14, [R1+0x2b58] ;  /* 0x002b5800010e7983 */ /* 0x001ea20000300a00 */
[----:B-----5:R-:W-:Y:S01]  /*4e7e0*/  MOV R8, R28 ;  /* 0x0000001c00087202 */ /* 0x020fe20000000f00 */
[----:B----4-:R-:W-:Y:S01]  /*4e7f0*/  IMAD.MOV.U32 R9, RZ, RZ, R3 ;  /* 0x000000ffff097224 */ /* 0x010fe200078e0003 */
[----:B------:R-:W-:Y:S01]  /*4e800*/  MOV R11, R0 ;  /* 0x00000000000b7202 */ /* 0x000fe20000000f00 */
[----:B---3--:R-:W-:-:S07]  /*4e810*/  IMAD.MOV.U32 R10, RZ, RZ, R2 ;  /* 0x000000ffff0a7224 */ /* 0x008fce00078e0002 */
        /* <DEDUP_REMOVED lines=46> */
[----:B------:R-:W-:Y:S01]  /*4eb00*/  MOV R2, R10 ;  /* 0x0000000a00027202 */ /* 0x000fe20000000f00 */
[----:B------:R-:W-:Y:S02]  /*4eb10*/  IMAD.MOV.U32 R0, RZ, RZ, R11 ;  /* 0x000000ffff007224 */ /* 0x000fe400078e000b */
[----:B------:R-:W-:Y:S01]  /*4eb20*/  IMAD.MOV.U32 R28, RZ, RZ, R8 ;  /* 0x000000ffff1c7224 */ /* 0x000fe200078e0008 */
[----:B------:R-:W2:Y:S01]  /*4eb30*/  LDL.LU.64 R10, [R1+0x2ac0] ;  /* 0x002ac000010a7983 */ /* 0x000ea20000300a00 */
[----:B------:R-:W-:-:S03]  /*4eb40*/  IMAD.MOV.U32 R3, RZ, RZ, R9 ;  /* 0x000000ffff037224 */ /* 0x000fc600078e0009 */
[----:B------:R-:W2:Y:S04]  /*4eb50*/  LDL.LU.64 R8, [R1+0x2ab8] ;  /* 0x002ab80001087983 */ /* 0x000ea80000300a00 */
[----:B------:R0:W-:Y:S04]  /*4eb60*/  STL.64 [R1+0x2ab0], R6 ;  /* 0x002ab00601007387 */ /* 0x0001e80000100a00 */
[----:B------:R-:W3:Y:S04]  /*4eb70*/  LDL.LU R4, [R1+0x290] ;  /* 0x0002900001047983 */ /* 0x000ee80000300800 */
[----:B------:R-:W3:Y:S04]  /*4eb80*/  LDL.LU R5, [R1+0x294] ;  /* 0x0002940001057983 */ /* 0x000ee80000300800 */
[----:B0-----:R-:W3:Y:S04]  /*4eb90*/  LDL.LU R6, [R1+0x298] ;  /* 0x0002980001067983 */ /* 0x001ee80000300800 */
[----:B------:R-:W3:Y:S04]  /*4eba0*/  LDL.LU R7, [R1+0x29c] ;  /* 0x00029c0001077983 */ /* 0x000ee80000300800 */
[----:B------:R-:W-:Y:S04]  /*4ebb0*/  STL [R1+0x26fc], R0 ;  /* 0x0026fc0001007387 */ /* 0x000fe80000100800 */
[----:B------:R-:W-:Y:S04]  /*4ebc0*/  STL [R1+0x26f8], R2 ;  /* 0x0026f80201007387 */ /* 0x000fe80000100800 */
[----:B------:R-:W-:Y:S04]  /*4ebd0*/  STL [R1+0x26f4], R3 ;  /* 0x0026f40301007387 */ /* 0x000fe80000100800 */
[----:B------:R-:W-:Y:S01]  /*4ebe0*/  STL [R1+0x26f0], R28 ;  /* 0x0026f01c01007387 */ /* 0x000fe20000100800 */
[C---:B---3--:R-:W-:Y:S08]  /*4ebf0*/  HMMA.16816.F32.BF16 R4, R24.reuse, R14, R4 ;  /* 0x0000000e1804723c */ /* 0x048ff00000041804 */
[----:B--2---:R-:W-:Y:S11]  /*4ec00*/  HMMA.16816.F32.BF16 R8, R24, R22, R8 ;  /* 0x000000161808723c */ /* 0x004ff60000041808 */
[----:B------:R0:W-:Y:S04]  /*4ec10*/  STL.64 [R1+0x2b0], R4 ;  /* 0x0002b00401007387 */ /* 0x0001e80000100a00 */
[----:B------:R1:W-:Y:S04]  /*4ec20*/  STL.64 [R1+0x2b8], R6 ;  /* 0x0002b80601007387 */ /* 0x0003e80000100a00 */
[----:B0-----:R-:W2:Y:S04]  /*4ec30*/  LDL.LU R4, [R1+0x270] ;  /* 0x0002700001047983 */ /* 0x001ea80000300800 */
[----:B------:R-:W2:Y:S04]  /*4ec40*/  LDL.LU R5, [R1+0x274] ;  /* 0x0002740001057983 */ /* 0x000ea80000300800 */
[----:B-1----:R-:W2:Y:S04]  /*4ec50*/  LDL.LU R6, [R1+0x278] ;  /* 0x0002780001067983 */ /* 0x002ea80000300800 */
[----:B------:R-:W2:Y:S04]  /*4ec60*/  LDL.LU R7, [R1+0x27c] ;  /* 0x00027c0001077983 */ /* 0x000ea80000300800 */
[----:B------:R0:W-:Y:S04]  /*4ec70*/  STL.64 [R1+0x2aa8], R14 ;  /* 0x002aa80e01007387 */ /* 0x0001e80000100a00 */
[----:B------:R-:W3:Y:S04]  /*4ec80*/  LDL.LU R12, [R1+0x260] ;  /* 0x00026000010c7983 */ /* 0x000ee80000300800 */
[----:B------:R-:W3:Y:S04]  /*4ec90*/  LDL.LU R13, [R1+0x264] ;  /* 0x00026400010d7983 */ /* 0x000ee80000300800 */
[----:B0-----:R-:W3:Y:S04]  /*4eca0*/  LDL.LU R14, [R1+0x268] ;  /* 0x00026800010e7983 */ /* 0x001ee80000300800 */
[----:B------:R-:W3:Y:S04]  /*4ecb0*/  LDL.LU R15, [R1+0x26c] ;  /* 0x00026c00010f7983 */ /* 0x000ee80000300800 */
[----:B------:R-:W4:Y:S04]  /*4ecc0*/  LDL.LU R24, [R1+0x150] ;  /* 0x0001500001187983 */ /* 0x000f280000300800 */
[----:B------:R-:W4:Y:S04]  /*4ecd0*/  LDL.LU R25, [R1+0x154] ;  /* 0x0001540001197983 */ /* 0x000f280000300800 */
[----:B------:R-:W5:Y:S04]  /*4ece0*/  LDL.LU R26, [R1+0x158] ;  /* 0x00015800011a7983 */ /* 0x000f680000300800 */
[----:B------:R-:W5:Y:S01]  /*4ecf0*/  LDL.LU R27, [R1+0x15c] ;  /* 0x00015c00011b7983 */ /* 0x000f620000300800 */
[----:B------:R-:W-:Y:S01]  /*4ed00*/  IMAD.MOV.U32 R0, RZ, RZ, R8 ;  /* 0x000000ffff007224 */ /* 0x000fe200078e0008 */
[----:B------:R-:W-:Y:S01]  /*4ed10*/  MOV R2, R9 ;  /* 0x0000000900027202 */ /* 0x000fe20000000f00 */
[----:B------:R-:W-:Y:S01]  /*4ed20*/  IMAD.MOV.U32 R3, RZ, RZ, R10 ;  /* 0x000000ffff037224 */ /* 0x000fe200078e000a */
[----:B------:R-:W2:Y:S01]  /*4ed30*/  LDL.LU R8, [R1+0x250] ;  /* 0x0002500001087983 */ /* 0x000ea20000300800 */
[----:B------:R-:W-:-:S03]  /*4ed40*/  IMAD.MOV.U32 R28, RZ, RZ, R11 ;  /* 0x000000ffff1c7224 */ /* 0x000fc600078e000b */
[----:B------:R-:W2:Y:S04]  /*4ed50*/  LDL.LU R9, [R1+0x254] ;  /* 0x0002540001097983 */ /* 0x000ea80000300800 */
[----:B------:R-:W2:Y:S04]  /*4ed60*/  LDL.LU R10, [R1+0x258] ;  /* 0x00025800010a7983 */ /* 0x000ea80000300800 */
[----:B------:R-:W2:Y:S04]  /*4ed70*/  LDL.LU R11, [R1+0x25c] ;  /* 0x00025c00010b7983 */ /* 0x000ea80000300800 */
[----:B-----5:R-:W-:Y:S04]  /*4ed80*/  STL.64 [R1+0x2a80], R26 ;  /* 0x002a801a01007387 */ /* 0x020fe80000100a00 */
[----:B----4-:R0:W-:Y:S04]  /*4ed90*/  STL.64 [R1+0x2a78], R24 ;  /* 0x002a781801007387 */ /* 0x0101e80000100a00 */
[----:B0-----:R-:W4:Y:S04]  /*4eda0*/  LDL.LU.64 R24, [R1+0x110] ;  /* 0x0001100001187983 */ /* 0x001f280000300a00 */
[----:B------:R-:W5:Y:S04]  /*4edb0*/  LDL.LU.64 R26, [R1+0x118] ;  /* 0x00011800011a7983 */ /* 0x000f680000300a00 */
[----:B-----5:R-:W-:Y:S04]  /*4edc0*/  STL.64 [R1+0x2a98], R26 ;  /* 0x002a981a01007387 */ /* 0x020fe80000100a00 */
[----:B----4-:R0:W-:Y:S04]  /*4edd0*/  STL.64 [R1+0x2a90], R24 ;  /* 0x002a901801007387 */ /* 0x0101e80000100a00 */
[----:B0-----:R-:W2:Y:S04]  /*4ede0*/  LDL.LU R24, [R1+0x120] ;  /* 0x0001200001187983 */ /* 0x001ea80000300800 */
[----:B------:R-:W2:Y:S04]  /*4edf0*/  LDL.LU R25, [R1+0x124] ;  /* 0x0001240001197983 */ /* 0x000ea80000300800 */
[----:B------:R-:W2:Y:S04]  /*4ee00*/  LDL.LU R26, [R1+0x128] ;  /* 0x00012800011a7983 */ /* 0x000ea80000300800 */
[----:B------:R-:W2:Y:S04]  /*4ee10*/  LDL.LU R27, [R1+0x12c] ;  /* 0x00012c00011b7983 */ /* 0x000ea80000300800 */
[----:B------:R-:W-:Y:S04]  /*4ee20*/  STL [R1+0x270c], R28 ;  /* 0x00270c1c01007387 */ /* 0x000fe80000100800 */
[----:B------:R-:W-:Y:S04]  /*4ee30*/  STL [R1+0x2708], R3 ;  /* 0x0027080301007387 */ /* 0x000fe80000100800 */
[----:B------:R-:W-:Y:S04]  /*4ee40*/  STL [R1+0x2704], R2 ;  /* 0x0027040201007387 */ /* 0x000fe80000100800 */
[----:B------:R-:W-:Y:S01]  /*4ee50*/  STL [R1+0x2700], R0 ;  /* 0x0027000001007387 */ /* 0x000fe20000100800 */
[----:B--2---:R-:W-:-:S15]  /*4ee60*/  HMMA.16816.F32.BF16 R4, R24, R18, R4 ;  /* 0x000000121804723c */ /* 0x004fde0000041804 */
[----:B------:R-:W-:-:S04]  /*4ee70*/  NOP ;  /* 0x0000000000007918 */ /* 0x000fc80000000000 */
[----:B------:R-:W-:Y:S04]  /*4ee80*/  STL.64 [R1+0x290], R4 ;  /* 0x0002900401007387 */ /* 0x000fe80000100a00 */
[----:B------:R0:W-:Y:S04]  /*4ee90*/  STL.64 [R1+0x298], R6 ;  /* 0x0002980601007387 */ /* 0x0001e80000100a00 */
[----:B0-----:R-:W3:Y:S04]  /*4eea0*/  LDL.LU.64 R6, [R1+0x2ab0] ;  /* 0x002ab00001067983 */ /* 0x001ee80000300a00 */
[----:B------:R0:W-:Y:S04]  /*4eeb0*/  STL.64 [R1+0x2aa0], R18 ;  /* 0x002aa01201007387 */ /* 0x0001e80000100a00 */
[----:B------:R-:W2:Y:S04]  /*4eec0*/  LDL.LU R16, [R1+0x240] ;  /* 0x0002400001107983 */ /* 0x000ea80000300800 */
[----:B------:R-:W2:Y:S04]  /*4eed0*/  LDL.LU R17, [R1+0x244] ;  /* 0x0002440001117983 */ /* 0x000ea80000300800 */
[----:B0-----:R-:W2:Y:S04]  /*4eee0*/  LDL.LU R18, [R1+0x248] ;  /* 0x0002480001127983 */ /* 0x001ea80000300800 */
[----:B------:R-:W2:Y:S01]  /*4eef0*/  LDL.LU R19, [R1+0x24c] ;  /* 0x00024c0001137983 */ /* 0x000ea20000300800 */
[----:B---3--:R-:W-:-:S15]  /*4ef00*/  HMMA.16816.F32.BF16 R12, R24, R6, R12 ;  /* 0x00000006180c723c */ /* 0x008fde000004180c */
[----:B------:R-:W-:-:S04]  /*4ef10*/  NOP ;  /* 0x0000000000007918 */ /* 0x000fc80000000000 */
[----:B------:R-:W-:Y:S01]  /*4ef20*/  IMAD.MOV.U32 R2, RZ, RZ, R14 ;  /* 0x000000ffff027224 */ /* 0x000fe200078e000e */
[----:B------:R-:W-:Y:S02]  /*4ef30*/  MOV R0, R15 ;  /* 0x0000000f00007202 */ /* 0x000fe40000000f00 */
[----:B------:R-:W3:Y:S01]  /*4ef40*/  LDL.LU.64 R14, [R1+0x2aa8] ;  /* 0x002aa800010e7983 */ /* 0x000ee20000300a00 */
[----:B------:R-:W-:-:S03]  /*4ef50*/  IMAD.MOV.U32 R3, RZ, RZ, R13 ;  /* 0x000000ffff037224 */ /* 0x000fc600078e000d */
[----:B------:R0:W-:Y:S01]  /*4ef60*/  STL.64 [R1+0x2a88], R6 ;  /* 0x002a880601007387 */ /* 0x0001e20000100a00 */
[----:B------:R-:W-:-:S03]  /*4ef70*/  MOV R28, R12 ;  /* 0x0000000c001c7202 */ /* 0x000fc60000000f00 */
[----:B------:R-:W4:Y:S04]  /*4ef80*/  LDL.LU R4, [R1+0x170] ;  /* 0x0001700001047983 */ /* 0x000f280000300800 */
[----:B------:R-:W4:Y:S04]  /*4ef90*/  LDL.LU R5, [R1+0x174] ;  /* 0x0001740001057983 */ /* 0x000f280000300800 */
[----:B0-----:R-:W4:Y:S04]  /*4efa0*/  LDL.LU R6, [R1+0x178] ;  /* 0x0001780001067983 */ /* 0x001f280000300800 */
[----:B------:R-:W4:Y:S04]  /*4efb0*/  LDL.LU R7, [R1+0x17c] ;  /* 0x00017c0001077983 */ /* 0x000f280000300800 */
[----:B------:R-:W-:Y:S04]  /*4efc0*/  STL [R1+0x271c], R0 ;  /* 0x00271c0001007387 */ /* 0x000fe80000100800 */
[----:B------:R-:W-:Y:S04]  /*4efd0*/  STL [R1+0x2718], R2 ;  /* 0x0027180201007387 */ /* 0x000fe80000100800 */
[----:B------:R0:W-:Y:S04]  /*4efe0*/  STL [R1+0x2714], R3 ;  /* 0x0027140301007387 */ /* 0x0001e80000100800 */
[----:B------:R-:W-:Y:S01]  /*4eff0*/  STL [R1+0x2710], R28 ;  /* 0x0027101c01007387 */ /* 0x000fe20000100800 */
[C---:B---3--:R-:W-:Y:S08]  /*4f000*/  HMMA.16816.F32.BF16 R8, R24.reuse, R14, R8 ;  /* 0x0000000e1808723c */ /* 0x048ff00000041808 */
[----:B--2---:R-:W-:Y:S11]  /*4f010*/  HMMA.16816.F32.BF16 R24, R24, R22, R16 ;  /* 0x000000161818723c */ /* 0x004ff60000041810 */
[----:B------:R1:W-:Y:S04]  /*4f020*/  STL.64 [R1+0x270], R8 ;  /* 0x0002700801007387 */ /* 0x0003e80000100a00 */
[----:B------:R2:W-:Y:S04]  /*4f030*/  STL.64 [R1+0x278], R10 ;  /* 0x0002780a01007387 */ /* 0x0005e80000100a00 */
[----:B0-----:R-:W-:Y:S01]  /*4f040*/  MOV R3, R26 ;  /* 0x0000001a00037202 */ /* 0x001fe20000000f00 */
[----:B-1----:R-:W3:Y:S01]  /*4f050*/  LDL.LU R8, [R1+0x50] ;  /* 0x0000500001087983 */ /* 0x002ee20000300800 */
[----:B------:R-:W-:-:S03]  /*4f060*/  IMAD.MOV.U32 R28, RZ, RZ, R27 ;  /* 0x000000ffff1c7224 */ /* 0x000fc600078e001b */
[----:B------:R-:W3:Y:S01]  /*4f070*/  LDL.LU R9, [R1+0x54] ;  /* 0x0000540001097983 */ /* 0x000ee20000300800 */
[----:B------:R-:W-:-:S03]  /*4f080*/  IMAD.MOV.U32 R0, RZ, RZ, R24 ;  /* 0x000000ffff007224 */ /* 0x000fc600078e0018 */
[----:B--2---:R-:W3:Y:S01]  /*4f090*/  LDL.LU R10, [R1+0x58] ;  /* 0x00005800010a7983 */ /* 0x004ee20000300800 */
[----:B------:R-:W-:-:S03]  /*4f0a0*/  IMAD.MOV.U32 R2, RZ, RZ, R25 ;  /* 0x000000ffff027224 */ /* 0x000fc600078e0019 */
[----:B------:R-:W3:Y:S04]  /*4f0b0*/  LDL.LU R11, [R1+0x5c] ;  /* 0x00005c00010b7983 */ /* 0x000ee80000300800 */
[----:B------:R-:W4:Y:S04]  /*4f0c0*/  LDL.LU.64 R18, [R1+0x2aa0] ;  /* 0x002aa00001127983 */ /* 0x000f280000300a00 */
[----:B------:R-:W4:Y:S04]  /*4f0d0*/  LDL.LU.64 R26, [R1+0x2a98] ;  /* 0x002a9800011a7983 */ /* 0x000f280000300a00 */
[----:B------:R-:W4:Y:S04]  /*4f0e0*/  LDL.LU.64 R24, [R1+0x2a90] ;  /* 0x002a900001187983 */ /* 0x000f280000300a00 */
[----:B------:R-:W-:Y:S04]  /*4f0f0*/  STL [R1+0x272c], R28 ;  /* 0x00272c1c01007387 */ /* 0x000fe80000100800 */
[----:B------:R-:W-:Y:S04]  /*4f100*/  STL [R1+0x2728], R3 ;  /* 0x0027280301007387 */ /* 0x000fe80000100800 */
[----:B------:R0:W-:Y:S04]  /*4f110*/  STL [R1+0x2724], R2 ;  /* 0x0027240201007387 */ /* 0x0001e80000100800 */
[----:B------:R1:W-:Y:S01]  /*4f120*/  STL [R1+0x2720], R0 ;  /* 0x0027200001007387 */ /* 0x0003e20000100800 */
[----:B----4-:R-:W-:Y:S01]  /*4f130*/  HMMA.16816.F32.BF16 R4, R24, R18, R4 ;  /* 0x000000121804723c */ /* 0x010fe20000041804 */
[----:B0-----:R-:W-:Y:S01]  /*4f140*/  IMAD.MOV.U32 R2, RZ, RZ, R26 ;  /* 0x000000ffff027224 */ /* 0x001fe200078e001a */
[----:B------:R-:W-:Y:S01]  /*4f150*/  MOV R3, R25 ;  /* 0x0000001900037202 */ /* 0x000fe20000000f00 */
[----:B-1----:R-:W-:-:S15]  /*4f160*/  IMAD.MOV.U32 R0, RZ, RZ, R27 ;  /* 0x000000ffff007224 */ /* 0x002fde00078e001b */
[----:B------:R-:W-:Y:S01]  /*4f170*/  NOP ;  /* 0x0000000000007918 */ /* 0x000fe20000000000 */
[----:B------:R0:W-:Y:S04]  /*4f180*/  STL.64 [R1+0x250], R4 ;  /* 0x0002500401007387 */ /* 0x0001e80000100a00 */
[----:B------:R1:W-:Y:S01]  /*4f190*/  STL.64 [R1+0x258], R6 ;  /* 0x0002580601007387 */ /* 0x0003e20000100a00 */
[----:B0-----:R-:W-:-:S03]  /*4f1a0*/  IMAD.MOV.U32 R4, RZ, RZ, R24 ;  /* 0x000000ffff047224 */ /* 0x001fc600078e0018 */
[----:B-1----:R-:W2:Y:S04]  /*4f1b0*/  LDL.LU.64 R6, [R1+0x2a88] ;  /* 0x002a880001067983 */ /* 0x002ea80000300a00 */
[----:B------:R-:W2:Y:S04]  /*4f1c0*/  LDL.LU.64 R26, [R1+0x2a80] ;  /* 0x002a8000011a7983 */ /* 0x000ea80000300a00 */
[----:B------:R-:W2:Y:S01]  /*4f1d0*/  LDL.LU.64 R24, [R1+0x2a78] ;  /* 0x002a780001187983 */ /* 0x000ea20000300a00 */
[----:B------:R-:W-:Y:S01]  /*4f1e0*/  MOV R16, R4 ;  /* 0x0000000400107202 */ /* 0x000fe20000000f00 */
[----:B------:R-:W-:-:S02]  /*4f1f0*/  IMAD.MOV.U32 R17, RZ, RZ, R3 ;  /* 0x000000ffff117224 */ /* 0x000fc400078e0003 */
[----:B------:R0:W-:Y:S02]  /*4f200*/  STL.64 [R1+0x2a68], R18 ;  /* 0x002a681201007387 */ /* 0x0001e40000100a00 */
[----:B0-----:R-:W-:Y:S01]  /*4f210*/  IMAD.MOV.U32 R18, RZ, RZ, R2 ;  /* 0x000000ffff127224 */ /* 0x001fe200078e0002 */
[----:B------:R-:W-:-:S07]  /*4f220*/  MOV R19, R0 ;  /* 0x0000000000137202 */ /* 0x000fce0000000f00 */
[C---:B---3--:R-:W-:Y:S08]  /*4f230*/  HMMA.16816.F32.BF16 R8, R16.reuse, R14, R8 ;  /* 0x0000000e1008723c */ /* 0x048ff00000041808 */
[----:B--2---:R-:W-:Y:S01]  /*4f240*/  HMMA.16816.F32.BF16 R24, R16, R6, R24 ;  /* 0x000000061018723c */ /* 0x004fe20000041818 */
[----:B------:R0:W-:Y:S04]  /*4f250*/  STL.64 [R1+0x2a70], R6 ;  /* 0x002a700601007387 */ /* 0x0001e80000100a00 */
[----:B------:R-:W2:Y:S04]  /*4f260*/  LDL.LU R4, [R1+0x30] ;  /* 0x0000300001047983 */ /* 0x000ea80000300800 */
[----:B------:R-:W2:Y:S04]  /*4f270*/  LDL.LU R5, [R1+0x34] ;  /* 0x0000340001057983 */ /* 0x000ea80000300800 */
[----:B0-----:R-:W2:Y:S04]  /*4f280*/  LDL.LU R6, [R1+0x38] ;  /* 0x0000380001067983 */ /* 0x001ea80000300800 */
[----:B------:R-:W2:Y:S02]  /*4f290*/  LDL.LU R7, [R1+0x3c] ;  /* 0x00003c0001077983 */ /* 0x000ea40000300800 */
[----:B------:R-:W-:Y:S01]  /*4f2a0*/  IMAD.MOV.U32 R28, RZ, RZ, R24 ;  /* 0x000000ffff1c7224 */ /* 0x000fe200078e0018 */
[----:B------:R-:W-:Y:S01]  /*4f2b0*/  MOV R2, R26 ;  /* 0x0000001a00027202 */ /* 0x000fe20000000f00 */
[----:B------:R-:W-:Y:S01]  /*4f2c0*/  IMAD.MOV.U32 R0, RZ, RZ, R27 ;  /* 0x000000ffff007224 */ /* 0x000fe200078e001b */
[----:B------:R-:W3:Y:S01]  /*4f2d0*/  LDL.LU R24, [R1+0x310] ;  /* 0x0003100001187983 */ /* 0x000ee20000300800 */
[----:B------:R-:W-:-:S03]  /*4f2e0*/  IMAD.MOV.U32 R3, RZ, RZ, R25 ;  /* 0x000000ffff037224 */ /* 0x000fc600078e0019 */
[----:B------:R-:W3:Y:S04]  /*4f2f0*/  LDL.LU R25, [R1+0x314] ;  /* 0x0003140001197983 */ /* 0x000ee80000300800 */
[----:B------:R-:W3:Y:S04]  /*4f300*/  LDL.LU R26, [R1+0x318] ;  /* 0x00031800011a7983 */ /* 0x000ee80000300800 */
[----:B------:R-:W3:Y:S04]  /*4f310*/  LDL.LU R27, [R1+0x31c] ;  /* 0x00031c00011b7983 */ /* 0x000ee80000300800 */
[----:B------:R-:W-:Y:S04]  /*4f320*/  STL [R1+0x273c], R0 ;  /* 0x00273c0001007387 */ /* 0x000fe80000100800 */
[----:B------:R-:W-:Y:S04]  /*4f330*/  STL [R1+0x2738], R2 ;  /* 0x0027380201007387 */ /* 0x000fe80000100800 */
[----:B------:R-:W-:Y:S04]  /*4f340*/  STL [R1+0x2734], R3 ;  /* 0x0027340301007387 */ /* 0x000fe80000100800 */
[----:B------:R-:W-:Y:S04]  /*4f350*/  STL [R1+0x2730], R28 ;  /* 0x0027301c01007387 */ /* 0x000fe80000100800 */
[----:B------:R0:W-:Y:S04]  /*4f360*/  STL.64 [R1+0x230], R8 ;  /* 0x0002300801007387 */ /* 0x0001e80000100a00 */
[----:B------:R1:W-:Y:S04]  /*4f370*/  STL.64 [R1+0x238], R10 ;  /* 0x0002380a01007387 */ /* 0x0003e80000100a00 */
[----:B0-----:R-:W4:Y:S04]  /*4f380*/  LDL.LU R8, [R1+0xf0] ;  /* 0x0000f00001087983 */ /* 0x001f280000300800 */
[----:B------:R-:W4:Y:S04]  /*4f390*/  LDL.LU R9, [R1+0xf4] ;  /* 0x0000f40001097983 */ /* 0x000f280000300800 */
[----:B-1----:R-:W5:Y:S04]  /*4f3a0*/  LDL.LU R10, [R1+0xf8] ;  /* 0x0000f800010a7983 */ /* 0x002f680000300800 */
[----:B------:R-:W5:Y:S01]  /*4f3b0*/  LDL.LU R11, [R1+0xfc] ;  /* 0x0000fc00010b7983 */ /* 0x000f620000300800 */
[----:B--2---:R-:W-:-:S15]  /*4f3c0*/  HMMA.16816.F32.BF16 R16, R16, R22, R4 ;  /* 0x000000161010723c */ /* 0x004fde0000041804 */
[----:B------:R-:W-:-:S04]  /*4f3d0*/  NOP ;  /* 0x0000000000007918 */ /* 0x000fc80000000000 */
[----:B------:R-:W-:Y:S02]  /*4f3e0*/  IMAD.MOV.U32 R3, RZ, RZ, R18 ;  /* 0x000000ffff037224 */ /* 0x000fe400078e0012 */
[----:B------:R-:W-:Y:S01]  /*4f3f0*/  IMAD.MOV.U32 R28, RZ, RZ, R19 ;  /* 0x000000ffff1c7224 */ /* 0x000fe200078e0013 */
[----:B-----5:R-:W-:Y:S04]  /*4f400*/  STL.64 [R1+0x2a38], R10 ;  /* 0x002a380a01007387 */ /* 0x020fe80000100a00 */
[----:B----4-:R0:W-:Y:S04]  /*4f410*/  STL.64 [R1+0x2a30], R8 ;  /* 0x002a300801007387 */ /* 0x0101e80000100a00 */
[----:B0-----:R-:W3:Y:S04]  /*4f420*/  LDL.LU R8, [R1+0x100] ;  /* 0x0001000001087983 */ /* 0x001ee80000300800 */
[----:B------:R-:W3:Y:S04]  /*4f430*/  LDL.LU R9, [R1+0x104] ;  /* 0x0001040001097983 */ /* 0x000ee80000300800 */
[----:B------:R-:W3:Y:S04]  /*4f440*/  LDL.LU R10, [R1+0x108] ;  /* 0x00010800010a7983 */ /* 0x000ee80000300800 */
[----:B------:R-:W3:Y:S04]  /*4f450*/  LDL.LU R11, [R1+0x10c] ;  /* 0x00010c00010b7983 */ /* 0x000ee80000300800 */
[----:B------:R-:W2:Y:S04]  /*4f460*/  LDL.LU.64 R6, [R1+0x2a70] ;  /* 0x002a700001067983 */ /* 0x000ea80000300a00 */
[----:B------:R-:W3:Y:S04]  /*4f470*/  LDL.LU.64 R18, [R1+0x2a68] ;  /* 0x002a680001127983 */ /* 0x000ee80000300a00 */
[----:B------:R-:W-:Y:S04]  /*4f480*/  STL.64 [R1+0x2a50], R22 ;  /* 0x002a501601007387 */ /* 0x000fe80000100a00 */
[----:B------:R0:W-:Y:S04]  /*4f490*/  STL.64 [R1+0x2a48], R20 ;  /* 0x002a481401007387 */ /* 0x0001e80000100a00 */
[----:B0-----:R-:W2:Y:S04]  /*4f4a0*/  LDL.LU R20, [R1+0x350] ;  /* 0x0003500001147983 */ /* 0x001ea80000300800 */
[----:B------:R-:W2:Y:S04]  /*4f4b0*/  LDL.LU R21, [R1+0x354] ;  /* 0x0003540001157983 */ /* 0x000ea80000300800 */
[----:B------:R-:W2:Y:S04]  /*4f4c0*/  LDL.LU R22, [R1+0x358] ;  /* 0x0003580001167983 */ /* 0x000ea80000300800 */
[----:B------:R-:W2:Y:S01]  /*4f4d0*/  LDL.LU R23, [R1+0x35c] ;  /* 0x00035c0001177983 */ /* 0x000ea20000300800 */
[----:B------:R-:W-:Y:S01]  /*4f4e0*/  MOV R2, R17 ;  /* 0x0000001100027202 */ /* 0x000fe20000000f00 */
[----:B------:R-:W-:-:S02]  /*4f4f0*/  IMAD.MOV.U32 R0, RZ, RZ, R16 ;  /* 0x000000ffff007224 */ /* 0x000fc400078e0010 */
[----:B------:R-:W-:Y:S04]  /*4f500*/  STL [R1+0x274c], R28 ;  /* 0x00274c1c01007387 */ /* 0x000fe80000100800 */
[----:B------:R-:W-:Y:S04]  /*4f510*/  STL [R1+0x2748], R3 ;  /* 0x0027480301007387 */ /* 0x000fe80000100800 */
[----:B------:R-:W-:Y:S04]  /*4f520*/  STL [R1+0x2744], R2 ;  /* 0x0027440201007387 */ /* 0x000fe80000100800 */
[----:B------:R-:W-:Y:S01]  /*4f530*/  STL [R1+0x2740], R0 ;  /* 0x0027400001007387 */ /* 0x000fe20000100800 */
[----:B---3--:R-:W-:-:S15]  /*4f540*/  HMMA.16816.F32.BF16 R24, R8, R18, R24 ;  /* 0x000000120818723c */ /* 0x008fde0000041818 */
[----:B------:R-:W-:-:S04]  /*4f550*/  NOP ;  /* 0x0000000000007918 */ /* 0x000fc80000000000 */
[----:B------:R-:W-:Y:S04]  /*4f560*/  STL.64 [R1+0x210], R24 ;  /* 0x0002101801007387 */ /* 0x000fe80000100a00 */
[----:B------:R0:W-:Y:S04]  /*4f570*/  STL.64 [R1+0x218], R26 ;  /* 0x0002181a01007387 */ /* 0x0001e80000100a00 */
[----:B0-----:R-:W3:Y:S04]  /*4f580*/  LDL.LU.64 R26, [R1+0x2a60] ;  /* 0x002a6000011a7983 */ /* 0x001ee80000300a00 */
[----:B------:R-:W4:Y:S01]  /*4f590*/  LDL.LU.64 R24, [R1+0x2a58] ;  /* 0x002a580001187983 */ /* 0x000f220000300a00 */
[----:B--2---:R-:W-:Y:S03]  /*4f5a0*/  HMMA.16816.F32.BF16 R20, R8, R6, R20 ;  /* 0x000000060814723c */ /* 0x004fe60000041814 */
[----:B------:R0:W-:-:S15]  /*4f5b0*/  STL.64 [R1+0x2a40], R18 ;  /* 0x002a401201007387 */ /* 0x0001de0000100a00 */
[----:B------:R-:W-:Y:S01]  /*4f5c0*/  NOP ;  /* 0x0000000000007918 */ /* 0x000fe20000000000 */
[----:B------:R-:W-:Y:S01]  /*4f5d0*/  MOV R28, R20 ;  /* 0x00000014001c7202 */ /* 0x000fe20000000f00 */
[----:B------:R-:W-:Y:S01]  /*4f5e0*/  IMAD.MOV.U32 R3, RZ, RZ, R21 ;  /* 0x000000ffff037224 */ /* 0x000fe200078e0015 */
[----:B------:R-:W2:Y:S01]  /*4f5f0*/  LDL.LU R20, [R1+0x380] ;  /* 0x0003800001147983 */ /* 0x000ea20000300800 */
[----:B------:R-:W-:Y:S01]  /*4f600*/  IMAD.MOV.U32 R2, RZ, RZ, R22 ;  /* 0x000000ffff027224 */ /* 0x000fe200078e0016 */
[----:B------:R-:W-:Y:S02]  /*4f610*/  MOV R0, R23 ;  /* 0x0000001700007202 */ /* 0x000fe40000000f00 */
[----:B------:R-:W2:Y:S04]  /*4f620*/  LDL.LU R21, [R1+0x384] ;  /* 0x0003840001157983 */ /* 0x000ea80000300800 */
[----:B------:R-:W2:Y:S04]  /*4f630*/  LDL.LU R22, [R1+0x388] ;  /* 0x0003880001167983 */ /* 0x000ea80000300800 */
[----:B------:R-:W2:Y:S04]  /*4f640*/  LDL.LU R23, [R1+0x38c] ;  /* 0x00038c0001177983 */ /* 0x000ea80000300800 */
[----:B------:R-:W5:Y:S04]  /*4f650*/  LDL.LU R16, [R1+0x370] ;  /* 0x0003700001107983 */ /* 0x000f680000300800 */
[----:B------:R-:W5:Y:S04]  /*4f660*/  LDL.LU R17, [R1+0x374] ;  /* 0x0003740001117983 */ /* 0x000f680000300800 */
[----:B0-----:R-:W5:Y:S04]  /*4f670*/  LDL.LU R18, [R1+0x378] ;  /* 0x0003780001127983 */ /* 0x001f680000300800 */
[----:B------:R-:W5:Y:S04]  /*4f680*/  LDL.LU R19, [R1+0x37c] ;  /* 0x00037c0001137983 */ /* 0x000f680000300800 */
[----:B------:R4:W-:Y:S01]  /*4f690*/  STL.64 [R1+0x2a28], R6 ;  /* 0x002a280601007387 */ /* 0x0009e20000100a00 */
[----:B---3--:R-:W-:-:S02]  /*4f6a0*/  IMAD.MOV.U32 R4, RZ, RZ, R27 ;  /* 0x000000ffff047224 */ /* 0x008fc400078e001b */
[----:B------:R-:W-:Y:S01]  /*4f6b0*/  IMAD.MOV.U32 R5, RZ, RZ, R26 ;  /* 0x000000ffff057224 */ /* 0x000fe200078e001a */
[----:B----4-:R-:W-:Y:S01]  /*4f6c0*/  MOV R6, R25 ;  /* 0x0000001900067202 */ /* 0x010fe20000000f00 */
[----:B------:R-:W-:Y:S02]  /*4f6d0*/  IMAD.MOV.U32 R7, RZ, RZ, R24 ;  /* 0x000000ffff077224 */ /* 0x000fe400078e0018 */
[----:B------:R-:W3:Y:S04]  /*4f6e0*/  LDL.LU.64 R24, [R1+0xe0] ;  /* 0x0000e00001187983 */ /* 0x000ee80000300a00 */
[----:B------:R-:W4:Y:S04]  /*4f6f0*/  LDL.LU.64 R26, [R1+0xe8] ;  /* 0x0000e800011a7983 */ /* 0x000f280000300a00 */
        /* <DEDUP_REMOVED lines=25> */
[----:B0-----:R-:W5:Y:S04]  /*4f890*/  LDL.LU.64 R22, [R1+0x2a50] ;  /* 0x002a500001167983 */ /* 0x001f680000300a00 */
[----:B------:R-:W3:Y:S01]  /*4f8a0*/  LDL.LU.64 R20, [R1+0x2a48] ;  /* 0x002a480001147983 */ /* 0x000ee20000300a00 */
[----:B-----5:R-:W-:Y:S03]  /*4f8b0*/  HMMA.16816.F32.BF16 R8, R8, R22, R16 ;  /* 0x000000160808723c */ /* 0x020fe60000041810 */
[----:B------:R-:W4:-:S15]  /*4f8c0*/  LDL.LU.64 R18, [R1+0x2a40] ;  /* 0x002a400001127983 */ /* 0x000f1e0000300a00 */
[----:B------:R-:W-:Y:S01]  /*4f8d0*/  NOP ;  /* 0x0000000000007918 */ /* 0x000fe20000000000 */
[----:B------:R-:W-:Y:S01]  /*4f8e0*/  IMAD.MOV.U32 R3, RZ, RZ, R10 ;  /* 0x000000ffff037224 */ /* 0x000fe200078e000a */
[----:B------:R-:W-:Y:S01]  /*4f8f0*/  MOV R2, R9 ;  /* 0x0000000900027202 */ /* 0x000fe20000000f00 */
[----:B------:R-:W-:Y:S02]  /*4f900*/  IMAD.MOV.U32 R28, RZ, RZ, R11 ;  /* 0x000000ffff1c7224 */ /* 0x000fe400078e000b */
[----:B------:R-:W-:Y:S01]  /*4f910*/  IMAD.MOV.U32 R0, RZ, RZ, R8 ;  /* 0x000000ffff007224 */ /* 0x000fe200078e0008 */
[----:B------:R-:W4:Y:S04]  /*4f920*/  LDL.LU.64 R10, [R1+0x2a38] ;  /* 0x002a3800010a7983 */ /* 0x000f280000300a00 */
[----:B------:R-:W4:Y:S04]  /*4f930*/  LDL.LU.64 R8, [R1+0x2a30] ;  /* 0x002a300001087983 */ /* 0x000f280000300a00 */
[----:B------:R-:W-:Y:S04]  /*4f940*/  STL [R1+0x276c], R28 ;  /* 0x00276c1c01007387 */ /* 0x000fe80000100800 */
[----:B------:R-:W-:Y:S04]  /*4f950*/  STL [R1+0x2768], R3 ;  /* 0x0027680301007387 */ /* 0x000fe80000100800 */
[----:B------:R-:W-:Y:S04]  /*4f960*/  STL [R1+0x2764], R2 ;  /* 0x0027640201007387 */ /* 0x000fe80000100800 */
[----:B------:R-:W-:Y:S01]  /*4f970*/  STL [R1+0x2760], R0 ;  /* 0x0027600001007387 */ /* 0x000fe20000100800 */
[----:B----4-:R-:W-:-:S15]  /*4f980*/  HMMA.16816.F32.BF16 R4, R8, R18, R4 ;  /* 0x000000120804723c */ /* 0x010fde0000041804 */
[----:B------:R-:W-:-:S04]  /*4f990*/  NOP ;  /* 0x0000000000007918 */ /* 0x000fc80000000000 */
[----:B------:R-:W-:Y:S04]  /*4f9a0*/  STL.64 [R1+0x1d0], R4 ;  /* 0x0001d00401007387 */ /* 0x000fe80000100a00 */
[----:B------:R0:W-:Y:S04]  /*4f9b0*/  STL.64 [R1+0x1d8], R6 ;  /* 0x0001d80601007387 */ /* 0x0001e80000100a00 */
[----:B0-----:R-:W2:Y:S02]  /*4f9c0*/  LDL.LU.64 R6, [R1+0x2a28] ;  /* 0x002a280001067983 */ /* 0x001ea40000300a00 */
        /* <DEDUP_REMOVED lines=20> */
[----:B------:R-:W4:-:S13]  /*4fb10*/  LDL.LU.64 R24, [R1+0x29f8] ;  /* 0x0029f80001187983 */ /* 0x000f1a0000300a00 */
[----:B------:R-:W-:Y:S01]  /*4fb20*/  MOV R3, R10 ;  /* 0x0000000a00037202 */ /* 0x000fe20000000f00 */
[----:B------:R-:W-:Y:S02]  /*4fb30*/  IMAD.MOV.U32 R28, RZ, RZ, R11 ;  /* 0x000000ffff1c7224 */ /* 0x000fe400078e000b */
[----:B------:R-:W-:Y:S01]  /*4fb40*/  IMAD.MOV.U32 R0, RZ, RZ, R8 ;  /* 0x000000ffff007224 */ /* 0x000fe200078e0008 */
[----:B------:R-:W5:Y:S01]  /*4fb50*/  LDL.LU.64 R10, [R1+0x29f0] ;  /* 0x0029f000010a7983 */ /* 0x000f620000300a00 */
[----:B------:R-:W-:-:S03]  /*4fb60*/  IMAD.MOV.U32 R2, RZ, RZ, R9 ;  /* 0x000000ffff027224 */ /* 0x000fc600078e0009 */
[----:B------:R-:W5:Y:S04]  /*4fb70*/  LDL.LU.64 R8, [R1+0x29e8] ;  /* 0x0029e80001087983 */ /* 0x000f680000300a00 */
[----:B------:R-:W-:Y:S04]  /*4fb80*/  STL.64 [R1+0x29d8], R22 ;  /* 0x0029d81601007387 */ /* 0x000fe80000100a00 */
[----:B---3--:R0:W-:Y:S04]  /*4fb90*/  STL.64 [R1+0x29d0], R20 ;  /* 0x0029d01401007387 */ /* 0x0081e80000100a00 */
[----:B0-----:R-:W3:Y:S04]  /*4fba0*/  LDL.LU R20, [R1+0x7d0] ;  /* 0x0007d00001147983 */ /* 0x001ee80000300800 */
[----:B------:R-:W3:Y:S04]  /*4fbb0*/  LDL.LU R21, [R1+0x7d4] ;  /* 0x0007d40001157983 */ /* 0x000ee80000300800 */
[----:B------:R-:W3:Y:S04]  /*4fbc0*/  LDL.LU R22, [R1+0x7d8] ;  /* 0x0007d80001167983 */ /* 0x000ee80000300800 */
[----:B------:R-:W3:Y:S01]  /*4fbd0*/  LDL.LU R23, [R1+0x7dc] ;  /* 0x0007dc0001177983 */ /* 0x000ee20000300800 */
[----:B--2---:R-:W-:-:S02]  /*4fbe0*/  IMAD.MOV.U32 R5, RZ, RZ, R26 ;  /* 0x000000ffff057224 */ /* 0x004fc400078e001a */
[----:B----4-:R-:W-:Y:S01]  /*4fbf0*/  IMAD.MOV.U32 R13, RZ, RZ, R24 ;  /* 0x000000ffff0d7224 */ /* 0x010fe200078e0018 */
[----:B------:R-:W-:Y:S01]  /*4fc00*/  MOV R12, R25 ;  /* 0x00000019000c7202 */ /* 0x000fe20000000f00 */
[----:B---3--:R-:W-:-:S15]  /*4fc10*/  HMMA.16816.F32.BF16 R16, R24, R18, R20 ;  /* 0x000000121810723c */ /* 0x008fde0000041814 */
[----:B------:R-:W-:-:S04]  /*4fc20*/  NOP ;  /* 0x0000000000007918 */ /* 0x000fc80000000000 */
[----:B------:R0:W-:Y:S04]  /*4fc30*/  STL.64 [R1+0x190], R16 ;  /* 0x0001901001007387 */ /* 0x0001e80000100a00 */
[----:B------:R1:W-:Y:S04]  /*4fc40*/  STL.64 [R1+0x198], R18 ;  /* 0x0001981201007387 */ /* 0x0003e80000100a00 */
[----:B------:R-:W2:Y:S04]  /*4fc50*/  LDL.LU R24, [R1+0x20] ;  /* 0x0000200001187983 */ /* 0x000ea80000300800 */
[----:B------:R-:W2:Y:S04]  /*4fc60*/  LDL.LU R25, [R1+0x24] ;  /* 0x0000240001197983 */ /* 0x000ea80000300800 */
[----:B------:R-:W3:Y:S01]  /*4fc70*/  LDL.LU R26, [R1+0x28] ;  /* 0x00002800011a7983 */ /* 0x000ee20000300800 */
[----:B------:R-:W-:-:S03]  /*4fc80*/  IMAD.MOV.U32 R4, RZ, RZ, R27 ;  /* 0x000000ffff047224 */ /* 0x000fc600078e001b */
[----:B---3--:R-:W-:Y:S04]  /*4fc90*/  STL [R1+0x22e8], R26 ;  /* 0x0022e81a01007387 */ /* 0x008fe80000100800 */
[----:B------:R-:W3:Y:S04]  /*4fca0*/  LDL.LU R27, [R1+0x2c] ;  /* 0x00002c00011b7983 */ /* 0x000ee80000300800 */
[----:B0-----:R-:W4:Y:S04]  /*4fcb0*/  LDL.LU.64 R16, [R1+0xb0] ;  /* 0x0000b00001107983 */ /* 0x001f280000300a00 */
[----:B-1----:R-:W2:Y:S04]  /*4fcc0*/  LDL.LU.64 R18, [R1+0xb8] ;  /* 0x0000b80001127983 */ /* 0x002ea80000300a00 */
[----:B--2---:R-:W-:Y:S04]  /*4fcd0*/  STL.64 [R1+0x2948], R18 ;  /* 0x0029481201007387 */ /* 0x004fe80000100a00 */
[----:B----4-:R-:W-:Y:S04]  /*4fce0*/  STL.64 [R1+0x2940], R16 ;  /* 0x0029401001007387 */ /* 0x010fe80000100a00 */
[----:B---3--:R0:W-:Y:S04]  /*4fcf0*/  STL [R1+0x22ec], R27 ;  /* 0x0022ec1b01007387 */ /* 0x0081e80000100800 */
[----:B------:R1:W-:Y:S04]  /*4fd00*/  STL.64 [R1+0x2840], R24 ;  /* 0x0028401801007387 */ /* 0x0003e80000100a00 */
[----:B0-----:R-:W2:Y:S01]  /*4fd10*/  LDL.LU.64 R26, [R1+0x18] ;  /* 0x00001800011a7983 */ /* 0x001ea20000300a00 */
[----:B------:R-:W-:Y:S01]  /*4fd20*/  IMAD.MOV.U32 R19, RZ, RZ, R29 ;  /* 0x000000ffff137224 */ /* 0x000fe200078e001d */
[----:B-1----:R-:W-:Y:S01]  /*4fd30*/  MOV R24, R13 ;  /* 0x0000000d00187202 */ /* 0x002fe20000000f00 */
[----:B------:R-:W-:Y:S01]  /*4fd40*/  IMAD.MOV.U32 R25, RZ, RZ, R12 ;  /* 0x000000ffff197224 */ /* 0x000fe200078e000c */
[----:B--2---:R0:W-:Y:S04]  /*4fd50*/  STL.64 [R1+0x29b8], R26 ;  /* 0x0029b81a01007387 */ /* 0x0041e80000100a00 */
[----:B------:R1:W-:Y:S04]  /*4fd60*/  STL.64 [R1+0x29b0], R6 ;  /* 0x0029b00601007387 */ /* 0x0003e80000100a00 */
[----:B------:R-:W2:Y:S01]  /*4fd70*/  LDL.LU R16, [R1+0x870] ;  /* 0x0008700001107983 */ /* 0x000ea20000300800 */
[----:B0-----:R-:W-:Y:S01]  /*4fd80*/  IMAD.MOV.U32 R26, RZ, RZ, R5 ;  /* 0x000000ffff1a7224 */ /* 0x001fe200078e0005 */
[----:B------:R-:W-:-:S02]  /*4fd90*/  MOV R27, R4 ;  /* 0x00000004001b7202 */ /* 0x000fc40000000f00 */
[----:B------:R-:W2:Y:S04]  /*4fda0*/  LDL.LU R17, [R1+0x874] ;  /* 0x0008740001117983 */ /* 0x000ea80000300800 */
[----:B------:R-:W3:Y:S01]  /*4fdb0*/  LDL.LU R18, [R1+0x878] ;  /* 0x0008780001127983 */ /* 0x000ee20000300800 */
[----:B-----5:R-:W-:Y:S03]  /*4fdc0*/  HMMA.16816.F32.BF16 R8, R24, R6, R8 ;  /* 0x000000061808723c */ /* 0x020fe60000041808 */
[----:B------:R-:W4:Y:S04]  /*4fdd0*/  LDL.LU R29, [R1+0x29e4] ;  /* 0x0029e400011d7983 */ /* 0x000f280000300800 */
[----:B------:R-:W5:Y:S04]  /*4fde0*/  LDL.LU R4, [R1+0x810] ;  /* 0x0008100001047983 */ /* 0x000f680000300800 */
[----:B------:R-:W5:Y:S04]  /*4fdf0*/  LDL.LU R5, [R1+0x814] ;  /* 0x0008140001057983 */ /* 0x000f680000300800 */
[----:B-1----:R-:W2:Y:S04]  /*4fe00*/  LDL.LU R6, [R1+0x818] ;  /* 0x0008180001067983 */ /* 0x002ea80000300800 */
[----:B------:R-:W2:Y:S04]  /*4fe10*/  LDL.LU R7, [R1+0x81c] ;  /* 0x00081c0001077983 */ /* 0x000ea80000300800 */
[----:B------:R-:W3:Y:S04]  /*4fe20*/  LDL.LU R20, [R1+0x800] ;  /* 0x0008000001147983 */ /* 0x000ee80000300800 */
[----:B------:R-:W3:Y:S04]  /*4fe30*/  LDL.LU R21, [R1+0x804] ;  /* 0x0008040001157983 */ /* 0x000ee80000300800 */
[----:B------:R-:W3:Y:S04]  /*4fe40*/  LDL.LU R22, [R1+0x808] ;  /* 0x0008080001167983 */ /* 0x000ee80000300800 */
[----:B------:R-:W3:Y:S04]  /*4fe50*/  LDL.LU R23, [R1+0x80c] ;  /* 0x00080c0001177983 */ /* 0x000ee80000300800 */
[----:B--2---:R-:W-:Y:S04]  /*4fe60*/  STL.64 [R1+0x29c8], R6 ;  /* 0x0029c80601007387 */ /* 0x004fe80000100a00 */
[----:B-----5:R0:W-:Y:S04]  /*4fe70*/  STL.64 [R1+0x29c0], R4 ;  /* 0x0029c00401007387 */ /* 0x0201e80000100a00 */
[----:B0-----:R-:W2:Y:S04]  /*4fe80*/  LDL.LU R4, [R1+0x7f0] ;  /* 0x0007f00001047983 */ /* 0x001ea80000300800 */
[----:B------:R-:W2:Y:S04]  /*4fe90*/  LDL.LU R5, [R1+0x7f4] ;  /* 0x0007f40001057983 */ /* 0x000ea80000300800 */
[----:B------:R-:W2:Y:S04]  /*4fea0*/  LDL.LU R6, [R1+0x7f8] ;  /* 0x0007f80001067983 */ /* 0x000ea80000300800 */
[----:B------:R-:W2:Y:S04]  /*4feb0*/  LDL.LU R7, [R1+0x7fc] ;  /* 0x0007fc0001077983 */ /* 0x000ea80000300800 */
[----:B---3--:R-:W-:Y:S04]  /*4fec0*/  STL.64 [R1+0x2958], R18 ;  /* 0x0029581201007387 */ /* 0x008fe80000100a00 */
[----:B------:R0:W-:Y:S04]  /*4fed0*/  STL.64 [R1+0x2950], R16 ;  /* 0x0029501001007387 */ /* 0x0001e80000100a00 */
[----:B0-----:R-:W3:Y:S04]  /*4fee0*/  LDL.LU.64 R16, [R1+0xc0] ;  /* 0x0000c00001107983 */ /* 0x001ee80000300a00 */
[----:B------:R-:W5:Y:S04]  /*4fef0*/  LDL.LU.64 R18, [R1+0xc8] ;  /* 0x0000c80001127983 */ /* 0x000f680000300a00 */
[----:B-----5:R-:W-:Y:S04]  /*4ff00*/  STL.64 [R1+0x2988], R18 ;  /* 0x0029881201007387 */ /* 0x020fe80000100a00 */
[----:B---3--:R0:W-:Y:S04]  /*4ff10*/  STL.64 [R1+0x2980], R16 ;  /* 0x0029801001007387 */ /* 0x0081e80000100a00 */
[----:B0-----:R-:W3:Y:S04]  /*4ff20*/  LDL.LU R16, [R1+0x830] ;  /* 0x0008300001107983 */ /* 0x001ee80000300800 */
[----:B------:R-:W3:Y:S04]  /*4ff30*/  LDL.LU R17, [R1+0x834] ;  /* 0x0008340001117983 */ /* 0x000ee80000300800 */
[----:B------:R-:W5:Y:S01]  /*4ff40*/  LDL.LU R18, [R1+0x838] ;  /* 0x0008380001127983 */ /* 0x000f620000300800 */
[----:B----4-:R-:W-:-:S03]  /*4ff50*/  IMAD.MOV.U32 R19, RZ, RZ, R29 ;  /* 0x000000ffff137224 */ /* 0x010fc600078e001d */
[----:B------:R-:W4:Y:S04]  /*4ff60*/  LDL.LU R29, [R1+0x29e0] ;  /* 0x0029e000011d7983 */ /* 0x000f280000300800 */
[----:B-----5:R-:W-:Y:S04]  /*4ff70*/  STL.64 [R1+0x2998], R18 ;  /* 0x0029981201007387 */ /* 0x020fe80000100a00 */
[----:B---3--:R0:W-:Y:S04]  /*4ff80*/  STL.64 [R1+0x2990], R16 ;  /* 0x0029901001007387 */ /* 0x0081e80000100a00 */
[----:B0-----:R-:W3:Y:S04]  /*4ff90*/  LDL.LU R16, [R1+0x840] ;  /* 0x0008400001107983 */ /* 0x001ee80000300800 */
[----:B------:R-:W3:Y:S04]  /*4ffa0*/  LDL.LU R17, [R1+0x844] ;  /* 0x0008440001117983 */ /* 0x000ee80000300800 */
[----:B------:R-:W5:Y:S04]  /*4ffb0*/  LDL.LU R18, [R1+0x848] ;  /* 0x0008480001127983 */ /* 0x000f680000300800 */
[----:B------:R-:W5:Y:S01]  /*4ffc0*/  LDL.LU R19, [R1+0x84c] ;  /* 0x00084c0001137983 */ /* 0x000f620000300800 */
[C---:B------:R-:W-:Y:S03]  /*4ffd0*/  HMMA.16816.F32.BF16 R20, R24.reuse, R14, R20 ;  /* 0x0000000e1814723c */ /* 0x040fe60000041814 */
[----:B-----5:R-:W-:Y:S04]  /*4ffe0*/  STL.64 [R1+0x29a8], R18 ;  /* 0x0029a81201007387 */ /* 0x020fe80000100a00 */
[----:B---3--:R0:W-:Y:S04]  /*4fff0*/  STL.64 [R1+0x29a0], R16 ;  /* 0x0029a01001007387 */ /* 0x0081e80000100a00 */
[----:B0-----:R-:W3:Y:S04]  /*50000*/  LDL.LU R16, [R1+0x820] ;  /* 0x0008200001107983 */ /* 0x001ee80000300800 */
[----:B------:R-:W3:Y:S04]  /*50010*/  LDL.LU R17, [R1+0x824] ;  /* 0x0008240001117983 */ /* 0x000ee80000300800 */
[----:B------:R-:W3:Y:S04]  /*50020*/  LDL.LU R18, [R1+0x828] ;  /* 0x0008280001127983 */ /* 0x000ee80000300800 */
[----:B------:R-:W-:Y:S04]  /*50030*/  STL.64 [R1+0x2530], R10 ;  /* 0x0025300a01007387 */ /* 0x000fe80000100a00 */
[----:B------:R0:W-:Y:S04]  /*50040*/  STL.64 [R1+0x2528], R8 ;  /* 0x0025280801007387 */ /* 0x0001e80000100a00 */
[----:B0-----:R-:W5:Y:S04]  /*50050*/  LDL.LU R8, [R1+0xd0] ;  /* 0x0000d00001087983 */ /* 0x001f680000300800 */
[----:B------:R-:W5:Y:S04]  /*50060*/  LDL.LU R9, [R1+0xd4] ;  /* 0x0000d40001097983 */ /* 0x000f680000300800 */
[----:B------:R-:W5:Y:S04]  /*50070*/  LDL.LU R10, [R1+0xd8] ;  /* 0x0000d800010a7983 */ /* 0x000f680000300800 */
[----:B------:R-:W5:Y:S04]  /*50080*/  LDL.LU R11, [R1+0xdc] ;  /* 0x0000dc00010b7983 */ /* 0x000f680000300800 */
[----:B------:R-:W-:Y:S04]  /*50090*/  STL.64 [R1+0x170], R20 ;  /* 0x0001701401007387 */ /* 0x000fe80000100a00 */
[----:B------:R0:W-:Y:S04]  /*500a0*/  STL.64 [R1+0x178], R22 ;  /* 0x0001781601007387 */ /* 0x0001e80000100a00 */
[----:B0-----:R-:W2:Y:S04]  /*500b0*/  LDL.LU.64 R22, [R1+0x29d8] ;  /* 0x0029d80001167983 */ /* 0x001ea80000300a00 */
[----:B------:R-:W3:Y:S01]  /*500c0*/  LDL.LU.64 R20, [R1+0x29d0] ;  /* 0x0029d00001147983 */ /* 0x000ee20000300a00 */
[----:B--2---:R-:W-:Y:S03]  /*500d0*/  HMMA.16816.F32.BF16 R24, R24, R22, R4 ;  /* 0x000000161818723c */ /* 0x004fe60000041804 */
[----:B------:R-:W5:Y:S04]  /*500e0*/  LDL.LU.64 R6, [R1+0x29c8] ;  /* 0x0029c80001067983 */ /* 0x000f680000300a00 */
[----:B------:R-:W5:-:S12]  /*500f0*/  LDL.LU.64 R4, [R1+0x29c0] ;  /* 0x0029c00001047983 */ /* 0x000f580000300a00 */
[----:B------:R-:W-:Y:S04]  /*50100*/  STL.64 [R1+0x160], R24 ;  /* 0x0001601801007387 */ /* 0x000fe80000100a00 */
[----:B------:R0:W-:Y:S04]  /*50110*/  STL.64 [R1+0x168], R26 ;  /* 0x0001681a01007387 */ /* 0x0001e80000100a00 */
[----:B0-----:R-:W5:Y:S02]  /*50120*/  LDL.LU.64 R26, [R1+0x29b8] ;  /* 0x0029b800011a7983 */ /* 0x001f640000300a00 */
[----:B-----5:R-:W-:-:S15]  /*50130*/  HMMA.16816.F32.BF16 R4, R8, R26, R4 ;  /* 0x0000001a0804723c */ /* 0x020fde0000041804 */
[----:B------:R-:W-:-:S04]  /*50140*/  NOP ;  /* 0x0000000000007918 */ /* 0x000fc80000000000 */
[----:B------:R-:W-:Y:S04]  /*50150*/  STL.64 [R1+0x150], R4 ;  /* 0x0001500401007387 */ /* 0x000fe80000100a00 */
[----:B------:R0:W-:Y:S04]  /*50160*/  STL.64 [R1+0x158], R6 ;  /* 0x0001580601007387 */ /* 0x0001e80000100a00 */
[----:B0-----:R-:W3:Y:S01]  /*50170*/  LDL.LU.64 R6, [R1+0x29b0] ;  /* 0x0029b00001067983 */ /* 0x001ee20000300a00 */
[----:B----4-:R-:W-:-:S07]  /*50180*/  MOV R19, R29 ;  /* 0x0000001d00137202 */ /* 0x010fce0000000f00 */
[----:B---3--:R-:W-:-:S15]  /*50190*/  HMMA.16816.F32.BF16 R16, R8, R6, R16 ;  /* 0x000000060810723c */ /* 0x008fde0000041810 */
[----:B------:R-:W-:-:S04]  /*501a0*/  NOP ;  /* 0x0000000000007918 */ /* 0x000fc80000000000 */
[----:B------:R-:W-:Y:S01]  /*501b0*/  STL.64 [R1+0x140], R16 ;  /* 0x0001401001007387 */ /* 0x000fe20000100a00 */
[----:B------:R-:W-:-:S03]  /*501c0*/  IMAD.MOV.U32 R29, RZ, RZ, R19 ;  /* 0x000000ffff1d7224 */ /* 0x000fc600078e0013 */
[----:B------:R0:W-:Y:S04]  /*501d0*/  STL [R1+0x148], R18 ;  /* 0x0001481201007387 */ /* 0x0001e80000100800 */
[----:B0-----:R-:W2:Y:S04]  /*501e0*/  LDL.LU.64 R18, [R1+0x29a8] ;  /* 0x0029a80001127983 */ /* 0x001ea80000300a00 */
[----:B------:R-:W2:Y:S04]  /*501f0*/  LDL.LU.64 R16, [R1+0x29a0] ;  /* 0x0029a00001107983 */ /* 0x000ea80000300a00 */
[----:B------:R0:W-:Y:S04]  /*50200*/  STL.64 [R1+0x2978], R6 ;  /* 0x0029780601007387 */ /* 0x0001e80000100a00 */
[----:B------:R-:W3:Y:S04]  /*50210*/  LDL.LU R4, [R1+0x850] ;  /* 0x0008500001047983 */ /* 0x000ee80000300800 */
[----:B------:R-:W3:Y:S04]  /*50220*/  LDL.LU R5, [R1+0x854] ;  /* 0x0008540001057983 */ /* 0x000ee80000300800 */
[----:B0-----:R-:W3:Y:S04]  /*50230*/  LDL.LU R6, [R1+0x858] ;  /* 0x0008580001067983 */ /* 0x001ee80000300800 */
[----:B------:R-:W3:Y:S04]  /*50240*/  LDL.LU R7, [R1+0x85c] ;  /* 0x00085c0001077983 */ /* 0x000ee80000300800 */
[----:B------:R-:W-:Y:S01]  /*50250*/  STL [R1+0x2500], R29 ;  /* 0x0025001d01007387 */ /* 0x000fe20000100800 */
[----:B--2---:R-:W-:-:S15]  /*50260*/  HMMA.16816.F32.BF16 R16, R8, R14, R16 ;  /* 0x0000000e0810723c */ /* 0x004fde0000041810 */
[----:B------:R-:W-:-:S04]  /*50270*/  NOP ;  /* 0x0000000000007918 */ /* 0x000fc80000000000 */
[----:B------:R-:W-:Y:S04]  /*50280*/  STL.64 [R1+0x130], R16 ;  /* 0x0001301001007387 */ /* 0x000fe80000100a00 */
[----:B------:R0:W-:Y:S04]  /*50290*/  STL.64 [R1+0x138], R18 ;  /* 0x0001381201007387 */ /* 0x0001e80000100a00 */
[----:B0-----:R-:W2:Y:S04]  /*502a0*/  LDL.LU.64 R18, [R1+0x2998] ;  /* 0x0029980001127983 */ /* 0x001ea80000300a00 */
[----:B------:R-:W2:Y:S04]  /*502b0*/  LDL.LU.64 R16, [R1+0x2990] ;  /* 0x0029900001107983 */ /* 0x000ea80000300a00 */
[----:B------:R0:W-:Y:S04]  /*502c0*/  STL.64 [R1+0x2970], R14 ;  /* 0x0029700e01007387 */ /* 0x0001e80000100a00 */
[----:B------:R-:W4:Y:S04]  /*502d0*/  LDL.LU R12, [R1+0x860] ;  /* 0x00086000010c7983 */ /* 0x000f280000300800 */
[----:B------:R-:W4:Y:S04]  /*502e0*/  LDL.LU R13, [R1+0x864] ;  /* 0x00086400010d7983 */ /* 0x000f280000300800 */
[----:B0-----:R-:W4:Y:S04]  /*502f0*/  LDL.LU R14, [R1+0x868] ;  /* 0x00086800010e7983 */ /* 0x001f280000300800 */
[----:B------:R-:W4:Y:S01]  /*50300*/  LDL.LU R15, [R1+0x86c] ;  /* 0x00086c00010f7983 */ /* 0x000f220000300800 */
[----:B--2---:R-:W-:Y:S03]  /*50310*/  HMMA.16816.F32.BF16 R8, R8, R22, R16 ;  /* 0x000000160808723c */ /* 0x004fe60000041810 */
[----:B------:R-:W3:Y:S04]  /*50320*/  LDL.LU.64 R18, [R1+0x2988] ;  /* 0x0029880001127983 */ /* 0x000ee80000300a00 */
[----:B------:R-:W3:-:S12]  /*50330*/  LDL.LU.64 R16, [R1+0x2980] ;  /* 0x0029800001107983 */ /* 0x000ed80000300a00 */
[----:B------:R-:W-:Y:S04]  /*50340*/  STL.64 [R1+0x120], R8 ;  /* 0x0001200801007387 */ /* 0x000fe80000100a00 */
[----:B------:R-:W-:Y:S04]  /*50350*/  STL [R1+0x128], R10 ;  /* 0x0001280a01007387 */ /* 0x000fe80000100800 */
[----:B------:R-:W-:Y:S04]  /*50360*/  STL.64 [R1+0x2968], R22 ;  /* 0x0029681601007387 */ /* 0x000fe80000100a00 */
[----:B------:R0:W-:Y:S01]  /*50370*/  STL.64 [R1+0x2960], R20 ;  /* 0x0029601401007387 */ /* 0x0001e20000100a00 */
[----:B------:R-:W-:-:S03]  /*50380*/  IMAD.MOV.U32 R29, RZ, RZ, R11 ;  /* 0x000000ffff1d7224 */ /* 0x000fc600078e000b */
[----:B0-----:R-:W2:Y:S04]  /*50390*/  LDL.LU R20, [R1+0x880] ;  /* 0x0008800001147983 */ /* 0x001ea80000300800 */
[----:B------:R-:W2:Y:S04]  /*503a0*/  LDL.LU R21, [R1+0x884] ;  /* 0x0008840001157983 */ /* 0x000ea80000300800 */
[----:B------:R-:W2:Y:S04]  /*503b0*/  LDL.LU R22, [R1+0x888] ;  /* 0x0008880001167983 */ /* 0x000ea80000300800 */
[----:B------:R-:W2:Y:S04]  /*503c0*/  LDL.LU R23, [R1+0x88c] ;  /* 0x00088c0001177983 */ /* 0x000ea80000300800 */
[----:B------:R-:W5:Y:S04]  /*503d0*/  LDL.LU R8, [R1+0x80] ;  /* 0x0000800001087983 */ /* 0x000f680000300800 */
[----:B------:R-:W5:Y:S04]  /*503e0*/  LDL.LU R9, [R1+0x84] ;  /* 0x0000840001097983 */ /* 0x000f680000300800 */
[----:B------:R-:W2:Y:S04]  /*503f0*/  LDL.LU R10, [R1+0x88] ;  /* 0x00008800010a7983 */ /* 0x000ea80000300800 */
[----:B------:R-:W2:Y:S01]  /*50400*/  LDL.LU R11, [R1+0x8c] ;  /* 0x00008c00010b7983 */ /* 0x000ea20000300800 */
[C---:B---3--:R-:W-:Y:S03]  /*50410*/  HMMA.16816.F32.BF16 R4, R16.reuse, R26, R4 ;  /* 0x0000001a1004723c */ /* 0x048fe60000041804 */
[----:B--2---:R-:W-:Y:S04]  /*50420*/  STL.64 [R1+0x2880], R10 ;  /* 0x0028800a01007387 */ /* 0x004fe80000100a00 */
[----:B-----5:R0:W-:Y:S04]  /*50430*/  STL.64 [R1+0x2878], R8 ;  /* 0x0028780801007387 */ /* 0x0201e80000100a00 */
[----:B0-----:R-:W2:Y:S04]  /*50440*/  LDL.LU R8, [R1+0x890] ;  /* 0x0008900001087983 */ /* 0x001ea80000300800 */
[----:B------:R-:W2:Y:S04]  /*50450*/  LDL.LU R9, [R1+0x894] ;  /* 0x0008940001097983 */ /* 0x000ea80000300800 */
[----:B------:R-:W2:Y:S04]  /*50460*/  LDL.LU R10, [R1+0x898] ;  /* 0x00089800010a7983 */ /* 0x000ea80000300800 */
[----:B------:R-:W2:Y:S04]  /*50470*/  LDL.LU R11, [R1+0x89c] ;  /* 0x00089c00010b7983 */ /* 0x000ea80000300800 */
[----:B------:R-:W-:Y:S04]  /*50480*/  STL [R1+0x2504], R29 ;  /* 0x0025041d01007387 */ /* 0x000fe80000100800 */
[----:B------:R-:W-:Y:S04]  /*50490*/  STL.64 [R1+0x110], R4 ;  /* 0x0001100401007387 */ /* 0x000fe80000100a00 */
[----:B------:R0:W-:Y:S04]  /*504a0*/  STL.64 [R1+0x118], R6 ;  /* 0x0001180601007387 */ /* 0x0001e80000100a00 */
[----:B0-----:R-:W4:Y:S02]  /*504b0*/  LDL.LU.64 R6, [R1+0x2978] ;  /* 0x0029780001067983 */ /* 0x001f240000300a00 */
[----:B----4-:R-:W-:-:S15]  /*504c0*/  HMMA.16816.F32.BF16 R12, R16, R6, R12 ;  /* 0x00000006100c723c */ /* 0x010fde000004180c */
[----:B------:R-:W-:-:S04]  /*504d0*/  NOP ;  /* 0x0000000000007918 */ /* 0x000fc80000000000 */
[----:B------:R-:W-:Y:S01]  /*504e0*/  STL.64 [R1+0x100], R12 ;  /* 0x0001000c01007387 */ /* 0x000fe20000100a00 */
[----:B------:R-:W-:-:S03]  /*504f0*/  MOV R29, R15 ;  /* 0x0000000f001d7202 */ /* 0x000fc60000000f00 */
[----:B------:R0:W-:Y:S04]  /*50500*/  STL [R1+0x108], R14 ;  /* 0x0001080e01007387 */ /* 0x0001e80000100800 */
[----:B0-----:R-:W3:Y:S04]  /*50510*/  LDL.LU.64 R14, [R1+0x2970] ;  /* 0x00297000010e7983 */ /* 0x001ee80000300a00 */
[----:B------:R-:W-:Y:S01]  /*50520*/  STL [R1+0x2508], R29 ;  /* 0x0025081d01007387 */ /* 0x000fe20000100800 */
[----:B------:R-:W-:Y:S01]  /*50530*/  MOV R5, R18 ;  /* 0x0000001200057202 */ /* 0x000fe20000000f00 */
[----:B------:R-:W-:-:S02]  /*50540*/  IMAD.MOV.U32 R4, RZ, RZ, R19 ;  /* 0x000000ffff047224 */ /* 0x000fc400078e0013 */
[----:B------:R-:W-:Y:S02]  /*50550*/  IMAD.MOV.U32 R12, RZ, RZ, R16 ;  /* 0x000000ffff0c7224 */ /* 0x000fe400078e0010 */
[----:B------:R-:W-:Y:S01]  /*50560*/  IMAD.MOV.U32 R13, RZ, RZ, R17 ;  /* 0x000000ffff0d7224 */ /* 0x000fe200078e0011 */
[----:B---3--:R-:W-:-:S15]  /*50570*/  HMMA.16816.F32.BF16 R20, R16, R14, R20 ;  /* 0x0000000e1014723c */ /* 0x008fde0000041814 */
[----:B------:R-:W-:-:S04]  /*50580*/  NOP ;  /* 0x0000000000007918 */ /* 0x000fc80000000000 */
[----:B------:R-:W-:Y:S04]  /*50590*/  STL.64 [R1+0xf0], R20 ;  /* 0x0000f01401007387 */ /* 0x000fe80000100a00 */
[----:B------:R0:W-:Y:S04]  /*505a0*/  STL.64 [R1+0xf8], R22 ;  /* 0x0000f81601007387 */ /* 0x0001e80000100a00 */
[----:B0-----:R-:W3:Y:S04]  /*505b0*/  LDL.LU.64 R22, [R1+0x2968] ;  /* 0x0029680001167983 */ /* 0x001ee80000300a00 */
[----:B------:R-:W4:Y:S04]  /*505c0*/  LDL.LU.64 R20, [R1+0x2960] ;  /* 0x0029600001147983 */ /* 0x000f280000300a00 */
[----:B------:R-:W3:Y:S04]  /*505d0*/  LDL.LU.64 R18, [R1+0x2958] ;  /* 0x0029580001127983 */ /* 0x000ee80000300a00 */
[----:B------:R-:W3:Y:S04]  /*505e0*/  LDL.LU.64 R16, [R1+0x2950] ;  /* 0x0029500001107983 */ /* 0x000ee80000300a00 */
[----:B------:R0:W-:Y:S02]  /*505f0*/  STL.64 [R1+0x2938], R14 ;  /* 0x0029380e01007387 */ /* 0x0001e40000100a00 */
[----:B0-----:R-:W-:Y:S01]  /*50600*/  IMAD.MOV.U32 R14, RZ, RZ, R5 ;  /* 0x000000ffff0e7224 */ /* 0x001fe200078e0005 */
[----:B------:R-:W-:-:S07]  /*50610*/  MOV R15, R4 ;  /* 0x00000004000f7202 */ /* 0x000fce0000000f00 */
[----:B---3--:R-:W-:Y:S01]  /*50620*/  HMMA.16816.F32.BF16 R12, R12, R22, R16 ;  /* 0x000000160c0c723c */ /* 0x008fe20000041810 */
[----:B------:R-:W2:Y:S04]  /*50630*/  LDL.LU.64 R18, [R1+0x2948] ;  /* 0x0029480001127983 */ /* 0x000ea80000300a00 */
[----:B------:R-:W2:-:S14]  /*50640*/  LDL.LU.64 R16, [R1+0x2940] ;  /* 0x0029400001107983 */ /* 0x000e9c0000300a00 */
[----:B------:R-:W-:Y:S01]  /*50650*/  IMAD.MOV.U32 R29, RZ, RZ, R15 ;  /* 0x000000ffff1d7224 */ /* 0x000fe200078e000f */
[----:B------:R-:W-:Y:S04]  /*50660*/  STL.64 [R1+0xe0], R12 ;  /* 0x0000e00c01007387 */ /* 0x000fe80000100a00 */
[----:B------:R0:W-:Y:S04]  /*50670*/  STL [R1+0xe8], R14 ;  /* 0x0000e80e01007387 */ /* 0x0001e80000100800 */
[----:B------:R-:W-:Y:S04]  /*50680*/  STL.64 [R1+0x2930], R22 ;  /* 0x0029301601007387 */ /* 0x000fe80000100a00 */
[----:B------:R-:W-:Y:S01]  /*50690*/  STL [R1+0x250c], R29 ;  /* 0x00250c1d01007387 */ /* 0x000fe20000100800 */
[----:B------:R-:W-:Y:S01]  /*506a0*/  IMAD.MOV.U32 R15, RZ, RZ, R26 ;  /* 0x000000ffff0f7224 */ /* 0x000fe200078e001a */
[----:B0-----:R-:W-:Y:S01]  /*506b0*/  MOV R14, R27 ;  /* 0x0000001b000e7202 */ /* 0x001fe20000000f00 */
[----:B--2---:R-:W-:-:S15]  /*506c0*/  HMMA.16816.F32.BF16 R8, R16, R26, R8 ;  /* 0x0000001a1008723c */ /* 0x004fde0000041808 */
[----:B------:R-:W-:-:S04]  /*506d0*/  NOP ;  /* 0x0000000000007918 */ /* 0x000fc80000000000 */
[----:B------:R0:W-:Y:S04]  /*506e0*/  STL.64 [R1+0xd0], R8 ;  /* 0x0000d00801007387 */ /* 0x0001e80000100a00 */
[----:B------:R1:W-:Y:S04]  /*506f0*/  STL.64 [R1+0xd8], R10 ;  /* 0x0000d80a01007387 */ /* 0x0003e80000100a00 */
[----:B------:R-:W2:Y:S04]  /*50700*/  LDL.LU R24, [R1+0xa20] ;  /* 0x000a200001187983 */ /* 0x000ea80000300800 */
[----:B------:R-:W2:Y:S04]  /*50710*/  LDL.LU R25, [R1+0xa24] ;  /* 0x000a240001197983 */ /* 0x000ea80000300800 */
[----:B------:R-:W3:Y:S04]  /*50720*/  LDL.LU R26, [R1+0xa28] ;  /* 0x000a2800011a7983 */ /* 0x000ee80000300800 */
[----:B------:R-:W3:Y:S04]  /*50730*/  LDL.LU R27, [R1+0xa2c] ;  /* 0x000a2c00011b7983 */ /* 0x000ee80000300800 */
[----:B0-----:R-:W5:Y:S04]  /*50740*/  LDL.LU R8, [R1+0x90] ;  /* 0x0000900001087983 */ /* 0x001f680000300800 */
[----:B------:R-:W5:Y:S04]  /*50750*/  LDL.LU R9, [R1+0x94] ;  /* 0x0000940001097983 */ /* 0x000f680000300800 */
[----:B-1----:R-:W2:Y:S04]  /*50760*/  LDL.LU R10, [R1+0x98] ;  /* 0x00009800010a7983 */ /* 0x002ea80000300800 */
[----:B------:R-:W2:Y:S04]  /*50770*/  LDL.LU R11, [R1+0x9c] ;  /* 0x00009c00010b7983 */ /* 0x000ea80000300800 */
[----:B--2---:R-:W-:Y:S04]  /*50780*/  STL.64 [R1+0x28d0], R10 ;  /* 0x0028d00a01007387 */ /* 0x004fe80000100a00 */
[----:B-----5:R-:W-:Y:S04]  /*50790*/  STL.64 [R1+0x28c8], R8 ;  /* 0x0028c80801007387 */ /* 0x020fe80000100a00 */
[----:B---3--:R-:W-:Y:S04]  /*507a0*/  STL.64 [R1+0x2850], R26 ;  /* 0x0028501a01007387 */ /* 0x008fe80000100a00 */
[----:B------:R0:W-:Y:S04]  /*507b0*/  STL.64 [R1+0x2848], R24 ;  /* 0x0028481801007387 */ /* 0x0001e80000100a00 */
[----:B0-----:R-:W2:Y:S04]  /*507c0*/  LDL.LU R24, [R1+0xa40] ;  /* 0x000a400001187983 */ /* 0x001ea80000300800 */
[----:B------:R-:W2:Y:S04]  /*507d0*/  LDL.LU R25, [R1+0xa44] ;  /* 0x000a440001197983 */ /* 0x000ea80000300800 */
[----:B------:R-:W3:Y:S04]  /*507e0*/  LDL.LU R26, [R1+0xa48] ;  /* 0x000a4800011a7983 */ /* 0x000ee80000300800 */
[----:B------:R-:W3:Y:S01]  /*507f0*/  LDL.LU R27, [R1+0xa4c] ;  /* 0x000a4c00011b7983 */ /* 0x000ee20000300800 */
[----:B------:R-:W-:-:S02]  /*50800*/  IMAD.MOV.U32 R13, RZ, RZ, R16 ;  /* 0x000000ffff0d7224 */ /* 0x000fc400078e0010 */
[----:B------:R-:W-:Y:S01]  /*50810*/  IMAD.MOV.U32 R12, RZ, RZ, R17 ;  /* 0x000000ffff0c7224 */ /* 0x000fe200078e0011 */
[----:B---3--:R0:W-:Y:S04]  /*50820*/  STL.64 [R1+0x2860], R26 ;  /* 0x0028601a01007387 */ /* 0x0081e80000100a00 */
[----:B--2---:R-:W-:Y:S01]  /*50830*/  STL.64 [R1+0x2858], R24 ;  /* 0x0028581801007387 */ /* 0x004fe20000100a00 */
[----:B0-----:R-:W-:Y:S01]  /*50840*/  IMAD.MOV.U32 R26, RZ, RZ, R15 ;  /* 0x000000ffff1a7224 */ /* 0x001fe200078e000f */
[----:B------:R-:W-:-:S05]  /*50850*/  MOV R27, R14 ;  /* 0x0000000e001b7202 */ /* 0x000fca0000000f00 */
[----:B------:R-:W-:Y:S04]  /*50860*/  STL.64 [R1+0x2918], R26 ;  /* 0x0029181a01007387 */ /* 0x000fe80000100a00 */
[----:B------:R-:W2:Y:S04]  /*50870*/  LDL.LU R16, [R1+0xa10] ;  /* 0x000a100001107983 */ /* 0x000ea80000300800 */
[----:B------:R-:W2:Y:S01]  /*50880*/  LDL.LU R17, [R1+0xa14] ;  /* 0x000a140001117983 */ /* 0x000ea20000300800 */
[----:B------:R-:W-:Y:S01]  /*50890*/  MOV R5, R18 ;  /* 0x0000001200057202 */ /* 0x000fe20000000f00 */
[----:B------:R-:W-:-:S02]  /*508a0*/  IMAD.MOV.U32 R4, RZ, RZ, R19 ;  /* 0x000000ffff047224 */ /* 0x000fc400078e0013 */
[----:B----4-:R-:W-:Y:S02]  /*508b0*/  IMAD.MOV.U32 R18, RZ, RZ, R21 ;  /* 0x000000ffff127224 */ /* 0x010fe400078e0015 */
[----:B------:R-:W-:-:S05]  /*508c0*/  IMAD.MOV.U32 R19, RZ, RZ, R20 ;  /* 0x000000ffff137224 */ /* 0x000fca00078e0014 */
[----:B------:R-:W-:Y:S04]  /*508d0*/  STL.64 [R1+0x2870], R18 ;  /* 0x0028701201007387 */ /* 0x000fe80000100a00 */
[----:B--2---:R0:W-:Y:S04]  /*508e0*/  STL.64 [R1+0x2868], R16 ;  /* 0x0028681001007387 */ /* 0x0041e80000100a00 */
[----:B0-----:R-:W2:Y:S04]  /*508f0*/  LDL.LU R16, [R1+0xa50] ;  /* 0x000a500001107983 */ /* 0x001ea80000300800 */
[----:B------:R-:W2:Y:S04]  /*50900*/  LDL.LU R17, [R1+0xa54] ;  /* 0x000a540001117983 */ /* 0x000ea80000300800 */
[----:B------:R-:W3:Y:S04]  /*50910*/  LDL.LU R18, [R1+0xa58] ;  /* 0x000a580001127983 */ /* 0x000ee80000300800 */
[----:B------:R-:W3:Y:S04]  /*50920*/  LDL.LU R19, [R1+0xa5c] ;  /* 0x000a5c0001137983 */ /* 0x000ee80000300800 */
[----:B------:R-:W4:Y:S04]  /*50930*/  LDL.LU R8, [R1+0xa0] ;  /* 0x0000a00001087983 */ /* 0x000f280000300800 */
[----:B------:R-:W4:Y:S04]  /*50940*/  LDL.LU R9, [R1+0xa4] ;  /* 0x0000a40001097983 */ /* 0x000f280000300800 */
[----:B------:R-:W5:Y:S04]  /*50950*/  LDL.LU R10, [R1+0xa8] ;  /* 0x0000a800010a7983 */ /* 0x000f680000300800 */
[----:B------:R-:W5:Y:S04]  /*50960*/  LDL.LU R11, [R1+0xac] ;  /* 0x0000ac00010b7983 */ /* 0x000f680000300800 */
[----:B-----5:R-:W-:Y:S04]  /*50970*/  STL.64 [R1+0x2928], R10 ;  /* 0x0029280a01007387 */ /* 0x020fe80000100a00 */
[----:B----4-:R-:W-:Y:S04]  /*50980*/  STL.64 [R1+0x2920], R8 ;  /* 0x0029200801007387 */ /* 0x010fe80000100a00 */
        /* <DEDUP_REMOVED lines=20> */
[----:B------:R-:W4:Y:S04]  /*50ad0*/  LDL.LU R10, [R1+0x8b8] ;  /* 0x0008b800010a7983 */ /* 0x000f280000300800 */
[----:B------:R-:W4:Y:S01]  /*50ae0*/  LDL.LU R11, [R1+0x8bc] ;  /* 0x0008bc00010b7983 */ /* 0x000f220000300800 */
[----:B------:R-:W-:-:S03]  /*50af0*/  IMAD.MOV.U32 R25, RZ, RZ, R12 ;  /* 0x000000ffff197224 */ /* 0x000fc600078e000c */
[----:B------:R-:W5:Y:S01]  /*50b00*/  LDL.LU R20, [R1+0x8c0] ;  /* 0x0008c00001147983 */ /* 0x000f620000300800 */
[----:B------:R-:W-:-:S03]  /*50b10*/  MOV R24, R13 ;  /* 0x0000000d00187202 */ /* 0x000fc60000000f00 */
[----:B------:R-:W5:Y:S04]  /*50b20*/  LDL.LU R21, [R1+0x8c4] ;  /* 0x0008c40001157983 */ /* 0x000f680000300800 */
[----:B------:R-:W5:Y:S04]  /*50b30*/  LDL.LU R22, [R1+0x8c8] ;  /* 0x0008c80001167983 */ /* 0x000f680000300800 */
[----:B------:R-:W5:Y:S04]  /*50b40*/  LDL.LU R23, [R1+0x8cc] ;  /* 0x0008cc0001177983 */ /* 0x000f680000300800 */
        /* <DEDUP_REMOVED lines=29> */
[----:B------:R-:W3:Y:S01]  /*50d20*/  LDL.LU R19, [R1+0xacc] ;  /* 0x000acc0001137983 */ /* 0x000ee20000300800 */
[----:B----4-:R-:W-:-:S15]  /*50d30*/  HMMA.16816.F32.BF16 R12, R24, R6, R12 ;  /* 0x00000006180c723c */ /* 0x010fde000004180c */
[----:B------:R-:W-:-:S04]  /*50d40*/  NOP ;  /* 0x0000000000007918 */ /* 0x000fc80000000000 */
[----:B------:R-:W-:Y:S01]  /*50d50*/  IMAD.MOV.U32 R29, RZ, RZ, R15 ;  /* 0x000000ffff1d7224 */ /* 0x000fe200078e000f */
[----:B---3--:R-:W-:Y:S04]  /*50d60*/  STL.64 [R1+0x2910], R18 ;  /* 0x0029101201007387 */ /* 0x008fe80000100a00 */
[----:B--2---:R0:W-:Y:S04]  /*50d70*/  STL.64 [R1+0x2908], R16 ;  /* 0x0029081001007387 */ /* 0x0041e80000100a00 */
[----:B0-----:R-:W2:Y:S04]  /*50d80*/  LDL.LU R16, [R1+0x8d0] ;  /* 0x0008d00001107983 */ /* 0x001ea80000300800 */
[----:B------:R-:W2:Y:S04]  /*50d90*/  LDL.LU R17, [R1+0x8d4] ;  /* 0x0008d40001117983 */ /* 0x000ea80000300800 */
[----:B------:R-:W2:Y:S04]  /*50da0*/  LDL.LU R18, [R1+0x8d8] ;  /* 0x0008d80001127983 */ /* 0x000ea80000300800 */
[----:B------:R-:W2:Y:S04]  /*50db0*/  LDL.LU R19, [R1+0x8dc] ;  /* 0x0008dc0001137983 */ /* 0x000ea80000300800 */
[----:B------:R-:W-:Y:S04]  /*50dc0*/  STL.64 [R1+0xc0], R12 ;  /* 0x0000c00c01007387 */ /* 0x000fe80000100a00 */
[----:B------:R0:W-:Y:S04]  /*50dd0*/  STL [R1+0xc8], R14 ;  /* 0x0000c80e01007387 */ /* 0x0001e80000100800 */
[----:B0-----:R-:W5:Y:S04]  /*50de0*/  LDL.LU.64 R14, [R1+0x2938] ;  /* 0x00293800010e7983 */ /* 0x001f680000300a00 */
[----:B------:R-:W-:Y:S01]  /*50df0*/  STL [R1+0x2510], R29 ;  /* 0x0025101d01007387 */ /* 0x000fe20000100800 */
[----:B-----5:R-:W-:-:S15]  /*50e00*/  HMMA.16816.F32.BF16 R20, R24, R14, R20 ;  /* 0x0000000e1814723c */ /* 0x020fde0000041814 */
[----:B------:R-:W-:-:S04]  /*50e10*/  NOP ;  /* 0x0000000000007918 */ /* 0x000fc80000000000 */
[----:B------:R-:W-:Y:S04]  /*50e20*/  STL.64 [R1+0x50], R20 ;  /* 0x0000501401007387 */ /* 0x000fe80000100a00 */
[----:B------:R0:W-:Y:S04]  /*50e30*/  STL.64 [R1+0x58], R22 ;  /* 0x0000581601007387 */ /* 0x0001e80000100a00 */
[----:B0-----:R-:W3:Y:S02]  /*50e40*/  LDL.LU.64 R22, [R1+0x2930] ;  /* 0x0029300001167983 */ /* 0x001ee40000300a00 */
[----:B---3--:R-:W-:Y:S02]  /*50e50*/  HMMA.16816.F32.BF16 R24, R24, R22, R8 ;  /* 0x000000161818723c */ /* 0x008fe40000041808 */
[----:B------:R-:W2:Y:S04]  /*50e60*/  LDL.LU.64 R10, [R1+0x2928] ;  /* 0x00292800010a7983 */ /* 0x000ea80000300a00 */
[----:B------:R-:W2:-:S13]  /*50e70*/  LDL.LU.64 R8, [R1+0x2920] ;  /* 0x0029200001087983 */ /* 0x000e9a0000300a00 */
        /* <DEDUP_REMOVED lines=13> */
[----:B------:R-:W-:Y:S01]  /*50f50*/  STL.64 [R1+0x2f0], R16 ;  /* 0x0002f01001007387 */ /* 0x000fe20000100a00 */
[----:B------:R-:W-:-:S03]  /*50f60*/  MOV R29, R19 ;  /* 0x00000013001d7202 */ /* 0x000fc60000000f00 */
        /* <DEDUP_REMOVED lines=52> */
[----:B0-----:R-:W3:Y:S04]  /*512b0*/  LDL.LU.64 R26, [R1+0x2860] ;  /* 0x00286000011a7983 */ /* 0x001ee80000300a00 */
[----:B------:R-:W3:Y:S02]  /*512c0*/  LDL.LU.64 R24, [R1+0x2858] ;  /* 0x0028580001187983 */ /* 0x000ee40000300a00 */
[C---:B---3--:R-:W-:Y:S02]  /*512d0*/  HMMA.16816.F32.BF16 R4, R8.reuse, R6, R24 ;  /* 0x000000060804723c */ /* 0x048fe40000041818 */
[----:B------:R-:W3:Y:S04]  /*512e0*/  LDL.LU.64 R26, [R1+0x2850] ;  /* 0x00285000011a7983 */ /* 0x000ee80000300a00 */
[----:B------:R-:W3:Y:S02]  /*512f0*/  LDL.LU.64 R24, [R1+0x2848] ;  /* 0x0028480001187983 */ /* 0x000ee40000300a00 */
[C---:B--2---:R-:W-:Y:S11]  /*51300*/  HMMA.16816.F32.BF16 R20, R8.reuse, R22, R16 ;  /* 0x000000160814723c */ /* 0x044ff60000041810 */
[----:B------:R0:W-:Y:S04]  /*51310*/  STL.64 [R1+0x10], R4 ;  /* 0x0000100401007387 */ /* 0x0001e80000100a00 */
[----:B------:R-:W-:Y:S04]  /*51320*/  STL.64 [R1+0x18], R6 ;  /* 0x0000180601007387 */ /* 0x000fe80000100a00 */
[----:B0-----:R-:W2:Y:S04]  /*51330*/  LDL R4, [R1+0x70] ;  /* 0x0000700001047983 */ /* 0x001ea80000100800 */
[----:B------:R-:W2:Y:S01]  /*51340*/  LDL R5, [R1+0x74] ;  /* 0x0000740001057983 */ /* 0x000ea20000100800 */
[----:B---3--:R-:W-:Y:S03]  /*51350*/  HMMA.16816.F32.BF16 R12, R8, R14, R24 ;  /* 0x0000000e080c723c */ /* 0x008fe60000041818 */
[----:B------:R-:W3:-:S15]  /*51360*/  LDL.LU.64 R24, [R1+0x2840] ;  /* 0x0028400001187983 */ /* 0x000ede0000300a00 */
[----:B------:R-:W-:Y:S01]  /*51370*/  NOP ;  /* 0x0000000000007918 */ /* 0x000fe20000000000 */
[----:B------:R-:W-:Y:S04]  /*51380*/  STL.64 [R1+0x2320], R14 ;  /* 0x0023200e01007387 */ /* 0x000fe80000100a00 */
[----:B------:R0:W-:Y:S04]  /*51390*/  STL.64 [R1+0x2318], R12 ;  /* 0x0023180c01007387 */ /* 0x0001e80000100a00 */
[----:B0-----:R-:W4:Y:S04]  /*513a0*/  LDL.LU R12, [R1+0x60] ;  /* 0x00006000010c7983 */ /* 0x001f280000300800 */
[----:B------:R-:W4:Y:S04]  /*513b0*/  LDL.LU R13, [R1+0x64] ;  /* 0x00006400010d7983 */ /* 0x000f280000300800 */
[----:B------:R-:W5:Y:S04]  /*513c0*/  LDL.LU.64 R18, [R1+0x2838] ;  /* 0x0028380001127983 */ /* 0x000f680000300a00 */
[----:B------:R-:W5:Y:S04]  /*513d0*/  LDL.LU.64 R16, [R1+0x2830] ;  /* 0x0028300001107983 */ /* 0x000f680000300a00 */
[----:B------:R-:W2:Y:S04]  /*513e0*/  LDL.LU R8, [R1+0x470] ;  /* 0x0004700001087983 */ /* 0x000ea80000300800 */
[----:B------:R-:W2:Y:S04]  /*513f0*/  LDL.LU R9, [R1+0x474] ;  /* 0x0004740001097983 */ /* 0x000ea80000300800 */
[----:B------:R-:W2:Y:S04]  /*51400*/  LDL.LU R10, [R1+0x478] ;  /* 0x00047800010a7983 */ /* 0x000ea80000300800 */
[----:B------:R-:W2:Y:S04]  /*51410*/  LDL.LU R11, [R1+0x47c] ;  /* 0x00047c00010b7983 */ /* 0x000ea80000300800 */
[----:B--2---:R-:W-:Y:S04]  /*51420*/  STL.64 [R1+0x27d8], R10 ;  /* 0x0027d80a01007387 */ /* 0x004fe80000100a00 */
[----:B------:R0:W-:Y:S04]  /*51430*/  STL.64 [R1+0x27d0], R8 ;  /* 0x0027d00801007387 */ /* 0x0001e80000100a00 */
[----:B0-----:R-:W2:Y:S04]  /*51440*/  LDL.LU.64 R8, [R1+0x490] ;  /* 0x0004900001087983 */ /* 0x001ea80000300a00 */
[----:B------:R-:W2:Y:S04]  /*51450*/  LDL.LU.64 R10, [R1+0x498] ;  /* 0x00049800010a7983 */ /* 0x000ea80000300a00 */
[----:B------:R-:W-:Y:S04]  /*51460*/  STL.64 [R1+0x2330], R22 ;  /* 0x0023301601007387 */ /* 0x000fe80000100a00 */
[----:B------:R0:W-:Y:S04]  /*51470*/  STL.64 [R1+0x2328], R20 ;  /* 0x0023281401007387 */ /* 0x0001e80000100a00 */
[----:B0-----:R-:W2:Y:S04]  /*51480*/  LDL.LU R20, [R1+0x9d0] ;  /* 0x0009d00001147983 */ /* 0x001ea80000300800 */
[----:B------:R-:W2:Y:S04]  /*51490*/  LDL.LU R21, [R1+0x9d4] ;  /* 0x0009d40001157983 */ /* 0x000ea80000300800 */
[----:B------:R-:W2:Y:S04]  /*514a0*/  LDL.LU R22, [R1+0x9d8] ;  /* 0x0009d80001167983 */ /* 0x000ea80000300800 */
[----:B------:R-:W2:Y:S02]  /*514b0*/  LDL.LU R23, [R1+0x9dc] ;  /* 0x0009dc0001177983 */ /* 0x000ea40000300800 */
[----:B--2---:R-:W-:-:S15]  /*514c0*/  HMMA.16816.F32.BF16 R4, R8, R4, R20 ;  /* 0x000000040804723c */ /* 0x004fde0000041814 */
[----:B------:R-:W-:-:S04]  /*514d0*/  NOP ;  /* 0x0000000000007918 */ /* 0x000fc80000000000 */
[----:B------:R-:W-:Y:S04]  /*514e0*/  STL.64 [R1+0x2310], R6 ;  /* 0x0023100601007387 */ /* 0x000fe80000100a00 */
[----:B------:R0:W-:Y:S04]  /*514f0*/  STL.64 [R1+0x2308], R4 ;  /* 0x0023080401007387 */ /* 0x0001e80000100a00 */
[----:B------:R-:W2:Y:S04]  /*51500*/  LDL.LU R20, [R1+0x9b0] ;  /* 0x0009b00001147983 */ /* 0x000ea80000300800 */
[----:B------:R-:W2:Y:S04]  /*51510*/  LDL.LU R21, [R1+0x9b4] ;  /* 0x0009b40001157983 */ /* 0x000ea80000300800 */
[----:B------:R-:W2:Y:S04]  /*51520*/  LDL.LU R22, [R1+0x9b8] ;  /* 0x0009b80001167983 */ /* 0x000ea80000300800 */
[----:B------:R-:W2:Y:S04]  /*51530*/  LDL.LU R23, [R1+0x9bc] ;  /* 0x0009bc0001177983 */ /* 0x000ea80000300800 */
[----:B----4-:R-:W-:Y:S04]  /*51540*/  STL.64 [R1+0x2808], R12 ;  /* 0x0028080c01007387 */ /* 0x010fe80000100a00 */
[----:B0-----:R-:W4:Y:S04]  /*51550*/  LDL.LU R4, [R1+0x8e0] ;  /* 0x0008e00001047983 */ /* 0x001f280000300800 */
[----:B------:R-:W4:Y:S04]  /*51560*/  LDL.LU R5, [R1+0x8e4] ;  /* 0x0008e40001057983 */ /* 0x000f280000300800 */
[----:B------:R-:W2:Y:S04]  /*51570*/  LDL.LU R6, [R1+0x8e8] ;  /* 0x0008e80001067983 */ /* 0x000ea80000300800 */
[----:B------:R-:W2:Y:S01]  /*51580*/  LDL.LU R7, [R1+0x8ec] ;  /* 0x0008ec0001077983 */ /* 0x000ea20000300800 */
[----:B-----5:R-:W-:Y:S01]  /*51590*/  HMMA.16816.F32.BF16 R16, R8, R12, R16 ;  /* 0x0000000c0810723c */ /* 0x020fe20000041810 */
[----:B------:R-:W-:Y:S01]  /*515a0*/  IMAD.MOV.U32 R27, RZ, RZ, R8 ;  /* 0x000000ffff1b7224 */ /* 0x000fe200078e0008 */
[----:B------:R-:W-:Y:S01]  /*515b0*/  MOV R15, R10 ;  /* 0x0000000a000f7202 */ /* 0x000fe20000000f00 */
[----:B------:R-:W-:-:S02]  /*515c0*/  IMAD.MOV.U32 R26, RZ, RZ, R9 ;  /* 0x000000ffff1a7224 */ /* 0x000fc400078e0009 */
[----:B------:R-:W-:Y:S01]  /*515d0*/  IMAD.MOV.U32 R14, RZ, RZ, R11 ;  /* 0x000000ffff0e7224 */ /* 0x000fe200078e000b */
[----:B--2---:R-:W-:Y:S04]  /*515e0*/  STL.64 [R1+0x2788], R6 ;  /* 0x0027880601007387 */ /* 0x004fe80000100a00 */
[----:B----4-:R0:W-:Y:S04]  /*515f0*/  STL.64 [R1+0x2780], R4 ;  /* 0x0027800401007387 */ /* 0x0101e80000100a00 */
[----:B0-----:R-:W2:Y:S04]  /*51600*/  LDL.LU R4, [R1+0x8f0] ;  /* 0x0008f00001047983 */ /* 0x001ea80000300800 */
[----:B------:R-:W2:Y:S04]  /*51610*/  LDL.LU R5, [R1+0x8f4] ;  /* 0x0008f40001057983 */ /* 0x000ea80000300800 */
[----:B------:R-:W4:Y:S04]  /*51620*/  LDL.LU R6, [R1+0x8f8] ;  /* 0x0008f80001067983 */ /* 0x000f280000300800 */
[----:B------:R-:W4:Y:S04]  /*51630*/  LDL.LU R7, [R1+0x8fc] ;  /* 0x0008fc0001077983 */ /* 0x000f280000300800 */
[----:B------:R-:W5:Y:S04]  /*51640*/  LDL.LU R8, [R1+0x480] ;  /* 0x0004800001087983 */ /* 0x000f680000300800 */
[----:B------:R-:W5:Y:S04]  /*51650*/  LDL.LU R9, [R1+0x484] ;  /* 0x0004840001097983 */ /* 0x000f680000300800 */
[----:B------:R-:W2:Y:S04]  /*51660*/  LDL.LU R10, [R1+0x488] ;  /* 0x00048800010a7983 */ /* 0x000ea80000300800 */
[----:B------:R-:W2:Y:S04]  /*51670*/  LDL.LU R11, [R1+0x48c] ;  /* 0x00048c00010b7983 */ /* 0x000ea80000300800 */
[----:B--2---:R-:W-:Y:S04]  /*51680*/  STL.64 [R1+0x2818], R10 ;  /* 0x0028180a01007387 */ /* 0x004fe80000100a00 */
[----:B-----5:R-:W-:Y:S04]  /*51690*/  STL.64 [R1+0x2810], R8 ;  /* 0x0028100801007387 */ /* 0x020fe80000100a00 */
[----:B----4-:R-:W-:Y:S04]  /*516a0*/  STL.64 [R1+0x2798], R6 ;  /* 0x0027980601007387 */ /* 0x010fe80000100a00 */
[----:B------:R0:W-:Y:S04]  /*516b0*/  STL.64 [R1+0x2790], R4 ;  /* 0x0027900401007387 */ /* 0x0001e80000100a00 */
[----:B0-----:R-:W2:Y:S04]  /*516c0*/  LDL R4, [R1+0x40] ;  /* 0x0000400001047983 */ /* 0x001ea80000100800 */
[----:B------:R-:W2:Y:S04]  /*516d0*/  LDL R5, [R1+0x44] ;  /* 0x0000440001057983 */ /* 0x000ea80000100800 */
[----:B------:R-:W-:Y:S04]  /*516e0*/  STL.64 [R1+0x2300], R18 ;  /* 0x0023001201007387 */ /* 0x000fe80000100a00 */
[----:B------:R0:W-:Y:S04]  /*516f0*/  STL.64 [R1+0x22f8], R16 ;  /* 0x0022f81001007387 */ /* 0x0001e80000100a00 */
[----:B0-----:R-:W4:Y:S04]  /*51700*/  LDL.LU.64 R16, [R1+0x70] ;  /* 0x0000700001107983 */ /* 0x001f280000300a00 */
[----:B------:R-:W5:Y:S01]  /*51710*/  LDL.64 R18, [R1+0x78] ;  /* 0x0000780001127983 */ /* 0x000f620000100a00 */
[----:B------:R-:W-:Y:S01]  /*51720*/  IMAD.MOV.U32 R8, RZ, RZ, R27 ;  /* 0x000000ffff087224 */ /* 0x000fe200078e001b */
[----:B------:R-:W-:Y:S01]  /*51730*/  MOV R9, R26 ;  /* 0x0000001a00097202 */ /* 0x000fe20000000f00 */
[----:B------:R-:W-:-:S02]  /*51740*/  IMAD.MOV.U32 R10, RZ, RZ, R15 ;  /* 0x000000ffff0a7224 */ /* 0x000fc400078e000f */
[----:B------:R-:W-:-:S07]  /*51750*/  IMAD.MOV.U32 R11, RZ, RZ, R14 ;  /* 0x000000ffff0b7224 */ /* 0x000fce00078e000e */
[C---:B--2---:R-:W-:Y:S01]  /*51760*/  HMMA.16816.F32.BF16 R12, R8.reuse, R4, R20 ;  /* 0x00000004080c723c */ /* 0x044fe20000041814 */
[----:B-----5:R-:W-:Y:S04]  /*51770*/  STL.64 [R1+0x2828], R18 ;  /* 0x0028281201007387 */ /* 0x020fe80000100a00 */
[----:B----4-:R-:W-:Y:S04]  /*51780*/  STL.64 [R1+0x2820], R16 ;  /* 0x0028201001007387 */ /* 0x010fe80000100a00 */
[----:B------:R-:W-:Y:S04]  /*51790*/  STL.64 [R1+0x2800], R4 ;  /* 0x0028000401007387 */ /* 0x000fe80000100a00 */
[----:B------:R-:W2:Y:S06]  /*517a0*/  LDL.LU R20, [R1+0x320] ;  /* 0x0003200001147983 */ /* 0x000eac0000300800 */
[----:B------:R0:W-:Y:S04]  /*517b0*/  STL.64 [R1+0x4b0], R12 ;  /* 0x0004b00c01007387 */ /* 0x0001e80000100a00 */
[----:B------:R1:W-:Y:S04]  /*517c0*/  STL.64 [R1+0x4b8], R14 ;  /* 0x0004b80e01007387 */ /* 0x0003e80000100a00 */
[----:B------:R-:W2:Y:S04]  /*517d0*/  LDL.LU R21, [R1+0x324] ;  /* 0x0003240001157983 */ /* 0x000ea80000300800 */
[----:B------:R-:W4:Y:S04]  /*517e0*/  LDL.LU R22, [R1+0x328] ;  /* 0x0003280001167983 */ /* 0x000f280000300800 */
[----:B------:R-:W4:Y:S04]  /*517f0*/  LDL.LU R23, [R1+0x32c] ;  /* 0x00032c0001177983 */ /* 0x000f280000300800 */
[----:B0-----:R-:W5:Y:S04]  /*51800*/  LDL.LU R12, [R1+0x960] ;  /* 0x00096000010c7983 */ /* 0x001f680000300800 */
[----:B------:R-:W5:Y:S04]  /*51810*/  LDL.LU R13, [R1+0x964] ;  /* 0x00096400010d7983 */ /* 0x000f680000300800 */
[----:B-1----:R-:W5:Y:S04]  /*51820*/  LDL.LU R14, [R1+0x968] ;  /* 0x00096800010e7983 */ /* 0x002f680000300800 */
        /* <DEDUP_REMOVED lines=27> */
[----:B---3--:R-:W-:Y:S03]  /*519e0*/  HMMA.16816.F32.BF16 R8, R8, R24, R16 ;  /* 0x000000180808723c */ /* 0x008fe60000041810 */
        /* <DEDUP_REMOVED lines=12> */
[----:B------:R-:W3:Y:S04]  /*51ab0*/  LDL.LU.64 R18, [R1+0x2828] ;  /* 0x0028280001127983 */ /* 0x000ee80000300a00 */
[----:B------:R-:W5:Y:S04]  /*51ac0*/  LDL.LU.64 R16, [R1+0x2820] ;  /* 0x0028200001107983 */ /* 0x000f680000300a00 */
[----:B------:R-:W-:Y:S04]  /*51ad0*/  STL.64 [R1+0x380], R8 ;  /* 0x0003800801007387 */ /* 0x000fe80000100a00 */
[----:B------:R0:W-:Y:S04]  /*51ae0*/  STL.64 [R1+0x388], R10 ;  /* 0x0003880a01007387 */ /* 0x0001e80000100a00 */
[----:B0-----:R-:W5:Y:S04]  /*51af0*/  LDL.LU.64 R10, [R1+0x2818] ;  /* 0x00281800010a7983 */ /* 0x001f680000300a00 */
[----:B------:R-:W5:Y:S02]  /*51b00*/  LDL.LU.64 R8, [R1+0x2810] ;  /* 0x0028100001087983 */ /* 0x000f640000300a00 */
[----:B-----5:R-:W-:-:S15]  /*51b10*/  HMMA.16816.F32.BF16 R12, R8, R16, R12 ;  /* 0x00000010080c723c */ /* 0x020fde000004180c */
[----:B------:R-:W-:-:S04]  /*51b20*/  NOP ;  /* 0x0000000000007918 */ /* 0x000fc80000000000 */
[----:B------:R0:W-:Y:S04]  /*51b30*/  STL.64 [R1+0x490], R12 ;  /* 0x0004900c01007387 */ /* 0x0001e80000100a00 */
[----:B0-----:R-:W4:Y:S01]  /*51b40*/  LDL.LU.64 R12, [R1+0x2808] ;  /* 0x00280800010c7983 */ /* 0x001f220000300a00 */
[----:B------:R-:W-:Y:S01]  /*51b50*/  MOV R27, R14 ;  /* 0x0000000e001b7202 */ /* 0x000fe20000000f00 */
[----:B------:R-:W-:-:S04]  /*51b60*/  IMAD.MOV.U32 R26, RZ, RZ, R15 ;  /* 0x000000ffff1a7224 */ /* 0x000fc800078e000f */
[----:B------:R-:W-:Y:S04]  /*51b70*/  STL [R1+0x22f4], R27 ;  /* 0x0022f41b01007387 */ /* 0x000fe80000100800 */
[----:B------:R-:W-:Y:S01]  /*51b80*/  STL [R1+0x22f0], R26 ;  /* 0x0022f01a01007387 */ /* 0x000fe20000100800 */
[----:B----4-:R-:W-:-:S15]  /*51b90*/  HMMA.16816.F32.BF16 R4, R8, R12, R4 ;  /* 0x0000000c0804723c */ /* 0x010fde0000041804 */
[----:B------:R-:W-:-:S04]  /*51ba0*/  NOP ;  /* 0x0000000000007918 */ /* 0x000fc80000000000 */
[----:B------:R0:W-:Y:S04]  /*51bb0*/  STL.64 [R1+0x7b0], R4 ;  /* 0x0007b00401007387 */ /* 0x0001e80000100a00 */
[----:B------:R-:W-:Y:S04]  /*51bc0*/  STL.64 [R1+0x7b8], R6 ;  /* 0x0007b80601007387 */ /* 0x000fe80000100a00 */
[----:B0-----:R-:W2:Y:S02]  /*51bd0*/  LDL.LU.64 R4, [R1+0x2800] ;  /* 0x0028000001047983 */ /* 0x001ea40000300a00 */
[----:B--2---:R-:W-:-:S15]  /*51be0*/  HMMA.16816.F32.BF16 R20, R8, R4, R20 ;  /* 0x000000040814723c */ /* 0x004fde0000041814 */
[----:B------:R-:W-:-:S04]  /*51bf0*/  NOP ;  /* 0x0000000000007918 */ /* 0x000fc80000000000 */
[----:B------:R-:W-:Y:S01]  /*51c00*/  IMAD.MOV.U32 R27, RZ, RZ, R22 ;  /* 0x000000ffff1b7224 */ /* 0x000fe200078e0016 */
[----:B------:R0:W-:Y:S01]  /*51c10*/  STL.64 [R1+0x7c0], R20 ;  /* 0x0007c01401007387 */ /* 0x0001e20000100a00 */
[----:B------:R-:W-:-:S03]  /*51c20*/  MOV R26, R23 ;  /* 0x00000017001a7202 */ /* 0x000fc60000000f00 */
        /* <DEDUP_REMOVED lines=26> */
[----:B0-----:R-:W4:Y:S04]  /*51dd0*/  LDL.LU.64 R6, [R1+0x2798] ;  /* 0x0027980001067983 */ /* 0x001f280000300a00 */
[----:B------:R-:W4:Y:S02]  /*51de0*/  LDL.LU.64 R4, [R1+0x2790] ;  /* 0x0027900001047983 */ /* 0x000f240000300a00 */
[----:B----4-:R-:W-:Y:S02]  /*51df0*/  HMMA.16816.F32.BF16 R8, R8, R24, R4 ;  /* 0x000000180808723c */ /* 0x010fe40000041804 */
[----:B------:R-:W4:Y:S04]  /*51e00*/  LDL.LU.64 R6, [R1+0x2788] ;  /* 0x0027880001067983 */ /* 0x000f280000300a00 */
[----:B------:R-:W4:Y:S04]  /*51e10*/  LDL.LU.64 R4, [R1+0x2780] ;  /* 0x0027800001047983 */ /* 0x000f280000300a00 */
[----:B------:R-:W-:Y:S04]  /*51e20*/  STL.64 [R1+0x26e8], R26 ;  /* 0x0026e81a01007387 */ /* 0x000fe80000100a00 */
[----:B------:R0:W-:Y:S05]  /*51e30*/  STL.64 [R1+0x26e0], R24 ;  /* 0x0026e01801007387 */ /* 0x0001ea0000100a00 */
[----:B------:R1:W-:Y:S04]  /*51e40*/  STL.64 [R1+0x900], R8 ;  /* 0x0009000801007387 */ /* 0x0003e80000100a00 */
[----:B------:R5:W-:Y:S04]  /*51e50*/  STL.64 [R1+0x908], R10 ;  /* 0x0009080a01007387 */ /* 0x000be80000100a00 */
[----:B0-----:R-:W4:Y:S04]  /*51e60*/  LDL.LU.64 R24, [R1+0x460] ;  /* 0x0004600001187983 */ /* 0x001f280000300a00 */
[----:B------:R-:W4:Y:S04]  /*51e70*/  LDL.LU.64 R26, [R1+0x468] ;  /* 0x00046800011a7983 */ /* 0x000f280000300a00 */
[----:B-1----:R-:W2:Y:S04]  /*51e80*/  LDL.LU R8, [R1+0x410] ;  /* 0x0004100001087983 */ /* 0x002ea80000300800 */
[----:B------:R-:W2:Y:S04]  /*51e90*/  LDL.LU R9, [R1+0x414] ;  /* 0x0004140001097983 */ /* 0x000ea80000300800 */
[----:B-----5:R-:W5:Y:S04]  /*51ea0*/  LDL.LU R10, [R1+0x418] ;  /* 0x00041800010a7983 */ /* 0x020f680000300800 */
[----:B------:R-:W5:Y:S04]  /*51eb0*/  LDL.LU R11, [R1+0x41c] ;  /* 0x00041c00010b7983 */ /* 0x000f680000300800 */
[----:B-----5:R-:W-:Y:S04]  /*51ec0*/  STL.64 [R1+0x2590], R10 ;  /* 0x0025900a01007387 */ /* 0x020fe80000100a00 */
[----:B--2---:R4:W-:Y:S02]  /*51ed0*/  STL.64 [R1+0x2588], R8 ;  /* 0x0025880801007387 */ /* 0x0049e40000100a00 */
[----:B----4-:R-:W-:Y:S01]  /*51ee0*/  HMMA.16816.F32.BF16 R8, R24, R16, R4 ;  /* 0x000000101808723c */ /* 0x010fe20000041804 */
[----:B------:R-:W-:Y:S01]  /*51ef0*/  IMAD.MOV.U32 R6, RZ, RZ, R25 ;  /* 0x000000ffff067224 */ /* 0x000fe200078e0019 */
[----:B------:R-:W-:Y:S01]  /*51f00*/  MOV R5, R26 ;  /* 0x0000001a00057202 */ /* 0x000fe20000000f00 */
[----:B------:R-:W-:-:S02]  /*51f10*/  IMAD.MOV.U32 R7, RZ, RZ, R24 ;  /* 0x000000ffff077224 */ /* 0x000fc400078e0018 */
[----:B------:R-:W-:-:S14]  /*51f20*/  IMAD.MOV.U32 R4, RZ, RZ, R27 ;  /* 0x000000ffff047224 */ /* 0x000fdc00078e001b */
[----:B------:R-:W-:Y:S04]  /*51f30*/  STL.64 [R1+0x8f0], R8 ;  /* 0x0008f00801007387 */ /* 0x000fe80000100a00 */
[----:B------:R-:W-:Y:S04]  /*51f40*/  STL.64 [R1+0x8f8], R10 ;  /* 0x0008f80a01007387 */ /* 0x000fe80000100a00 */
[----:B---3--:R0:W-:Y:S04]  /*51f50*/  STL.64 [R1+0x26c8], R18 ;  /* 0x0026c81201007387 */ /* 0x0081e80000100a00 */
[----:B------:R1:W-:Y:S01]  /*51f60*/  STL.64 [R1+0x26c0], R16 ;  /* 0x0026c01001007387 */ /* 0x0003e20000100a00 */
[----:B0-----:R-:W-:-:S02]  /*51f70*/  IMAD.MOV.U32 R18, RZ, RZ, R5 ;  /* 0x000000ffff127224 */ /* 0x001fc400078e0005 */
[----:B------:R-:W-:Y:S02]  /*51f80*/  IMAD.MOV.U32 R19, RZ, RZ, R4 ;  /* 0x000000ffff137224 */ /* 0x000fe400078e0004 */
[----:B-1----:R-:W-:Y:S01]  /*51f90*/  IMAD.MOV.U32 R16, RZ, RZ, R7 ;  /* 0x000000ffff107224 */ /* 0x002fe200078e0007 */
[----:B------:R-:W-:-:S07]  /*51fa0*/  MOV R17, R6 ;  /* 0x0000000600117202 */ /* 0x000fce0000000f00 */
[----:B------:R-:W-:Y:S01]  /*51fb0*/  HMMA.16816.F32.BF16 R8, R16, R12, R20 ;  /* 0x0000000c1008723c */ /* 0x000fe20000041814 */
[----:B------:R-:W-:Y:S04]  /*51fc0*/  STL.64 [R1+0x26b8], R12 ;  /* 0x0026b80c01007387 */ /* 0x000fe80000100a00 */
[----:B------:R-:W2:-:S14]  /*51fd0*/  LDL.LU R4, [R1+0x190] ;  /* 0x0001900001047983 */ /* 0x000e9c0000300800 */
[----:B------:R-:W-:Y:S04]  /*51fe0*/  STL.64 [R1+0x8e0], R8 ;  /* 0x0008e00801007387 */ /* 0x000fe80000100a00 */
[----:B------:R-:W-:Y:S04]  /*51ff0*/  STL.64 [R1+0x8e8], R10 ;  /* 0x0008e80a01007387 */ /* 0x000fe80000100a00 */
[----:B------:R-:W2:Y:S04]  /*52000*/  LDL.LU R5, [R1+0x194] ;  /* 0x0001940001057983 */ /* 0x000ea80000300800 */
[----:B------:R-:W3:Y:S04]  /*52010*/  LDL.LU R6, [R1+0x198] ;  /* 0x0001980001067983 */ /* 0x000ee80000300800 */
[----:B------:R-:W3:Y:S04]  /*52020*/  LDL.LU R7, [R1+0x19c] ;  /* 0x00019c0001077983 */ /* 0x000ee80000300800 */
[----:B---3--:R0:W-:Y:S04]  /*52030*/  STL.64 [R1+0x2540], R6 ;  /* 0x0025400601007387 */ /* 0x0081e80000100a00 */
[----:B--2---:R1:W-:Y:S01]  /*52040*/  STL.64 [R1+0x2538], R4 ;  /* 0x0025380401007387 */ /* 0x0043e20000100a00 */
[----:B0-----:R-:W-:Y:S01]  /*52050*/  IMAD.MOV.U32 R6, RZ, RZ, R3 ;  /* 0x000000ffff067224 */ /* 0x001fe200078e0003 */
[----:B------:R-:W-:-:S02]  /*52060*/  MOV R7, R28 ;  /* 0x0000001c00077202 */ /* 0x000fc40000000f00 */
[----:B-1----:R-:W-:Y:S01]  /*52070*/  MOV R4, R0 ;  /* 0x0000000000047202 */ /* 0x002fe20000000f00 */
[----:B------:R-:W-:Y:S01]  /*52080*/  IMAD.MOV.U32 R5, RZ, RZ, R2 ;  /* 0x000000ffff057224 */ /* 0x000fe200078e0002 */
[----:B------:R-:W2:Y:S04]  /*52090*/  LDL.LU R0, [R1+0x277c] ;  /* 0x00277c0001007983 */ /* 0x000ea80000300800 */
[----:B------:R-:W3:Y:S04]  /*520a0*/  LDL.LU R2, [R1+0x2778] ;  /* 0x0027780001027983 */ /* 0x000ee80000300800 */
        /* <DEDUP_REMOVED lines=8> */
[----:B------:R-:W-:Y:S04]  /*52130*/  STL.64 [R1+0x2550], R6 ;  /* 0x0025500601007387 */ /* 0x000fe80000100a00 */
[----:B------:R0:W-:Y:S04]  /*52140*/  STL.64 [R1+0x2548], R4 ;  /* 0x0025480401007387 */ /* 0x0001e80000100a00 */
[----:B0-----:R-:W2:Y:S04]  /*52150*/  LDL.64 R4, [R1+0x40] ;  /* 0x0000400001047983 */ /* 0x001ea80000100a00 */
[----:B------:R-:W2:Y:S04]  /*52160*/  LDL.LU.64 R20, [R1+0x400] ;  /* 0x0004000001147983 */ /* 0x000ea80000300a00 */
[----:B------:R-:W2:Y:S04]  /*52170*/  LDL.LU.64 R22, [R1+0x408] ;  /* 0x0004080001167983 */ /* 0x000ea80000300a00 */
[----:B--2---:R-:W-:Y:S04]  /*52180*/  STL.64 [R1+0x2560], R22 ;  /* 0x0025601601007387 */ /* 0x004fe80000100a00 */
[----:B------:R0:W-:Y:S04]  /*52190*/  STL.64 [R1+0x2558], R20 ;  /* 0x0025581401007387 */ /* 0x0001e80000100a00 */
[----:B0-----:R-:W2:Y:S04]  /*521a0*/  LDL.LU R20, [R1+0x1b0] ;  /* 0x0001b00001147983 */ /* 0x001ea80000300800 */
[----:B------:R-:W2:Y:S04]  /*521b0*/  LDL.LU R21, [R1+0x1b4] ;  /* 0x0001b40001157983 */ /* 0x000ea80000300800 */
[----:B------:R-:W2:Y:S04]  /*521c0*/  LDL.LU R22, [R1+0x1b8] ;  /* 0x0001b80001167983 */ /* 0x000ea80000300800 */
[----:B------:R-:W2:Y:S04]  /*521d0*/  LDL.LU R23, [R1+0x1bc] ;  /* 0x0001bc0001177983 */ /* 0x000ea80000300800 */
[----:B--2---:R3:W-:Y:S04]  /*521e0*/  STL.64 [R1+0x2570], R22 ;  /* 0x0025701601007387 */ /* 0x0047e80000100a00 */
[----:B------:R5:W-:Y:S01]  /*521f0*/  STL.64 [R1+0x2568], R20 ;  /* 0x0025681401007387 */ /* 0x000be20000100a00 */
[----:B---3--:R-:W-:Y:S01]  /*52200*/  MOV R22, R2 ;  /* 0x0000000200167202 */ /* 0x008fe20000000f00 */
[----:B-----5:R-:W-:-:S02]  /*52210*/  IMAD.MOV.U32 R20, RZ, RZ, R28 ;  /* 0x000000ffff147224 */ /* 0x020fc400078e001c */
[----:B------:R-:W-:Y:S01]  /*52220*/  IMAD.MOV.U32 R23, RZ, RZ, R0 ;  /* 0x000000ffff177224 */ /* 0x000fe200078e0000 */
[----:B------:R-:W2:Y:S01]  /*52230*/  LDL.LU R28, [R1+0x276c] ;  /* 0x00276c00011c7983 */ /* 0x000ea20000300800 */
[----:B----4-:R-:W-:-:S03]  /*52240*/  IMAD.MOV.U32 R21, RZ, RZ, R3 ;  /* 0x000000ffff157224 */ /* 0x010fc600078e0003 */
        /* <DEDUP_REMOVED lines=17> */
[----:B---3--:R-:W-:-:S02]  /*52360*/  IMAD.MOV.U32 R22, RZ, RZ, R3 ;  /* 0x000000ffff167224 */ /* 0x008fc400078e0003 */
[----:B-----5:R-:W-:Y:S02]  /*52370*/  IMAD.MOV.U32 R20, RZ, RZ, R0 ;  /* 0x000000ffff147224 */ /* 0x020fe400078e0000 */
[----:B------:R-:W-:Y:S01]  /*52380*/  IMAD.MOV.U32 R23, RZ, RZ, R28 ;  /* 0x000000ffff177224 */ /* 0x000fe200078e001c */
[----:B------:R-:W2:Y:S01]  /*52390*/  LDL.LU R0, [R1+0x275c] ;  /* 0x00275c0001007983 */ /* 0x000ea20000300800 */
[----:B----4-:R-:W-:-:S03]  /*523a0*/  MOV R21, R2 ;  /* 0x0000000200157202 */ /* 0x010fc60000000f00 */
        /* <DEDUP_REMOVED lines=9> */
[----:B--2---:R3:W-:Y:S04]  /*52440*/  STL.64 [R1+0x25c0], R22 ;  /* 0x0025c01601007387 */ /* 0x0047e80000100a00 */
[----:B------:R5:W-:Y:S01]  /*52450*/  STL.64 [R1+0x25b8], R20 ;  /* 0x0025b81401007387 */ /* 0x000be20000100a00 */
[----:B---3--:R-:W-:Y:S01]  /*52460*/  IMAD.MOV.U32 R22, RZ, RZ, R2 ;  /* 0x000000ffff167224 */ /* 0x008fe200078e0002 */
[----:B-----5:R-:W-:-:S02]  /*52470*/  MOV R20, R28 ;  /* 0x0000001c00147202 */ /* 0x020fc40000000f00 */
[----:B------:R-:W-:Y:S01]  /*52480*/  MOV R23, R0 ;  /* 0x0000000000177202 */ /* 0x000fe20000000f00 */
        /* <DEDUP_REMOVED lines=34> */
[----:B------:R5:W-:Y:S02]  /*526b0*/  STL.64 [R1+0x2608], R20 ;  /* 0x0026081401007387 */ /* 0x000be40000100a00 */
[----:B-----5:R-:W-:Y:S01]  /*526c0*/  IMAD.MOV.U32 R20, RZ, RZ, R28 ;  /* 0x000000ffff147224 */ /* 0x020fe200078e001c */
[----:B----4-:R-:W-:Y:S01]  /*526d0*/  MOV R21, R3 ;  /* 0x0000000300157202 */ /* 0x010fe20000000f00 */
[----:B------:R-:W2:Y:S04]  /*526e0*/  LDL.LU R28, [R1+0x272c] ;  /* 0x00272c00011c7983 */ /* 0x000ea80000300800 */
[----:B------:R-:W4:Y:S01]  /*526f0*/  LDL.LU R3, [R1+0x2728] ;  /* 0x0027280001037983 */ /* 0x000f220000300800 */
[----:B---3--:R-:W-:-:S02]  /*52700*/  IMAD.MOV.U32 R22, RZ, RZ, R2 ;  /* 0x000000ffff167224 */ /* 0x008fc400078e0002 */
[----:B------:R-:W-:Y:S01]  /*52710*/  IMAD.MOV.U32 R23, RZ, RZ, R0 ;  /* 0x000000ffff177224 */ /* 0x000fe200078e0000 */
[----:B------:R-:W3:Y:S04]  /*52720*/  LDL.LU R2, [R1+0x2724] ;  /* 0x0027240001027983 */ /* 0x000ee80000300800 */
        /* <DEDUP_REMOVED lines=15> */
[----:B----4-:R-:W-:Y:S01]  /*52820*/  IMAD.MOV.U32 R22, RZ, RZ, R3 ;  /* 0x000000ffff167224 */ /* 0x010fe200078e0003 */
[----:B-----5:R-:W-:-:S02]  /*52830*/  MOV R20, R0 ;  /* 0x0000000000147202 */ /* 0x020fc40000000f00 */
[----:B------:R-:W-:Y:S01]  /*52840*/  MOV R23, R28 ;  /* 0x0000001c00177202 */ /* 0x000fe20000000f00 */
[----:B------:R-:W2:Y:S01]  /*52850*/  LDL.LU R0, [R1+0x271c] ;  /* 0x00271c0001007983 */ /* 0x000ea20000300800 */
[----:B---3--:R-:W-:-:S03]  /*52860*/  IMAD.MOV.U32 R21, RZ, RZ, R2 ;  /* 0x000000ffff157224 */ /* 0x008fc600078e0002 */
        /* <DEDUP_REMOVED lines=36> */
[----:B------:R-:W2:Y:S01]  /*52ab0*/  LDL.LU R23, [R1+0x29c] ;  /* 0x00029c0001177983 */ /* 0x000ea20000300800 */
[----:B------:R-:W-:Y:S03]  /*52ac0*/  HMMA.16816.F32.BF16 R24, R16, R4, R24 ;  /* 0x000000041018723c */ /* 0x000fe60000041818 */
[----:B--2---:R3:W-:Y:S04]  /*52ad0*/  STL.64 [R1+0x2690], R22 ;  /* 0x0026901601007387 */ /* 0x0047e80000100a00 */
[----:B------:R5:W-:Y:S01]  /*52ae0*/  STL.64 [R1+0x2688], R20 ;  /* 0x0026881401007387 */ /* 0x000be20000100a00 */
[----:B---3--:R-:W-:-:S02]  /*52af0*/  MOV R22, R3 ;  /* 0x0000000300167202 */ /* 0x008fc40000000f00 */
[----:B-----5:R-:W-:Y:S01]  /*52b00*/  MOV R20, R0 ;  /* 0x0000000000147202 */ /* 0x020fe20000000f00 */
        /* <DEDUP_REMOVED lines=27> */
[----:B------:R0:W-:Y:S04]  /*52cc0*/  STL.64 [R1+0x8b0], R12 ;  /* 0x0008b00c01007387 */ /* 0x0001e80000100a00 */
[----:B------:R-:W-:Y:S04]  /*52cd0*/  STL.64 [R1+0x8b8], R14 ;  /* 0x0008b80e01007387 */ /* 0x000fe80000100a00 */
[----:B0-----:R-:W2:Y:S01]  /*52ce0*/  LDL.LU.64 R12, [R1+0x26b8] ;  /* 0x0026b800010c7983 */ /* 0x001ea20000300a00 */
[----:B-----5:R-:W-:Y:S01]  /*52cf0*/  MOV R20, R28 ;  /* 0x0000001c00147202 */ /* 0x020fe20000000f00 */
[----:B----4-:R-:W-:Y:S01]  /*52d00*/  IMAD.MOV.U32 R21, RZ, RZ, R3 ;  /* 0x000000ffff157224 */ /* 0x010fe200078e0003 */
[----:B---3--:R-:W-:Y:S01]  /*52d10*/  MOV R22, R2 ;  /* 0x0000000200167202 */ /* 0x008fe20000000f00 */
[----:B------:R-:W-:-:S07]  /*52d20*/  IMAD.MOV.U32 R23, RZ, RZ, R0 ;  /* 0x000000ffff177224 */ /* 0x000fce00078e0000 */
        /* <DEDUP_REMOVED lines=71> */
[----:B------:R-:W-:Y:S01]  /*531a0*/  MOV R2, R22 ;  /* 0x0000001600027202 */ /* 0x000fe20000000f00 */
[----:B------:R-:W-:Y:S01]  /*531b0*/  IMAD.MOV.U32 R0, RZ, RZ, R23 ;  /* 0x000000ffff007224 */ /* 0x000fe200078e0017 */
[----:B------:R-:W-:Y:S01]  /*531c0*/  MOV R28, R20 ;  /* 0x00000014001c7202 */ /* 0x000fe20000000f00 */
        /* <DEDUP_REMOVED lines=43> */
[----:B------:R-:W3:Y:S02]  /*53480*/  LDL.LU.64 R4, [R1+0x2548] ;  /* 0x0025480001047983 */ /* 0x000ee40000300a00 */
[----:B---3--:R-:W-:Y:S02]  /*53490*/  HMMA.16816.F32.BF16 R8, R8, R24, R4 ;  /* 0x000000180808723c */ /* 0x008fe40000041804 */
[----:B------:R-:W2:Y:S04]  /*534a0*/  LDL.LU.64 R6, [R1+0x2540] ;  /* 0x0025400001067983 */ /* 0x000ea80000300a00 */
[----:B------:R-:W2:-:S13]  /*534b0*/  LDL.LU.64 R4, [R1+0x2538] ;  /* 0x0025380001047983 */ /* 0x000e9a0000300a00 */
[----:B------:R-:W-:Y:S04]  /*534c0*/  STL.64 [R1+0x420], R8 ;  /* 0x0004200801007387 */ /* 0x000fe80000100a00 */
[----:B------:R0:W-:Y:S04]  /*534d0*/  STL.64 [R1+0x428], R10 ;  /* 0x0004280a01007387 */ /* 0x0001e80000100a00 */
[----:B0-----:R-:W3:Y:S04]  /*534e0*/  LDL.LU.64 R10, [R1+0x2530] ;  /* 0x00253000010a7983 */ /* 0x001ee80000300a00 */
[----:B------:R-:W3:Y:S04]  /*534f0*/  LDL.LU.64 R8, [R1+0x2528] ;  /* 0x0025280001087983 */ /* 0x000ee80000300a00 */
[----:B------:R-:W-:Y:S04]  /*53500*/  STL.64 [R1+0x24f8], R26 ;  /* 0x0024f81a01007387 */ /* 0x000fe80000100a00 */
[----:B------:R2:W-:Y:S02]  /*53510*/  STL.64 [R1+0x24f0], R24 ;  /* 0x0024f01801007387 */ /* 0x0005e40000100a00 */
[----:B--2---:R-:W-:Y:S01]  /*53520*/  HMMA.16816.F32.BF16 R24, R20, R16, R4 ;  /* 0x000000101418723c */ /* 0x004fe20000041804 */
[----:B------:R-:W-:Y:S01]  /*53530*/  IMAD.MOV.U32 R4, RZ, RZ, R23 ;  /* 0x000000ffff047224 */ /* 0x000fe200078e0017 */
[----:B------:R-:W-:Y:S01]  /*53540*/  MOV R5, R22 ;  /* 0x0000001600057202 */ /* 0x000fe20000000f00 */
[----:B------:R-:W-:Y:S01]  /*53550*/  IMAD.MOV.U32 R6, RZ, RZ, R21 ;  /* 0x000000ffff067224 */ /* 0x000fe200078e0015 */
[----:B------:R-:W-:-:S15]  /*53560*/  MOV R7, R20 ;  /* 0x0000001400077202 */ /* 0x000fde0000000f00 */
[----:B------:R-:W-:Y:S04]  /*53570*/  STL.64 [R1+0x410], R24 ;  /* 0x0004101801007387 */ /* 0x000fe80000100a00 */
[----:B------:R-:W-:Y:S04]  /*53580*/  STL.64 [R1+0x418], R26 ;  /* 0x0004181a01007387 */ /* 0x000fe80000100a00 */
[----:B------:R0:W-:Y:S04]  /*53590*/  STL.64 [R1+0x24d8], R18 ;  /* 0x0024d81201007387 */ /* 0x0001e80000100a00 */
[----:B------:R1:W-:Y:S01]  /*535a0*/  STL.64 [R1+0x24d0], R16 ;  /* 0x0024d01001007387 */ /* 0x0003e20000100a00 */
[----:B0-----:R-:W-:Y:S01]  /*535b0*/  IMAD.MOV.U32 R19, RZ, RZ, R4 ;  /* 0x000000ffff137224 */ /* 0x001fe200078e0004 */
[----:B------:R-:W-:-:S02]  /*535c0*/  MOV R18, R5 ;  /* 0x0000000500127202 */ /* 0x000fc40000000f00 */
[----:B------:R-:W2:Y:S01]  /*535d0*/  LDL.LU R4, [R1+0x3a0] ;  /* 0x0003a00001047983 */ /* 0x000ea20000300800 */
[----:B-1----:R-:W-:-:S03]  /*535e0*/  IMAD.MOV.U32 R17, RZ, RZ, R6 ;  /* 0x000000ffff117224 */ /* 0x002fc600078e0006 */
[----:B------:R-:W2:Y:S01]  /*535f0*/  LDL.LU R5, [R1+0x3a4] ;  /* 0x0003a40001057983 */ /* 0x000ea20000300800 */
[----:B------:R-:W-:-:S03]  /*53600*/  MOV R16, R7 ;  /* 0x0000000700107202 */ /* 0x000fc60000000f00 */
[----:B------:R-:W4:Y:S04]  /*53610*/  LDL.LU R6, [R1+0x3a8] ;  /* 0x0003a80001067983 */ /* 0x000f280000300800 */
[----:B------:R-:W4:Y:S04]  /*53620*/  LDL.LU R7, [R1+0x3ac] ;  /* 0x0003ac0001077983 */ /* 0x000f280000300800 */
[----:B----4-:R-:W-:Y:S04]  /*53630*/  STL.64 [R1+0x2350], R6 ;  /* 0x0023500601007387 */ /* 0x010fe80000100a00 */
[----:B--2---:R3:W-:Y:S02]  /*53640*/  STL.64 [R1+0x2348], R4 ;  /* 0x0023480401007387 */ /* 0x0047e40000100a00 */
[----:B---3--:R-:W-:Y:S02]  /*53650*/  HMMA.16816.F32.BF16 R4, R16, R12, R8 ;  /* 0x0000000c1004723c */ /* 0x008fe40000041808 */
[----:B------:R-:W-:Y:S04]  /*53660*/  STL.64 [R1+0x24c8], R12 ;  /* 0x0024c80c01007387 */ /* 0x000fe80000100a00 */
[----:B------:R-:W2:-:S13]  /*53670*/  LDL.LU R8, [R1+0x3b0] ;  /* 0x0003b00001087983 */ /* 0x000e9a0000300800 */
[----:B------:R0:W-:Y:S04]  /*53680*/  STL.64 [R1+0x390], R4 ;  /* 0x0003900401007387 */ /* 0x0001e80000100a00 */
[----:B------:R1:W-:Y:S04]  /*53690*/  STL.64 [R1+0x398], R6 ;  /* 0x0003980601007387 */ /* 0x0003e80000100a00 */
[----:B------:R-:W2:Y:S04]  /*536a0*/  LDL.LU R9, [R1+0x3b4] ;  /* 0x0003b40001097983 */ /* 0x000ea80000300800 */
[----:B------:R-:W3:Y:S04]  /*536b0*/  LDL.LU R10, [R1+0x3b8] ;  /* 0x0003b800010a7983 */ /* 0x000ee80000300800 */
[----:B------:R-:W3:Y:S04]  /*536c0*/  LDL.LU R11, [R1+0x3bc] ;  /* 0x0003bc00010b7983 */ /* 0x000ee80000300800 */
[----:B---3--:R-:W-:Y:S04]  /*536d0*/  STL.64 [R1+0x23a0], R10 ;  /* 0x0023a00a01007387 */ /* 0x008fe80000100a00 */
[----:B--2---:R-:W-:Y:S04]  /*536e0*/  STL.64 [R1+0x2398], R8 ;  /* 0x0023980801007387 */ /* 0x004fe80000100a00 */
[----:B------:R-:W2:Y:S04]  /*536f0*/  LDL.LU R20, [R1+0x10] ;  /* 0x0000100001147983 */ /* 0x000ea80000300800 */
[----:B------:R-:W2:Y:S04]  /*53700*/  LDL.LU R21, [R1+0x14] ;  /* 0x0000140001157983 */ /* 0x000ea80000300800 */
[----:B------:R-:W3:Y:S04]  /*53710*/  LDL.LU R22, [R1+0x18] ;  /* 0x0000180001167983 */ /* 0x000ee80000300800 */
[----:B------:R-:W3:Y:S04]  /*53720*/  LDL.LU R23, [R1+0x1c] ;  /* 0x00001c0001177983 */ /* 0x000ee80000300800 */
[----:B0-----:R-:W4:Y:S04]  /*53730*/  LDL.LU R4, [R1+0x360] ;  /* 0x0003600001047983 */ /* 0x001f280000300800 */
[----:B------:R-:W4:Y:S04]  /*53740*/  LDL.LU R5, [R1+0x364] ;  /* 0x0003640001057983 */ /* 0x000f280000300800 */
[----:B-1----:R-:W5:Y:S04]  /*53750*/  LDL.LU R6, [R1+0x368] ;  /* 0x0003680001067983 */ /* 0x002f680000300800 */
[----:B------:R-:W5:Y:S04]  /*53760*/  LDL.LU R7, [R1+0x36c] ;  /* 0x00036c0001077983 */ /* 0x000f680000300800 */
[----:B-----5:R-:W-:Y:S04]  /*53770*/  STL.64 [R1+0x2360], R6 ;  /* 0x0023600601007387 */ /* 0x020fe80000100a00 */
[----:B----4-:R-:W-:Y:S04]  /*53780*/  STL.64 [R1+0x2358], R4 ;  /* 0x0023580401007387 */ /* 0x010fe80000100a00 */
[----:B---3--:R-:W-:Y:S04]  /*53790*/  STL.64 [R1+0x2340], R22 ;  /* 0x0023401601007387 */ /* 0x008fe80000100a00 */
[----:B--2---:R0:W-:Y:S04]  /*537a0*/  STL.64 [R1+0x2338], R20 ;  /* 0x0023381401007387 */ /* 0x0041e80000100a00 */
[----:B0-----:R-:W2:Y:S04]  /*537b0*/  LDL.LU R20, [R1+0x90] ;  /* 0x0000900001147983 */ /* 0x001ea80000300800 */
[----:B------:R-:W2:Y:S04]  /*537c0*/  LDL.LU R21, [R1+0x94] ;  /* 0x0000940001157983 */ /* 0x000ea80000300800 */
[----:B------:R-:W3:Y:S01]  /*537d0*/  LDL.LU R22, [R1+0x98] ;  /* 0x0000980001167983 */ /* 0x000ee20000300800 */
[----:B------:R-:W-:-:S03]  /*537e0*/  MOV R23, R29 ;  /* 0x0000001d00177202 */ /* 0x000fc60000000f00 */
[----:B------:R-:W4:Y:S04]  /*537f0*/  LDL.LU R29, [R1+0x2520] ;  /* 0x00252000011d7983 */ /* 0x000f280000300800 */
[----:B------:R-:W5:Y:S04]  /*53800*/  LDL.LU R8, [R1+0x3c0] ;  /* 0x0003c00001087983 */ /* 0x000f680000300800 */
[----:B------:R-:W5:Y:S04]  /*53810*/  LDL.LU R9, [R1+0x3c4] ;  /* 0x0003c40001097983 */ /* 0x000f680000300800 */
[----:B------:R-:W2:Y:S04]  /*53820*/  LDL.LU R10, [R1+0x3c8] ;  /* 0x0003c800010a7983 */ /* 0x000ea80000300800 */
        /* <DEDUP_REMOVED lines=13> */
[----:B------:R-:W3:Y:S01]  /*53900*/  LDL.LU R22, [R1+0x348] ;  /* 0x0003480001167983 */ /* 0x000ee20000300800 */
[----:B----4-:R-:W-:-:S03]  /*53910*/  IMAD.MOV.U32 R23, RZ, RZ, R29 ;  /* 0x000000ffff177224 */ /* 0x010fc600078e001d */
        /* <DEDUP_REMOVED lines=12> */
[----:B----4-:R-:W-:-:S03]  /*539e0*/  MOV R23, R29 ;  /* 0x0000001d00177202 */ /* 0x010fc60000000f00 */
        /* <DEDUP_REMOVED lines=36> */
[----:B------:R-:W3:Y:S01]  /*53c30*/  LDL.LU R22, [R1+0x38] ;  /* 0x0000380001167983 */ /* 0x000ee20000300800 */
[----:B----4-:R-:W-:-:S03]  /*53c40*/  MOV R23, R29 ;  /* 0x0000001d00177202 */ /* 0x010fc60000000f00 */
        /* <DEDUP_REMOVED lines=32> */
[----:B------:R-:W4:Y:S01]  /*53e50*/  LDL.LU R29, [R1+0x2508] ;  /* 0x00250800011d7983 */ /* 0x000f220000300800 */
[----:B------:R-:W-:Y:S01]  /*53e60*/  IMAD.MOV.U32 R5, RZ, RZ, R14 ;  /* 0x000000ffff057224 */ /* 0x000fe200078e000e */
[----:B------:R-:W-:Y:S02]  /*53e70*/  MOV R4, R15 ;  /* 0x0000000f00047202 */ /* 0x000fe40000000f00 */
        /* <DEDUP_REMOVED lines=8> */
[----:B------:R-:W5:Y:S04]  /*53f00*/  LDL.LU R14, [R1+0x158] ;  /* 0x00015800010e7983 */ /* 0x000f680000300800 */
[----:B------:R-:W5:Y:S04]  /*53f10*/  LDL.LU R15, [R1+0x15c] ;  /* 0x00015c00010f7983 */ /* 0x000f680000300800 */
        /* <DEDUP_REMOVED lines=28> */
[C---:B-----5:R-:W-:Y:S03]  /*540e0*/  HMMA.16816.F32.BF16 R24, R16.reuse, R4, R24 ;  /* 0x000000041018723c */ /* 0x060fe60000041818 */
        /* <DEDUP_REMOVED lines=14> */
[----:B------:R-:W5:Y:S02]  /*541d0*/  LDL.LU.64 R24, [R1+0x24f0] ;  /* 0x0024f00001187983 */ /* 0x000f640000300a00 */
[----:B-----5:R-:W-:Y:S02]  /*541e0*/  HMMA.16816.F32.BF16 R16, R16, R24, R8 ;  /* 0x000000181010723c */ /* 0x020fe40000041808 */
[----:B------:R-:W5:Y:S04]  /*541f0*/  LDL.LU.64 R10, [R1+0x24e8] ;  /* 0x0024e800010a7983 */ /* 0x000f680000300a00 */
[----:B------:R-:W5:-:S13]  /*54200*/  LDL.LU.64 R8, [R1+0x24e0] ;  /* 0x0024e00001087983 */ /* 0x000f5a0000300a00 */
[----:B------:R-:W-:Y:S04]  /*54210*/  STL.64 [R1+0x320], R16 ;  /* 0x0003201001007387 */ /* 0x000fe80000100a00 */
[----:B------:R0:W-:Y:S04]  /*54220*/  STL.64 [R1+0x328], R18 ;  /* 0x0003281201007387 */ /* 0x0001e80000100a00 */
[----:B0-----:R-:W2:Y:S04]  /*54230*/  LDL.LU.64 R18, [R1+0x24d8] ;  /* 0x0024d80001127983 */ /* 0x001ea80000300a00 */
[----:B------:R-:W5:Y:S02]  /*54240*/  LDL.LU.64 R16, [R1+0x24d0] ;  /* 0x0024d00001107983 */ /* 0x000f640000300a00 */
[----:B-----5:R-:W-:-:S15]  /*54250*/  HMMA.16816.F32.BF16 R12, R8, R16, R12 ;  /* 0x00000010080c723c */ /* 0x020fde000004180c */
[----:B------:R-:W-:-:S04]  /*54260*/  NOP ;  /* 0x0000000000007918 */ /* 0x000fc80000000000 */
[----:B------:R0:W-:Y:S04]  /*54270*/  STL.64 [R1+0x300], R12 ;  /* 0x0003000c01007387 */ /* 0x0001e80000100a00 */
[----:B------:R-:W-:Y:S04]  /*54280*/  STL.64 [R1+0x308], R14 ;  /* 0x0003080e01007387 */ /* 0x000fe80000100a00 */
[----:B0-----:R-:W2:Y:S01]  /*54290*/  LDL.LU.64 R12, [R1+0x24c8] ;  /* 0x0024c800010c7983 */ /* 0x001ea20000300a00 */
[----:B----4-:R-:W-:-:S07]  /*542a0*/  IMAD.MOV.U32 R23, RZ, RZ, R29 ;  /* 0x000000ffff177224 */ /* 0x010fce00078e001d */
        /* <DEDUP_REMOVED lines=22> */
[----:B------:R0:W-:Y:S01]  /*54410*/  STL [R1+0x2b8], R22 ;  /* 0x0002b81601007387 */ /* 0x0001e20000100800 */
[----:B------:R-:W-:-:S03]  /*54420*/  MOV R29, R23 ;  /* 0x00000017001d7202 */ /* 0x000fc60000000f00 */
        /* <DEDUP_REMOVED lines=90> */
[----:B0-----:R-:W4:Y:S04]  /*549d0*/  LDL.LU.64 R6, [R1+0x2360] ;  /* 0x0023600001067983 */ /* 0x001f280000300a00 */
[----:B------:R-:W4:Y:S02]  /*549e0*/  LDL.LU.64 R4, [R1+0x2358] ;  /* 0x0023580001047983 */ /* 0x000f240000300a00 */
[----:B----4-:R-:W-:Y:S02]  /*549f0*/  HMMA.16816.F32.BF16 R8, R8, R24, R4 ;  /* 0x000000180808723c */ /* 0x010fe40000041804 */
[----:B------:R-:W2:Y:S04]  /*54a00*/  LDL.LU.64 R6, [R1+0x2350] ;  /* 0x0023500001067983 */ /* 0x000ea80000300a00 */
[----:B------:R-:W2:-:S13]  /*54a10*/  LDL.LU.64 R4, [R1+0x2348] ;  /* 0x0023480001047983 */ /* 0x000e9a0000300a00 */
[----:B------:R-:W-:Y:S04]  /*54a20*/  STL.64 [R1+0x2038], R10 ;  /* 0x0020380a01007387 */ /* 0x000fe80000100a00 */
[----:B------:R0:W-:Y:S04]  /*54a30*/  STL.64 [R1+0x2030], R8 ;  /* 0x0020300801007387 */ /* 0x0001e80000100a00 */
[----:B0-----:R-:W4:Y:S04]  /*54a40*/  LDL.LU.64 R8, [R1+0x40] ;  /* 0x0000400001087983 */ /* 0x001f280000300a00 */
[----:B------:R-:W5:Y:S01]  /*54a50*/  LDL.LU.64 R10, [R1+0x48] ;  /* 0x00004800010a7983 */ /* 0x000f620000300a00 */
        /* <DEDUP_REMOVED lines=12> */
[----:B------:R-:W4:Y:S01]  /*54b20*/  LDL.LU.64 R12, [R1+0x2318] ;  /* 0x00231800010c7983 */ /* 0x000f220000300a00 */
[C---:B--2---:R-:W-:Y:S08]  /*54b30*/  HMMA.16816.F32.BF16 R20, R4.reuse, R24, R20 ;  /* 0x000000180414723c */ /* 0x044ff00000041814 */
[----:B----4-:R-:W-:-:S15]  /*54b40*/  HMMA.16816.F32.BF16 R12, R4, R8, R12 ;  /* 0x00000008040c723c */ /* 0x010fde000004180c */
[----:B------:R-:W-:-:S04]  /*54b50*/  NOP ;  /* 0x0000000000007918 */ /* 0x000fc80000000000 */
[----:B------:R0:W-:Y:S04]  /*54b60*/  STL.64 [R1+0x180], R12 ;  /* 0x0001800c01007387 */ /* 0x0001e80000100a00 */
[----:B------:R1:W-:Y:S04]  /*54b70*/  STL.64 [R1+0x188], R14 ;  /* 0x0001880e01007387 */ /* 0x0003e80000100a00 */
[----:B0-----:R-:W2:Y:S04]  /*54b80*/  LDL.LU R12, [R1+0x4a0] ;  /* 0x0004a000010c7983 */ /* 0x001ea80000300800 */
[----:B------:R-:W2:Y:S04]  /*54b90*/  LDL.LU R13, [R1+0x4a4] ;  /* 0x0004a400010d7983 */ /* 0x000ea80000300800 */
[----:B-1----:R-:W2:Y:S04]  /*54ba0*/  LDL.LU R14, [R1+0x4a8] ;  /* 0x0004a800010e7983 */ /* 0x002ea80000300800 */
[----:B------:R-:W2:Y:S04]  /*54bb0*/  LDL.LU R15, [R1+0x4ac] ;  /* 0x0004ac00010f7983 */ /* 0x000ea80000300800 */
[----:B------:R-:W2:Y:S04]  /*54bc0*/  LDL.LU.64 R6, [R1+0x2310] ;  /* 0x0023100001067983 */ /* 0x000ea80000300a00 */
[----:B------:R-:W2:Y:S04]  /*54bd0*/  LDL.LU.64 R4, [R1+0x2308] ;  /* 0x0023080001047983 */ /* 0x000ea80000300a00 */
[----:B------:R-:W-:Y:S04]  /*54be0*/  STL.64 [R1+0x170], R20 ;  /* 0x0001701401007387 */ /* 0x000fe80000100a00 */
[----:B------:R0:W-:Y:S04]  /*54bf0*/  STL.64 [R1+0x178], R22 ;  /* 0x0001781601007387 */ /* 0x0001e80000100a00 */
[----:B0-----:R-:W4:Y:S01]  /*54c00*/  LDL.64 R22, [R1+0x68] ;  /* 0x0000680001167983 */ /* 0x001f220000100a00 */
[----:B--2---:R-:W-:-:S15]  /*54c10*/  HMMA.16816.F32.BF16 R4, R12, R18, R4 ;  /* 0x000000120c04723c */ /* 0x004fde0000041804 */
[----:B------:R-:W-:-:S04]  /*54c20*/  NOP ;  /* 0x0000000000007918 */ /* 0x000fc80000000000 */
[----:B------:R0:W-:Y:S04]  /*54c30*/  STL.64 [R1+0x160], R4 ;  /* 0x0001600401007387 */ /* 0x0001e80000100a00 */
[----:B------:R1:W-:Y:S01]  /*54c40*/  STL.64 [R1+0x168], R6 ;  /* 0x0001680601007387 */ /* 0x0003e20000100a00 */
[----:B0-----:R-:W-:Y:S01]  /*54c50*/  MOV R5, R18 ;  /* 0x0000001200057202 */ /* 0x001fe20000000f00 */
[----:B------:R-:W-:Y:S02]  /*54c60*/  IMAD.MOV.U32 R4, RZ, RZ, R19 ;  /* 0x000000ffff047224 */ /* 0x000fe400078e0013 */
[----:B------:R-:W2:Y:S04]  /*54c70*/  LDL.LU.64 R18, [R1+0x2300] ;  /* 0x0023000001127983 */ /* 0x000ea80000300a00 */
[----:B------:R-:W2:Y:S01]  /*54c80*/  LDL.LU.64 R16, [R1+0x22f8] ;  /* 0x0022f80001107983 */ /* 0x000ea20000300a00 */
[----:B-1----:R-:W-:Y:S01]  /*54c90*/  MOV R6, R5 ;  /* 0x0000000500067202 */ /* 0x002fe20000000f00 */
[----:B------:R-:W-:Y:S01]  /*54ca0*/  IMAD.MOV.U32 R7, RZ, RZ, R4 ;  /* 0x000000ffff077224 */ /* 0x000fe200078e0004 */
[----:B----4-:R-:W-:Y:S01]  /*54cb0*/  MOV R9, R22 ;  /* 0x0000001600097202 */ /* 0x010fe20000000f00 */
[----:B------:R-:W-:-:S03]  /*54cc0*/  IMAD.MOV.U32 R8, RZ, RZ, R23 ;  /* 0x000000ffff087224 */ /* 0x000fc600078e0017 */
[----:B------:R-:W-:Y:S04]  /*54cd0*/  STL.64 [R1+0x22d0], R6 ;  /* 0x0022d00601007387 */ /* 0x000fe80000100a00 */
[----:B------:R-:W4:Y:S01]  /*54ce0*/  LDL.LU.64 R20, [R1+0x4d0] ;  /* 0x0004d00001147983 */ /* 0x000f220000300a00 */
[----:B--2---:R-:W-:Y:S03]  /*54cf0*/  HMMA.16816.F32.BF16 R16, R12, R22, R16 ;  /* 0x000000160c10723c */ /* 0x004fe60000041810 */
[----:B------:R-:W2:Y:S04]  /*54d00*/  LDL.LU.64 R22, [R1+0x4d8] ;  /* 0x0004d80001167983 */ /* 0x000ea80000300a00 */
[----:B--2---:R-:W-:Y:S04]  /*54d10*/  STL.64 [R1+0x2298], R22 ;  /* 0x0022981601007387 */ /* 0x004fe80000100a00 */
[----:B----4-:R0:W-:Y:S04]  /*54d20*/  STL.64 [R1+0x2290], R20 ;  /* 0x0022901401007387 */ /* 0x0101e80000100a00 */
[----:B0-----:R-:W2:Y:S04]  /*54d30*/  LDL.LU R20, [R1+0x4c0] ;  /* 0x0004c00001147983 */ /* 0x001ea80000300800 */
[----:B------:R-:W2:Y:S04]  /*54d40*/  LDL.LU R21, [R1+0x4c4] ;  /* 0x0004c40001157983 */ /* 0x000ea80000300800 */
[----:B------:R-:W4:Y:S04]  /*54d50*/  LDL.LU R22, [R1+0x4c8] ;  /* 0x0004c80001167983 */ /* 0x000f280000300800 */
[----:B------:R-:W4:Y:S04]  /*54d60*/  LDL.LU R23, [R1+0x4cc] ;  /* 0x0004cc0001177983 */ /* 0x000f280000300800 */
[----:B----4-:R-:W-:Y:S04]  /*54d70*/  STL.64 [R1+0x22e0], R22 ;  /* 0x0022e01601007387 */ /* 0x010fe80000100a00 */
[----:B--2---:R0:W-:Y:S04]  /*54d80*/  STL.64 [R1+0x22d8], R20 ;  /* 0x0022d81401007387 */ /* 0x0041e80000100a00 */
        /* <DEDUP_REMOVED lines=8> */
[----:B------:R-:W-:Y:S04]  /*54e10*/  STL.64 [R1+0x1f58], R18 ;  /* 0x001f581201007387 */ /* 0x000fe80000100a00 */
[----:B------:R0:W-:Y:S04]  /*54e20*/  STL.64 [R1+0x1f50], R16 ;  /* 0x001f501001007387 */ /* 0x0001e80000100a00 */
[----:B0-----:R-:W4:Y:S04]  /*54e30*/  LDL.LU R16, [R1+0x480] ;  /* 0x0004800001107983 */ /* 0x001f280000300800 */
[----:B------:R-:W4:Y:S04]  /*54e40*/  LDL.LU R17, [R1+0x484] ;  /* 0x0004840001117983 */ /* 0x000f280000300800 */
[----:B------:R-:W2:Y:S04]  /*54e50*/  LDL.LU R18, [R1+0x488] ;  /* 0x0004880001127983 */ /* 0x000ea80000300800 */
[----:B------:R-:W2:Y:S04]  /*54e60*/  LDL.LU R19, [R1+0x48c] ;  /* 0x00048c0001137983 */ /* 0x000ea80000300800 */
[----:B--2---:R-:W-:Y:S04]  /*54e70*/  STL.64 [R1+0x22a8], R18 ;  /* 0x0022a81201007387 */ /* 0x004fe80000100a00 */
[----:B----4-:R0:W-:Y:S04]  /*54e80*/  STL.64 [R1+0x22a0], R16 ;  /* 0x0022a01001007387 */ /* 0x0101e80000100a00 */
[----:B0-----:R-:W2:Y:S04]  /*54e90*/  LDL.LU R16, [R1+0x7c0] ;  /* 0x0007c00001107983 */ /* 0x001ea80000300800 */
[----:B------:R-:W2:Y:S01]  /*54ea0*/  LDL.LU R17, [R1+0x7c4] ;  /* 0x0007c40001117983 */ /* 0x000ea20000300800 */
[----:B---3--:R-:W-:Y:S01]  /*54eb0*/  MOV R18, R27 ;  /* 0x0000001b00127202 */ /* 0x008fe20000000f00 */
[----:B------:R-:W-:-:S02]  /*54ec0*/  IMAD.MOV.U32 R19, RZ, RZ, R26 ;  /* 0x000000ffff137224 */ /* 0x000fc400078e001a */
[----:B------:R-:W3:Y:S04]  /*54ed0*/  LDL.LU R27, [R1+0x22f4] ;  /* 0x0022f400011b7983 */ /* 0x000ee80000300800 */
[----:B------:R-:W4:Y:S04]  /*54ee0*/  LDL.LU R26, [R1+0x22f0] ;  /* 0x0022f000011a7983 */ /* 0x000f280000300800 */
[----:B------:R0:W-:Y:S02]  /*54ef0*/  STL.64 [R1+0x22b8], R18 ;  /* 0x0022b81201007387 */ /* 0x0001e40000100a00 */
[----:B0-----:R-:W-:Y:S01]  /*54f00*/  MOV R18, R9 ;  /* 0x0000000900127202 */ /* 0x001fe20000000f00 */
[----:B------:R-:W-:Y:S01]  /*54f10*/  IMAD.MOV.U32 R19, RZ, RZ, R8 ;  /* 0x000000ffff137224 */ /* 0x000fe200078e0008 */
[----:B-----5:R-:W-:Y:S01]  /*54f20*/  HMMA.16816.F32.BF16 R20, R12, R10, R20 ;  /* 0x0000000a0c14723c */ /* 0x020fe20000041814 */
[----:B--2---:R0:W-:Y:S04]  /*54f30*/  STL.64 [R1+0x22b0], R16 ;  /* 0x0022b01001007387 */ /* 0x0041e80000100a00 */
[----:B------:R3:W-:Y:S04]  /*54f40*/  STL.64 [R1+0x22c8], R18 ;  /* 0x0022c81201007387 */ /* 0x0007e80000100a00 */
[----:B0-----:R-:W2:Y:S04]  /*54f50*/  LDL.LU R16, [R1+0x490] ;  /* 0x0004900001107983 */ /* 0x001ea80000300800 */
[----:B------:R-:W2:Y:S01]  /*54f60*/  LDL.LU R17, [R1+0x494] ;  /* 0x0004940001117983 */ /* 0x000ea20000300800 */
[----:B---3--:R-:W-:Y:S01]  /*54f70*/  MOV R18, R27 ;  /* 0x0000001b00127202 */ /* 0x008fe20000000f00 */
[----:B----4-:R-:W-:-:S02]  /*54f80*/  IMAD.MOV.U32 R19, RZ, RZ, R26 ;  /* 0x000000ffff137224 */ /* 0x010fc400078e001a */
[----:B------:R-:W3:Y:S04]  /*54f90*/  LDL.LU R27, [R1+0x22ec] ;  /* 0x0022ec00011b7983 */ /* 0x000ee80000300800 */
[----:B------:R-:W3:Y:S01]  /*54fa0*/  LDL.LU R26, [R1+0x22e8] ;  /* 0x0022e800011a7983 */ /* 0x000ee20000300800 */
[----:B------:R-:W-:-:S03]  /*54fb0*/  MOV R25, R22 ;  /* 0x0000001600197202 */ /* 0x000fc60000000f00 */
[----:B------:R0:W-:Y:S01]  /*54fc0*/  STL.64 [R1+0x140], R20 ;  /* 0x0001401401007387 */ /* 0x0001e20000100a00 */
[----:B------:R-:W-:-:S03]  /*54fd0*/  IMAD.MOV.U32 R24, RZ, RZ, R23 ;  /* 0x000000ffff187224 */ /* 0x000fc600078e0017 */
[----:B------:R-:W2:Y:S04]  /*54fe0*/  LDL.LU.64 R22, [R1+0x22e0] ;  /* 0x0022e00001167983 */ /* 0x000ea80000300a00 */
[----:B0-----:R-:W2:Y:S04]  /*54ff0*/  LDL.LU.64 R20, [R1+0x22d8] ;  /* 0x0022d80001147983 */ /* 0x001ea80000300a00 */
[----:B------:R0:W-:Y:S04]  /*55000*/  STL.64 [R1+0x22c0], R10 ;  /* 0x0022c00a01007387 */ /* 0x0001e80000100a00 */
[----:B------:R-:W4:Y:S04]  /*55010*/  LDL.LU R8, [R1+0x7b0] ;  /* 0x0007b00001087983 */ /* 0x000f280000300800 */
[----:B------:R-:W4:Y:S04]  /*55020*/  LDL.LU R9, [R1+0x7b4] ;  /* 0x0007b40001097983 */ /* 0x000f280000300800 */
[----:B0-----:R-:W4:Y:S04]  /*55030*/  LDL.LU R10, [R1+0x7b8] ;  /* 0x0007b800010a7983 */ /* 0x001f280000300800 */
[----:B------:R-:W4:Y:S04]  /*55040*/  LDL.LU R11, [R1+0x7bc] ;  /* 0x0007bc00010b7983 */ /* 0x000f280000300800 */
[----:B------:R-:W-:Y:S04]  /*55050*/  STL [R1+0x1fbc], R24 ;  /* 0x001fbc1801007387 */ /* 0x000fe80000100800 */
[----:B------:R-:W-:Y:S01]  /*55060*/  STL [R1+0x1fb8], R25 ;  /* 0x001fb81901007387 */ /* 0x000fe20000100800 */
[----:B---3--:R-:W-:Y:S03]  /*55070*/  HMMA.16816.F32.BF16 R12, R12, R26, R4 ;  /* 0x0000001a0c0c723c */ /* 0x008fe60000041804 */
[----:B------:R-:W2:-:S15]  /*55080*/  LDL.LU.64 R6, [R1+0x22d0] ;  /* 0x0022d00001067983 */ /* 0x000e9e0000300a00 */
[----:B------:R-:W-:Y:S01]  /*55090*/  NOP ;  /* 0x0000000000007918 */ /* 0x000fe20000000000 */
[----:B------:R0:W-:Y:S04]  /*550a0*/  STL.64 [R1+0x130], R12 ;  /* 0x0001300c01007387 */ /* 0x0001e80000100a00 */
[----:B------:R1:W-:Y:S04]  /*550b0*/  STL.64 [R1+0x138], R14 ;  /* 0x0001380e01007387 */ /* 0x0003e80000100a00 */
[----:B0-----:R-:W3:Y:S04]  /*550c0*/  LDL.LU R12, [R1+0x920] ;  /* 0x00092000010c7983 */ /* 0x001ee80000300800 */
[----:B------:R-:W3:Y:S04]  /*550d0*/  LDL.LU R13, [R1+0x924] ;  /* 0x00092400010d7983 */ /* 0x000ee80000300800 */
[----:B-1----:R-:W3:Y:S04]  /*550e0*/  LDL.LU R14, [R1+0x928] ;  /* 0x00092800010e7983 */ /* 0x002ee80000300800 */
[----:B------:R-:W3:Y:S01]  /*550f0*/  LDL.LU R15, [R1+0x92c] ;  /* 0x00092c00010f7983 */ /* 0x000ee20000300800 */
[----:B--2---:R-:W-:-:S15]  /*55100*/  HMMA.16816.F32.BF16 R16, R20, R6, R16 ;  /* 0x000000061410723c */ /* 0x004fde0000041810 */
[----:B------:R-:W-:-:S04]  /*55110*/  NOP ;  /* 0x0000000000007918 */ /* 0x000fc80000000000 */
[----:B------:R-:W-:Y:S01]  /*55120*/  MOV R24, R18 ;  /* 0x0000001200187202 */ /* 0x000fe20000000f00 */
[----:B------:R4:W-:Y:S01]  /*55130*/  STL.64 [R1+0x120], R16 ;  /* 0x0001201001007387 */ /* 0x0009e20000100a00 */
[----:B------:R-:W-:-:S03]  /*55140*/  IMAD.MOV.U32 R25, RZ, RZ, R19 ;  /* 0x000000ffff197224 */ /* 0x000fc600078e0013 */
[----:B------:R-:W4:Y:S04]  /*55150*/  LDL.LU.64 R18, [R1+0x22c8] ;  /* 0x0022c80001127983 */ /* 0x000f280000300a00 */
[----:B------:R-:W-:Y:S04]  /*55160*/  STL [R1+0x1fc4], R25 ;  /* 0x001fc41901007387 */ /* 0x000fe80000100800 */
[----:B------:R-:W-:Y:S01]  /*55170*/  STL [R1+0x1fc0], R24 ;  /* 0x001fc01801007387 */ /* 0x000fe20000100800 */
[----:B----4-:R-:W-:Y:S03]  /*55180*/  HMMA.16816.F32.BF16 R16, R20, R18, R8 ;  /* 0x000000121410723c */ /* 0x010fe60000041808 */
[----:B------:R-:W2:-:S15]  /*55190*/  LDL.LU.64 R10, [R1+0x22c0] ;  /* 0x0022c000010a7983 */ /* 0x000e9e0000300a00 */
[----:B------:R-:W-:Y:S01]  /*551a0*/  NOP ;  /* 0x0000000000007918 */ /* 0x000fe20000000000 */
[----:B------:R-:W-:Y:S04]  /*551b0*/  STL.64 [R1+0x110], R16 ;  /* 0x0001101001007387 */ /* 0x000fe80000100a00 */
[----:B------:R0:W-:Y:S04]  /*551c0*/  STL.64 [R1+0x118], R18 ;  /* 0x0001181201007387 */ /* 0x0001e80000100a00 */
[----:B0-----:R-:W2:Y:S04]  /*551d0*/  LDL.LU.64 R18, [R1+0x22b8] ;  /* 0x0022b80001127983 */ /* 0x001ea80000300a00 */
[----:B------:R-:W2:Y:S02]  /*551e0*/  LDL.LU.64 R16, [R1+0x22b0] ;  /* 0x0022b00001107983 */ /* 0x000ea40000300a00 */
[----:B--2---:R-:W-:-:S15]  /*551f0*/  HMMA.16816.F32.BF16 R16, R20, R10, R16 ;  /* 0x0000000a1410723c */ /* 0x004fde0000041810 */
[----:B------:R-:W-:-:S04]  /*55200*/  NOP ;  /* 0x0000000000007918 */ /* 0x000fc80000000000 */
[----:B------:R-:W-:Y:S01]  /*55210*/  MOV R25, R18 ;  /* 0x0000001200197202 */ /* 0x000fe20000000f00 */
[----:B------:R0:W-:Y:S01]  /*55220*/  STL.64 [R1+0x100], R16 ;  /* 0x0001001001007387 */ /* 0x0001e20000100a00 */
[----:B------:R-:W-:-:S03]  /*55230*/  IMAD.MOV.U32 R24, RZ, RZ, R19 ;  /* 0x000000ffff187224 */ /* 0x000fc600078e0013 */
[----:B------:R-:W2:Y:S04]  /*55240*/  LDL.LU.64 R18, [R1+0x22a8] ;  /* 0x0022a80001127983 */ /* 0x000ea80000300a00 */
[----:B0-----:R-:W2:Y:S04]  /*55250*/  LDL.LU.64 R16, [R1+0x22a0] ;  /* 0x0022a00001107983 */ /* 0x001ea80000300a00 */
[----:B------:R0:W-:Y:S04]  /*55260*/  STL [R1+0x1fcc], R24 ;  /* 0x001fcc1801007387 */ /* 0x0001e80000100800 */
[----:B------:R1:W-:Y:S01]  /*55270*/  STL [R1+0x1fc8], R25 ;  /* 0x001fc81901007387 */ /* 0x0003e20000100800 */
[----:B--2---:R-:W-:-:S15]  /*55280*/  HMMA.16816.F32.BF16 R20, R20, R26, R16 ;  /* 0x0000001a1414723c */ /* 0x004fde0000041810 */
[----:B------:R-:W-:-:S04]  /*55290*/  NOP ;  /* 0x0000000000007918 */ /* 0x000fc80000000000 */
[----:B------:R-:W-:Y:S01]  /*552a0*/  MOV R17, R22 ;  /* 0x0000001600117202 */ /* 0x000fe20000000f00 */
[----:B------:R-:W-:Y:S01]  /*552b0*/  IMAD.MOV.U32 R16, RZ, RZ, R23 ;  /* 0x000000ffff107224 */ /* 0x000fe200078e0017 */
[----:B------:R-:W-:Y:S01]  /*552c0*/  MOV R19, R20 ;  /* 0x0000001400137202 */ /* 0x000fe20000000f00 */
[----:B------:R-:W-:Y:S01]  /*552d0*/  IMAD.MOV.U32 R18, RZ, RZ, R21 ;  /* 0x000000ffff127224 */ /* 0x000fe200078e0015 */
[----:B------:R-:W2:Y:S04]  /*552e0*/  LDL.LU.64 R22, [R1+0x2298] ;  /* 0x0022980001167983 */ /* 0x000ea80000300a00 */
[----:B------:R-:W2:Y:S04]  /*552f0*/  LDL.LU.64 R20, [R1+0x2290] ;  /* 0x0022900001147983 */ /* 0x000ea80000300a00 */
[----:B------:R4:W-:Y:S04]  /*55300*/  STL.64 [R1+0x2288], R26 ;  /* 0x0022881a01007387 */ /* 0x0009e80000100a00 */
[----:B0-----:R-:W2:Y:S04]  /*55310*/  LDL.LU R24, [R1+0x7d0] ;  /* 0x0007d00001187983 */ /* 0x001ea80000300800 */
[----:B-1----:R-:W2:Y:S04]  /*55320*/  LDL.LU R25, [R1+0x7d4] ;  /* 0x0007d40001197983 */ /* 0x002ea80000300800 */
[----:B----4-:R-:W2:Y:S04]  /*55330*/  LDL.LU R26, [R1+0x7d8] ;  /* 0x0007d800011a7983 */ /* 0x010ea80000300800 */
[----:B------:R-:W2:Y:S04]  /*55340*/  LDL.LU R27, [R1+0x7dc] ;  /* 0x0007dc00011b7983 */ /* 0x000ea80000300800 */
[----:B------:R-:W-:Y:S04]  /*55350*/  STL [R1+0x1fe4], R16 ;  /* 0x001fe41001007387 */ /* 0x000fe80000100800 */
[----:B------:R-:W-:Y:S04]  /*55360*/  STL [R1+0x1fe0], R17 ;  /* 0x001fe01101007387 */ /* 0x000fe80000100800 */
[----:B------:R-:W-:Y:S04]  /*55370*/  STL [R1+0x1fdc], R18 ;  /* 0x001fdc1201007387 */ /* 0x000fe80000100800 */
[----:B------:R0:W-:Y:S04]  /*55380*/  STL [R1+0x1fd8], R19 ;  /* 0x001fd81301007387 */ /* 0x0001e80000100800 */
[----:B0-----:R-:W3:Y:S01]  /*55390*/  LDL.64 R18, [R1+0x68] ;  /* 0x0000680001127983 */ /* 0x001ee20000100a00 */
[----:B--2---:R-:W-:Y:S01]  /*553a0*/  HMMA.16816.F32.BF16 R24, R20, R6, R24 ;  /* 0x000000061418723c */ /* 0x004fe20000041818 */
[----:B------:R-:W-:Y:S01]  /*553b0*/  MOV R9, R22 ;  /* 0x0000001600097202 */ /* 0x000fe20000000f00 */
[----:B------:R-:W-:Y:S01]  /*553c0*/  IMAD.MOV.U32 R8, RZ, RZ, R23 ;  /* 0x000000ffff087224 */ /* 0x000fe200078e0017 */
[----:B------:R-:W-:Y:S01]  /*553d0*/  MOV R4, R20 ;  /* 0x0000001400047202 */ /* 0x000fe20000000f00 */
[----:B------:R-:W-:-:S15]  /*553e0*/  IMAD.MOV.U32 R5, RZ, RZ, R21 ;  /* 0x000000ffff057224 */ /* 0x000fde00078e0015 */
[----:B------:R0:W-:Y:S04]  /*553f0*/  STL.64 [R1+0xe0], R24 ;  /* 0x0000e01801007387 */ /* 0x0001e80000100a00 */
[----:B------:R1:W-:Y:S04]  /*55400*/  STL.64 [R1+0xe8], R26 ;  /* 0x0000e81a01007387 */ /* 0x0003e80000100a00 */
[----:B0-----:R-:W2:Y:S04]  /*55410*/  LDL.LU R24, [R1+0x910] ;  /* 0x0009100001187983 */ /* 0x001ea80000300800 */
[----:B------:R-:W2:Y:S04]  /*55420*/  LDL.LU R25, [R1+0x914] ;  /* 0x0009140001197983 */ /* 0x000ea80000300800 */
[----:B-1----:R-:W2:Y:S04]  /*55430*/  LDL.LU R26, [R1+0x918] ;  /* 0x00091800011a7983 */ /* 0x002ea80000300800 */
[----:B------:R-:W2:Y:S04]  /*55440*/  LDL.LU R27, [R1+0x91c] ;  /* 0x00091c00011b7983 */ /* 0x000ea80000300800 */
[----:B------:R0:W-:Y:S02]  /*55450*/  STL.64 [R1+0x2280], R6 ;  /* 0x0022800601007387 */ /* 0x0001e40000100a00 */
[----:B0-----:R-:W-:Y:S01]  /*55460*/  MOV R6, R9 ;  /* 0x0000000900067202 */ /* 0x001fe20000000f00 */
[----:B------:R-:W-:-:S07]  /*55470*/  IMAD.MOV.U32 R7, RZ, RZ, R8 ;  /* 0x000000ffff077224 */ /* 0x000fce00078e0008 */
[----:B---3--:R-:W-:Y:S01]  /*55480*/  HMMA.16816.F32.BF16 R12, R4, R18, R12 ;  /* 0x00000012040c723c */ /* 0x008fe2000004180c */
[----:B------:R-:W-:Y:S01]  /*55490*/  MOV R21, R18 ;  /* 0x0000001200157202 */ /* 0x000fe20000000f00 */
[----:B------:R-:W-:-:S15]  /*554a0*/  IMAD.MOV.U32 R20, RZ, RZ, R19 ;  /* 0x000000ffff147224 */ /* 0x000fde00078e0013 */
[----:B------:R-:W-:Y:S02]  /*554b0*/  NOP ;  /* 0x0000000000007918 */ /* 0x000fe40000000000 */
[----:B------:R-:W-:Y:S01]  /*554c0*/  MOV R16, R12 ;  /* 0x0000000c00107202 */ /* 0x000fe20000000f00 */
[----:B------:R-:W-:Y:S01]  /*554d0*/  IMAD.MOV.U32 R17, RZ, RZ, R13 ;  /* 0x000000ffff117224 */ /* 0x000fe200078e000d */
[----:B------:R-:W3:Y:S01]  /*554e0*/  LDL.LU R12, [R1+0x4f0] ;  /* 0x0004f000010c7983 */ /* 0x000ee20000300800 */
[----:B------:R-:W-:-:S03]  /*554f0*/  MOV R18, R14 ;  /* 0x0000000e00127202 */ /* 0x000fc60000000f00 */
[----:B------:R-:W3:Y:S01]  /*55500*/  LDL.LU R13, [R1+0x4f4] ;  /* 0x0004f400010d7983 */ /* 0x000ee20000300800 */
[----:B------:R-:W-:-:S03]  /*55510*/  IMAD.MOV.U32 R19, RZ, RZ, R15 ;  /* 0x000000ffff137224 */ /* 0x000fc600078e000f */
[----:B------:R-:W4:Y:S04]  /*55520*/  LDL.LU R14, [R1+0x4f8] ;  /* 0x0004f800010e7983 */ /* 0x000f280000300800 */
[----:B------:R-:W4:Y:S01]  /*55530*/  LDL.LU R15, [R1+0x4fc] ;  /* 0x0004fc00010f7983 */ /* 0x000f220000300800 */
[C---:B--2---:R-:W-:Y:S03]  /*55540*/  HMMA.16816.F32.BF16 R24, R4.reuse, R10, R24 ;  /* 0x0000000a0418723c */ /* 0x044fe60000041818 */
[----:B----4-:R-:W-:Y:S04]  /*55550*/  STL.64 [R1+0x2268], R14 ;  /* 0x0022680e01007387 */ /* 0x010fe80000100a00 */
[----:B---3--:R0:W-:Y:S04]  /*55560*/  STL.64 [R1+0x2260], R12 ;  /* 0x0022600c01007387 */ /* 0x0081e80000100a00 */
[----:B0-----:R-:W2:Y:S04]  /*55570*/  LDL.LU R12, [R1+0x4e0] ;  /* 0x0004e000010c7983 */ /* 0x001ea80000300800 */
[----:B------:R-:W2:Y:S04]  /*55580*/  LDL.LU R13, [R1+0x4e4] ;  /* 0x0004e400010d7983 */ /* 0x000ea80000300800 */
[----:B------:R-:W2:Y:S04]  /*55590*/  LDL.LU R14, [R1+0x4e8] ;  /* 0x0004e800010e7983 */ /* 0x000ea80000300800 */
[----:B------:R-:W2:Y:S04]  /*555a0*/  LDL.LU R15, [R1+0x4ec] ;  /* 0x0004ec00010f7983 */ /* 0x000ea80000300800 */
[----:B------:R-:W-:Y:S04]  /*555b0*/  STL [R1+0x1ff4], R19 ;  /* 0x001ff41301007387 */ /* 0x000fe80000100800 */
[----:B------:R-:W-:Y:S04]  /*555c0*/  STL [R1+0x1ff0], R18 ;  /* 0x001ff01201007387 */ /* 0x000fe80000100800 */
[----:B------:R-:W-:Y:S04]  /*555d0*/  STL [R1+0x1fec], R17 ;  /* 0x001fec1101007387 */ /* 0x000fe80000100800 */
[----:B------:R0:W-:Y:S04]  /*555e0*/  STL [R1+0x1fe8], R16 ;  /* 0x001fe81001007387 */ /* 0x0001e80000100800 */
[----:B0-----:R-:W3:Y:S04]  /*555f0*/  LDL.LU R16, [R1+0x900] ;  /* 0x0009000001107983 */ /* 0x001ee80000300800 */
[----:B------:R-:W3:Y:S04]  /*55600*/  LDL.LU R17, [R1+0x904] ;  /* 0x0009040001117983 */ /* 0x000ee80000300800 */
[----:B------:R-:W3:Y:S04]  /*55610*/  LDL.LU R18, [R1+0x908] ;  /* 0x0009080001127983 */ /* 0x000ee80000300800 */
[----:B------:R-:W3:Y:S04]  /*55620*/  LDL.LU R19, [R1+0x90c] ;  /* 0x00090c0001137983 */ /* 0x000ee80000300800 */
[----:B------:R-:W-:Y:S04]  /*55630*/  STL.64 [R1+0xc0], R24 ;  /* 0x0000c01801007387 */ /* 0x000fe80000100a00 */
[----:B------:R0:W-:Y:S04]  /*55640*/  STL.64 [R1+0xc8], R26 ;  /* 0x0000c81a01007387 */ /* 0x0001e80000100a00 */
[----:B0-----:R-:W3:Y:S04]  /*55650*/  LDL.LU.64 R26, [R1+0x2288] ;  /* 0x00228800011a7983 */ /* 0x001ee80000300a00 */
[----:B------:R0:W-:Y:S04]  /*55660*/  STL.64 [R1+0x2278], R10 ;  /* 0x0022780a01007387 */ /* 0x0001e80000100a00 */
[----:B------:R-:W4:Y:S04]  /*55670*/  LDL.LU R8, [R1+0x8e0] ;  /* 0x0008e00001087983 */ /* 0x000f280000300800 */
[----:B------:R-:W4:Y:S04]  /*55680*/  LDL.LU R9, [R1+0x8e4] ;  /* 0x0008e40001097983 */ /* 0x000f280000300800 */
[----:B0-----:R-:W4:Y:S04]  /*55690*/  LDL.LU R10, [R1+0x8e8] ;  /* 0x0008e800010a7983 */ /* 0x001f280000300800 */
[----:B------:R-:W4:Y:S01]  /*556a0*/  LDL.LU R11, [R1+0x8ec] ;  /* 0x0008ec00010b7983 */ /* 0x000f220000300800 */
[----:B---3--:R-:W-:-:S15]  /*556b0*/  HMMA.16816.F32.BF16 R4, R4, R26, R16 ;  /* 0x0000001a0404723c */ /* 0x008fde0000041810 */
[----:B------:R-:W-:-:S04]  /*556c0*/  NOP ;  /* 0x0000000000007918 */ /* 0x000fc80000000000 */
[----:B------:R-:W-:Y:S01]  /*556d0*/  MOV R17, R6 ;  /* 0x0000000600117202 */ /* 0x000fe20000000f00 */
[----:B------:R-:W-:Y:S02]  /*556e0*/  IMAD.MOV.U32 R16, RZ, RZ, R7 ;  /* 0x000000ffff107224 */ /* 0x000fe400078e0007 */
[----:B------:R-:W2:Y:S04]  /*556f0*/  LDL.LU.64 R6, [R1+0x2280] ;  /* 0x0022800001067983 */ /* 0x000ea80000300a00 */
[----:B------:R0:W-:Y:S04]  /*55700*/  STL.64 [R1+0x2270], R26 ;  /* 0x0022701a01007387 */ /* 0x0001e80000100a00 */
[----:B------:R-:W2:Y:S04]  /*55710*/  LDL.LU R24, [R1+0x8f0] ;  /* 0x0008f00001187983 */ /* 0x000ea80000300800 */
[----:B------:R-:W2:Y:S04]  /*55720*/  LDL.LU R25, [R1+0x8f4] ;  /* 0x0008f40001197983 */ /* 0x000ea80000300800 */
[----:B0-----:R-:W2:Y:S04]  /*55730*/  LDL.LU R26, [R1+0x8f8] ;  /* 0x0008f800011a7983 */ /* 0x001ea80000300800 */
[----:B------:R-:W2:Y:S01]  /*55740*/  LDL.LU R27, [R1+0x8fc] ;  /* 0x0008fc00011b7983 */ /* 0x000ea20000300800 */
[----:B------:R-:W-:Y:S01]  /*55750*/  MOV R19, R4 ;  /* 0x0000000400137202 */ /* 0x000fe20000000f00 */
[----:B------:R-:W-:-:S02]  /*55760*/  IMAD.MOV.U32 R18, RZ, RZ, R5 ;  /* 0x000000ffff127224 */ /* 0x000fc400078e0005 */
[----:B------:R-:W-:Y:S04]  /*55770*/  STL [R1+0x2004], R16 ;  /* 0x0020041001007387 */ /* 0x000fe80000100800 */
[----:B------:R-:W-:Y:S04]  /*55780*/  STL [R1+0x2000], R17 ;  /* 0x0020001101007387 */ /* 0x000fe80000100800 */
[----:B------:R-:W-:Y:S04]  /*55790*/  STL [R1+0x1ffc], R18 ;  /* 0x001ffc1201007387 */ /* 0x000fe80000100800 */
[----:B------:R-:W-:Y:S01]  /*557a0*/  STL [R1+0x1ff8], R19 ;  /* 0x001ff81301007387 */ /* 0x000fe20000100800 */
[----:B--2---:R-:W-:Y:S03]  /*557b0*/  HMMA.16816.F32.BF16 R4, R12, R6, R24 ;  /* 0x000000060c04723c */ /* 0x004fe60000041818 */
[----:B------:R-:W2:-:S15]  /*557c0*/  LDL.LU R24, [R1+0x8d0] ;  /* 0x0008d00001187983 */ /* 0x000e9e0000300800 */
[----:B------:R-:W-:Y:S01]  /*557d0*/  NOP ;  /* 0x0000000000007918 */ /* 0x000fe20000000000 */
[----:B------:R0:W-:Y:S04]  /*557e0*/  STL.64 [R1+0xa0], R4 ;  /* 0x0000a00401007387 */ /* 0x0001e80000100a00 */
[----:B------:R1:W-:Y:S04]  /*557f0*/  STL.64 [R1+0xa8], R6 ;  /* 0x0000a80601007387 */ /* 0x0003e80000100a00 */
[----:B------:R-:W2:Y:S04]  /*55800*/  LDL.LU R25, [R1+0x8d4] ;  /* 0x0008d40001197983 */ /* 0x000ea80000300800 */
[----:B------:R-:W2:Y:S04]  /*55810*/  LDL.LU R26, [R1+0x8d8] ;  /* 0x0008d800011a7983 */ /* 0x000ea80000300800 */
[----:B------:R-:W2:Y:S04]  /*55820*/  LDL.LU R27, [R1+0x8dc] ;  /* 0x0008dc00011b7983 */ /* 0x000ea80000300800 */
[----:B0-----:R-:W3:Y:S04]  /*55830*/  LDL.LU R4, [R1+0x880] ;  /* 0x0008800001047983 */ /* 0x001ee80000300800 */
[----:B------:R-:W3:Y:S04]  /*55840*/  LDL.LU R5, [R1+0x884] ;  /* 0x0008840001057983 */ /* 0x000ee80000300800 */
[----:B-1----:R-:W5:Y:S04]  /*55850*/  LDL.LU R6, [R1+0x888] ;  /* 0x0008880001067983 */ /* 0x002f680000300800 */
[----:B------:R-:W5:Y:S04]  /*55860*/  LDL.LU R7, [R1+0x88c] ;  /* 0x00088c0001077983 */ /* 0x000f680000300800 */
[----:B-----5:R0:W-:Y:S04]  /*55870*/  STL.64 [R1+0x2240], R6 ;  /* 0x0022400601007387 */ /* 0x0201e80000100a00 */
[----:B---3--:R-:W-:Y:S01]  /*55880*/  STL.64 [R1+0x2238], R4 ;  /* 0x0022380401007387 */ /* 0x008fe20000100a00 */
[----:B0-----:R-:W-:Y:S01]  /*55890*/  IMAD.MOV.U32 R7, RZ, RZ, R20 ;  /* 0x000000ffff077224 */ /* 0x001fe200078e0014 */
[----:B------:R-:W-:-:S02]  /*558a0*/  MOV R6, R21 ;  /* 0x0000001500067202 */ /* 0x000fc40000000f00 */
[----:B------:R-:W3:Y:S04]  /*558b0*/  LDL.LU R20, [R1+0x890] ;  /* 0x0008900001147983 */ /* 0x000ee80000300800 */
[----:B------:R-:W3:Y:S04]  /*558c0*/  LDL.LU R21, [R1+0x894] ;  /* 0x0008940001157983 */ /* 0x000ee80000300800 */
[----:B------:R-:W5:Y:S04]  /*558d0*/  LDL.LU R22, [R1+0x898] ;  /* 0x0008980001167983 */ /* 0x000f680000300800 */
[----:B------:R-:W5:Y:S01]  /*558e0*/  LDL.LU R23, [R1+0x89c] ;  /* 0x00089c0001177983 */ /* 0x000f620000300800 */
[----:B----4-:R-:W-:-:S15]  /*558f0*/  HMMA.16816.F32.BF16 R8, R12, R6, R8 ;  /* 0x000000060c08723c */ /* 0x010fde0000041808 */
[----:B------:R-:W-:-:S04]  /*55900*/  NOP ;  /* 0x0000000000007918 */ /* 0x000fc80000000000 */
[----:B------:R-:W-:Y:S01]  /*55910*/  MOV R18, R10 ;  /* 0x0000000a00127202 */ /* 0x000fe20000000f00 */
[----:B------:R-:W-:Y:S01]  /*55920*/  IMAD.MOV.U32 R19, RZ, RZ, R11 ;  /* 0x000000ffff137224 */ /* 0x000fe200078e000b */
[----:B-----5:R0:W-:Y:S04]  /*55930*/  STL.64 [R1+0x2250], R22 ;  /* 0x0022501601007387 */ /* 0x0201e80000100a00 */
[----:B---3--:R-:W-:Y:S04]  /*55940*/  STL.64 [R1+0x2248], R20 ;  /* 0x0022481401007387 */ /* 0x008fe80000100a00 */
[----:B0-----:R-:W3:Y:S04]  /*55950*/  LDL.LU.64 R22, [R1+0x78] ;  /* 0x0000780001167983 */ /* 0x001ee80000300a00 */
[----:B------:R-:W2:Y:S04]  /*55960*/  LDL.LU.64 R10, [R1+0x2278] ;  /* 0x00227800010a7983 */ /* 0x000ea80000300a00 */
[----:B------:R0:W-:Y:S04]  /*55970*/  STL.64 [R1+0x2258], R6 ;  /* 0x0022580601007387 */ /* 0x0001e80000100a00 */
[----:B------:R-:W3:Y:S01]  /*55980*/  LDL.LU R4, [R1+0x8b0] ;  /* 0x0008b00001047983 */ /* 0x000ee20000300800 */
[----:B------:R-:W-:-:S03]  /*55990*/  IMAD.MOV.U32 R17, RZ, RZ, R9 ;  /* 0x000000ffff117224 */ /* 0x000fc600078e0009 */
[----:B------:R-:W3:Y:S01]  /*559a0*/  LDL.LU R5, [R1+0x8b4] ;  /* 0x0008b40001057983 */ /* 0x000ee20000300800 */
[----:B------:R-:W-:-:S03]  /*559b0*/  MOV R16, R8 ;  /* 0x0000000800107202 */ /* 0x000fc60000000f00 */
[----:B0-----:R-:W3:Y:S04]  /*559c0*/  LDL.LU R6, [R1+0x8b8] ;  /* 0x0008b80001067983 */ /* 0x001ee80000300800 */
[----:B------:R-:W3:Y:S04]  /*559d0*/  LDL.LU R7, [R1+0x8bc] ;  /* 0x0008bc0001077983 */ /* 0x000ee80000300800 */
[----:B------:R-:W-:Y:S04]  /*559e0*/  STL [R1+0x2014], R19 ;  /* 0x0020141301007387 */ /* 0x000fe80000100800 */
[----:B------:R-:W-:Y:S04]  /*559f0*/  STL [R1+0x2010], R18 ;  /* 0x0020101201007387 */ /* 0x000fe80000100800 */
[----:B------:R-:W-:Y:S04]  /*55a00*/  STL [R1+0x200c], R17 ;  /* 0x00200c1101007387 */ /* 0x000fe80000100800 */
[----:B------:R0:W-:Y:S04]  /*55a10*/  STL [R1+0x2008], R16 ;  /* 0x0020081001007387 */ /* 0x0001e80000100800 */
[----:B0-----:R-:W4:Y:S04]  /*55a20*/  LDL.LU R16, [R1+0x8c0] ;  /* 0x0008c00001107983 */ /* 0x001f280000300800 */
[----:B------:R-:W4:Y:S04]  /*55a30*/  LDL.LU R17, [R1+0x8c4] ;  /* 0x0008c40001117983 */ /* 0x000f280000300800 */
[----:B------:R-:W4:Y:S04]  /*55a40*/  LDL.LU R18, [R1+0x8c8] ;  /* 0x0008c80001127983 */ /* 0x000f280000300800 */
[----:B------:R-:W4:Y:S01]  /*55a50*/  LDL.LU R19, [R1+0x8cc] ;  /* 0x0008cc0001137983 */ /* 0x000f220000300800 */
[----:B--2---:R-:W-:-:S15]  /*55a60*/  HMMA.16816.F32.BF16 R24, R12, R10, R24 ;  /* 0x0000000a0c18723c */ /* 0x004fde0000041818 */
[----:B------:R-:W-:-:S04]  /*55a70*/  NOP ;  /* 0x0000000000007918 */ /* 0x000fc80000000000 */
[----:B------:R-:W-:Y:S04]  /*55a80*/  STL.64 [R1+0x80], R24 ;  /* 0x0000801801007387 */ /* 0x000fe80000100a00 */
[----:B------:R0:W-:Y:S04]  /*55a90*/  STL.64 [R1+0x88], R26 ;  /* 0x0000881a01007387 */ /* 0x0001e80000100a00 */
[----:B0-----:R-:W4:Y:S02]  /*55aa0*/  LDL.LU.64 R26, [R1+0x2270] ;  /* 0x00227000011a7983 */ /* 0x001f240000300a00 */
[----:B----4-:R-:W-:-:S15]  /*55ab0*/  HMMA.16816.F32.BF16 R12, R12, R26, R16 ;  /* 0x0000001a0c0c723c */ /* 0x010fde0000041810 */
[----:B------:R-:W-:-:S04]  /*55ac0*/  NOP ;  /* 0x0000000000007918 */ /* 0x000fc80000000000 */
[----:B------:R-:W-:Y:S01]  /*55ad0*/  MOV R17, R14 ;  /* 0x0000000e00117202 */ /* 0x000fe20000000f00 */
[----:B------:R-:W-:Y:S01]  /*55ae0*/  IMAD.MOV.U32 R16, RZ, RZ, R15 ;  /* 0x000000ffff107224 */ /* 0x000fe200078e000f */
[----:B------:R-:W-:Y:S01]  /*55af0*/  MOV R19, R12 ;  /* 0x0000000c00137202 */ /* 0x000fe20000000f00 */
[----:B------:R-:W-:Y:S01]  /*55b00*/  IMAD.MOV.U32 R18, RZ, RZ, R13 ;  /* 0x000000ffff127224 */ /* 0x000fe200078e000d */
[----:B------:R-:W3:Y:S04]  /*55b10*/  LDL.LU.64 R14, [R1+0x2268] ;  /* 0x00226800010e7983 */ /* 0x000ee80000300a00 */
[----:B------:R-:W3:Y:S04]  /*55b20*/  LDL.LU.64 R12, [R1+0x2260] ;  /* 0x00226000010c7983 */ /* 0x000ee80000300a00 */
[----:B------:R0:W-:Y:S04]  /*55b30*/  STL [R1+0x2024], R16 ;  /* 0x0020241001007387 */ /* 0x0001e80000100800 */
[----:B------:R1:W-:Y:S04]  /*55b40*/  STL [R1+0x2020], R17 ;  /* 0x0020201101007387 */ /* 0x0003e80000100800 */
[----:B------:R2:W-:Y:S04]  /*55b50*/  STL [R1+0x201c], R18 ;  /* 0x00201c1201007387 */ /* 0x0005e80000100800 */
[----:B------:R4:W-:Y:S04]  /*55b60*/  STL [R1+0x2018], R19 ;  /* 0x0020181301007387 */ /* 0x0009e80000100800 */
[----:B0-----:R-:W5:Y:S04]  /*55b70*/  LDL.LU R16, [R1+0x8a0] ;  /* 0x0008a00001107983 */ /* 0x001f680000300800 */
[----:B-1----:R-:W5:Y:S04]  /*55b80*/  LDL.LU R17, [R1+0x8a4] ;  /* 0x0008a40001117983 */ /* 0x002f680000300800 */
[----:B--2---:R-:W5:Y:S04]  /*55b90*/  LDL.LU R18, [R1+0x8a8] ;  /* 0x0008a80001127983 */ /* 0x004f680000300800 */
[----:B----4-:R-:W5:Y:S01]  /*55ba0*/  LDL.LU R19, [R1+0x8ac] ;  /* 0x0008ac0001137983 */ /* 0x010f620000300800 */
[----:B---3--:R-:W-:-:S15]  /*55bb0*/  HMMA.16816.F32.BF16 R4, R12, R22, R4 ;  /* 0x000000160c04723c */ /* 0x008fde0000041804 */
[----:B------:R-:W-:-:S04]  /*55bc0*/  NOP ;  /* 0x0000000000007918 */ /* 0x000fc80000000000 */
[----:B------:R-:W-:Y:S04]  /*55bd0*/  STL.64 [R1+0x30], R4 ;  /* 0x0000300401007387 */ /* 0x000fe80000100a00 */
[----:B------:R0:W-:Y:S04]  /*55be0*/  STL.64 [R1+0x38], R6 ;  /* 0x0000380601007387 */ /* 0x0001e80000100a00 */
[----:B0-----:R-:W5:Y:S01]  /*55bf0*/  LDL.LU.64 R6, [R1+0x2258] ;  /* 0x0022580001067983 */ /* 0x001f620000300a00 */
[----:B------:R-:W-:Y:S01]  /*55c00*/  MOV R9, R22 ;  /* 0x0000001600097202 */ /* 0x000fe20000000f00 */
[----:B------:R-:W-:-:S02]  /*55c10*/  IMAD.MOV.U32 R8, RZ, RZ, R23 ;  /* 0x000000ffff087224 */ /* 0x000fc400078e0017 */
[----:B------:R-:W2:Y:S04]  /*55c20*/  LDL.LU.64 R22, [R1+0x2250] ;  /* 0x0022500001167983 */ /* 0x000ea80000300a00 */
[----:B------:R-:W2:Y:S01]  /*55c30*/  LDL.LU.64 R20, [R1+0x2248] ;  /* 0x0022480001147983 */ /* 0x000ea20000300a00 */
[----:B-----5:R-:W-:-:S15]  /*55c40*/  HMMA.16816.F32.BF16 R4, R12, R6, R16 ;  /* 0x000000060c04723c */ /* 0x020fde0000041810 */
[----:B------:R-:W-:-:S04]  /*55c50*/  NOP ;  /* 0x0000000000007918 */ /* 0x000fc80000000000 */
[----:B------:R-:W-:Y:S01]  /*55c60*/  MOV R18, R6 ;  /* 0x0000000600127202 */ /* 0x000fe20000000f00 */
[----:B------:R-:W-:Y:S01]  /*55c70*/  IMAD.MOV.U32 R19, RZ, RZ, R7 ;  /* 0x000000ffff137224 */ /* 0x000fe200078e0007 */
[----:B------:R-:W-:Y:S01]  /*55c80*/  MOV R16, R4 ;  /* 0x0000000400107202 */ /* 0x000fe20000000f00 */
[----:B------:R-:W-:Y:S01]  /*55c90*/  IMAD.MOV.U32 R17, RZ, RZ, R5 ;  /* 0x000000ffff117224 */ /* 0x000fe200078e0005 */
[----:B------:R-:W3:Y:S04]  /*55ca0*/  LDL.LU.64 R6, [R1+0x2240] ;  /* 0x0022400001067983 */ /* 0x000ee80000300a00 */
[----:B------:R-:W3:Y:S01]  /*55cb0*/  LDL.LU.64 R4, [R1+0x2238] ;  /* 0x0022380001047983 */ /* 0x000ee20000300a00 */
[C---:B--2---:R-:W-:Y:S03]  /*55cc0*/  HMMA.16816.F32.BF16 R20, R12.reuse, R10, R20 ;  /* 0x0000000a0c14723c */ /* 0x044fe60000041814 */
[----:B------:R0:W-:Y:S04]  /*55cd0*/  STL.64 [R1+0x2048], R18 ;  /* 0x0020481201007387 */ /* 0x0001e80000100a00 */
[----:B------:R-:W-:Y:S04]  /*55ce0*/  STL.64 [R1+0x2040], R16 ;  /* 0x0020401001007387 */ /* 0x000fe80000100a00 */
[----:B0-----:R-:W2:Y:S04]  /*55cf0*/  LDL.64 R18, [R1+0x68] ;  /* 0x0000680001127983 */ /* 0x001ea80000100a00 */
[----:B------:R-:W-:Y:S04]  /*55d00*/  STL.64 [R1+0x2230], R10 ;  /* 0x0022300a01007387 */ /* 0x000fe80000100a00 */
[----:B------:R-:W-:Y:S04]  /*55d10*/  STL.64 [R1+0x1e00], R22 ;  /* 0x001e001601007387 */ /* 0x000fe80000100a00 */
[----:B------:R-:W-:Y:S01]  /*55d20*/  STL.64 [R1+0x1df8], R20 ;  /* 0x001df81401007387 */ /* 0x000fe20000100a00 */
[----:B---3--:R-:W-:Y:S03]  /*55d30*/  HMMA.16816.F32.BF16 R12, R12, R26, R4 ;  /* 0x0000001a0c0c723c */ /* 0x008fe60000041804 */
[----:B------:R-:W3:Y:S04]  /*55d40*/  LDL.LU R4, [R1+0x870] ;  /* 0x0008700001047983 */ /* 0x000ee80000300800 */
[----:B------:R-:W3:Y:S04]  /*55d50*/  LDL.LU R5, [R1+0x874] ;  /* 0x0008740001057983 */ /* 0x000ee80000300800 */
[----:B------:R-:W3:Y:S04]  /*55d60*/  LDL.LU R6, [R1+0x878] ;  /* 0x0008780001067983 */ /* 0x000ee80000300800 */
[----:B------:R-:W3:Y:S04]  /*55d70*/  LDL.LU R7, [R1+0x87c] ;  /* 0x00087c0001077983 */ /* 0x000ee80000300800 */
[----:B------:R-:W-:Y:S04]  /*55d80*/  STL.64 [R1+0x2228], R26 ;  /* 0x0022281a01007387 */ /* 0x000fe80000100a00 */
[----:B------:R-:W-:Y:S04]  /*55d90*/  STL.64 [R1+0x1e10], R14 ;  /* 0x001e100e01007387 */ /* 0x000fe80000100a00 */
[----:B------:R0:W-:Y:S04]  /*55da0*/  STL.64 [R1+0x1e08], R12 ;  /* 0x001e080c01007387 */ /* 0x0001e80000100a00 */
[----:B0-----:R-:W4:Y:S04]  /*55db0*/  LDL.LU R12, [R1+0x810] ;  /* 0x00081000010c7983 */ /* 0x001f280000300800 */
[----:B------:R-:W4:Y:S04]  /*55dc0*/  LDL.LU R13, [R1+0x814] ;  /* 0x00081400010d7983 */ /* 0x000f280000300800 */
[----:B------:R-:W5:Y:S04]  /*55dd0*/  LDL.LU R14, [R1+0x818] ;  /* 0x00081800010e7983 */ /* 0x000f680000300800 */
[----:B------:R-:W5:Y:S04]  /*55de0*/  LDL.LU R15, [R1+0x81c] ;  /* 0x00081c00010f7983 */ /* 0x000f680000300800 */
[----:B-----5:R-:W-:Y:S04]  /*55df0*/  STL.64 [R1+0x21f8], R14 ;  /* 0x0021f80e01007387 */ /* 0x020fe80000100a00 */
[----:B----4-:R0:W-:Y:S04]  /*55e00*/  STL.64 [R1+0x21f0], R12 ;  /* 0x0021f00c01007387 */ /* 0x0101e80000100a00 */
[----:B0-----:R-:W4:Y:S04]  /*55e10*/  LDL.LU R12, [R1+0x820] ;  /* 0x00082000010c7983 */ /* 0x001f280000300800 */
[----:B------:R-:W4:Y:S04]  /*55e20*/  LDL.LU R13, [R1+0x824] ;  /* 0x00082400010d7983 */ /* 0x000f280000300800 */
[----:B------:R-:W5:Y:S04]  /*55e30*/  LDL.LU R14, [R1+0x828] ;  /* 0x00082800010e7983 */ /* 0x000f680000300800 */
[----:B------:R-:W5:Y:S04]  /*55e40*/  LDL.LU R15, [R1+0x82c] ;  /* 0x00082c00010f7983 */ /* 0x000f680000300800 */
[----:B------:R-:W2:Y:S04]  /*55e50*/  LDL.LU R24, [R1+0x850] ;  /* 0x0008500001187983 */ /* 0x000ea80000300800 */
[----:B------:R-:W2:Y:S04]  /*55e60*/  LDL.LU R25, [R1+0x854] ;  /* 0x0008540001197983 */ /* 0x000ea80000300800 */
[----:B------:R-:W2:Y:S01]  /*55e70*/  LDL.LU R26, [R1+0x858] ;  /* 0x00085800011a7983 */ /* 0x000ea20000300800 */
[----:B------:R-:W-:-:S03]  /*55e80*/  IMAD.MOV.U32 R23, RZ, RZ, R8 ;  /* 0x000000ffff177224 */ /* 0x000fc600078e0008 */
[----:B------:R-:W2:Y:S01]  /*55e90*/  LDL.LU R27, [R1+0x85c] ;  /* 0x00085c00011b7983 */ /* 0x000ea20000300800 */
[----:B------:R-:W-:-:S03]  /*55ea0*/  MOV R22, R9 ;  /* 0x0000000900167202 */ /* 0x000fc60000000f00 */
[----:B------:R-:W2:Y:S04]  /*55eb0*/  LDL.LU R8, [R1+0x860] ;  /* 0x0008600001087983 */ /* 0x000ea80000300800 */
[----:B------:R-:W2:Y:S04]  /*55ec0*/  LDL.LU R9, [R1+0x864] ;  /* 0x0008640001097983 */ /* 0x000ea80000300800 */
[----:B------:R-:W2:Y:S04]  /*55ed0*/  LDL.LU R10, [R1+0x868] ;  /* 0x00086800010a7983 */ /* 0x000ea80000300800 */
[----:B------:R-:W2:Y:S04]  /*55ee0*/  LDL.LU R11, [R1+0x86c] ;  /* 0x00086c00010b7983 */ /* 0x000ea80000300800 */
[----:B-----5:R-:W-:Y:S04]  /*55ef0*/  STL.64 [R1+0x2208], R14 ;  /* 0x0022080e01007387 */ /* 0x020fe80000100a00 */
[----:B----4-:R0:W-:Y:S04]  /*55f00*/  STL.64 [R1+0x2200], R12 ;  /* 0x0022000c01007387 */ /* 0x0101e80000100a00 */
[----:B0-----:R-:W4:Y:S04]  /*55f10*/  LDL.LU R12, [R1+0x830] ;  /* 0x00083000010c7983 */ /* 0x001f280000300800 */
[----:B------:R-:W4:Y:S04]  /*55f20*/  LDL.LU R13, [R1+0x834] ;  /* 0x00083400010d7983 */ /* 0x000f280000300800 */
[----:B------:R-:W5:Y:S04]  /*55f30*/  LDL.LU R14, [R1+0x838] ;  /* 0x00083800010e7983 */ /* 0x000f680000300800 */
[----:B------:R-:W5:Y:S04]  /*55f40*/  LDL.LU R15, [R1+0x83c] ;  /* 0x00083c00010f7983 */ /* 0x000f680000300800 */
[----:B-----5:R-:W-:Y:S04]  /*55f50*/  STL.64 [R1+0x2218], R14 ;  /* 0x0022180e01007387 */ /* 0x020fe80000100a00 */
[----:B----4-:R0:W-:Y:S04]  /*55f60*/  STL.64 [R1+0x2210], R12 ;  /* 0x0022100c01007387 */ /* 0x0101e80000100a00 */
[----:B0-----:R-:W3:Y:S04]  /*55f70*/  LDL.LU R12, [R1+0x5f0] ;  /* 0x0005f000010c7983 */ /* 0x001ee80000300800 */
[----:B------:R-:W3:Y:S04]  /*55f80*/  LDL.LU R13, [R1+0x5f4] ;  /* 0x0005f400010d7983 */ /* 0x000ee80000300800 */
[----:B------:R-:W3:Y:S04]  /*55f90*/  LDL.LU R14, [R1+0x5f8] ;  /* 0x0005f800010e7983 */ /* 0x000ee80000300800 */
[----:B------:R-:W3:Y:S04]  /*55fa0*/  LDL.LU R15, [R1+0x5fc] ;  /* 0x0005fc00010f7983 */ /* 0x000ee80000300800 */
[----:B------:R0:W-:Y:S04]  /*55fb0*/  STL.64 [R1+0x2220], R22 ;  /* 0x0022201601007387 */ /* 0x0001e80000100a00 */
[----:B------:R-:W4:Y:S04]  /*55fc0*/  LDL.LU R20, [R1+0x840] ;  /* 0x0008400001147983 */ /* 0x000f280000300800 */
[----:B------:R-:W4:Y:S01]  /*55fd0*/  LDL.LU R21, [R1+0x844] ;  /* 0x0008440001157983 */ /* 0x000f220000300800 */
[----:B---3--:R-:W-:Y:S03]  /*55fe0*/  HMMA.16816.F32.BF16 R4, R12, R22, R4 ;  /* 0x000000160c04723c */ /* 0x008fe60000041804 */
[----:B0-----:R-:W4:Y:S04]  /*55ff0*/  LDL.LU R22, [R1+0x848] ;  /* 0x0008480001167983 */ /* 0x001f280000300800 */
[----:B------:R-:W4:-:S12]  /*56000*/  LDL.LU R23, [R1+0x84c] ;  /* 0x00084c0001177983 */ /* 0x000f180000300800 */
[----:B------:R-:W-:Y:S04]  /*56010*/  STL.64 [R1+0x1df0], R6 ;  /* 0x001df00601007387 */ /* 0x000fe80000100a00 */
[----:B------:R0:W-:Y:S04]  /*56020*/  STL.64 [R1+0x1de8], R4 ;  /* 0x001de80401007387 */ /* 0x0001e80000100a00 */
[----:B0-----:R-:W3:Y:S04]  /*56030*/  LDL.LU R4, [R1+0x5d0] ;  /* 0x0005d00001047983 */ /* 0x001ee80000300800 */
[----:B------:R-:W3:Y:S04]  /*56040*/  LDL.LU R5, [R1+0x5d4] ;  /* 0x0005d40001057983 */ /* 0x000ee80000300800 */
[----:B------:R-:W5:Y:S04]  /*56050*/  LDL.LU R6, [R1+0x5d8] ;  /* 0x0005d80001067983 */ /* 0x000f680000300800 */
[----:B------:R-:W5:Y:S01]  /*56060*/  LDL.LU R7, [R1+0x5dc] ;  /* 0x0005dc0001077983 */ /* 0x000f620000300800 */
[C---:B--2---:R-:W-:Y:S03]  /*56070*/  HMMA.16816.F32.BF16 R8, R12.reuse, R18, R8 ;  /* 0x000000120c08723c */ /* 0x044fe60000041808 */
[----:B-----5:R-:W-:Y:S04]  /*56080*/  STL.64 [R1+0x21e0], R6 ;  /* 0x0021e00601007387 */ /* 0x020fe80000100a00 */
[----:B---3--:R0:W-:Y:S04]  /*56090*/  STL.64 [R1+0x21d8], R4 ;  /* 0x0021d80401007387 */ /* 0x0081e80000100a00 */
        /* <DEDUP_REMOVED lines=11> */
[----:B0-----:R-:W4:Y:S02]  /*56150*/  LDL.LU.64 R26, [R1+0x2228] ;  /* 0x00222800011a7983 */ /* 0x001f240000300a00 */
[----:B----4-:R-:W-:Y:S02]  /*56160*/  HMMA.16816.F32.BF16 R12, R12, R26, R20 ;  /* 0x0000001a0c0c723c */ /* 0x010fe40000041814 */
        /* <DEDUP_REMOVED lines=17> */
[----:B--2---:R-:W-:-:S15]  /*56280*/  HMMA.16816.F32.BF16 R12, R4, R18, R12 ;  /* 0x00000012040c723c */ /* 0x004fde000004180c */
[----:B------:R-:W-:-:S04]  /*56290*/  NOP ;  /* 0x0000000000007918 */ /* 0x000fc80000000000 */
[----:B------:R-:W-:Y:S04]  /*562a0*/  STL.64 [R1+0x8b0], R12 ;  /* 0x0008b00c01007387 */ /* 0x000fe80000100a00 */
[----:B------:R0:W-:Y:S04]  /*562b0*/  STL.64 [R1+0x8b8], R14 ;  /* 0x0008b80e01007387 */ /* 0x0001e80000100a00 */
[----:B0-----:R-:W2:Y:S04]  /*562c0*/  LDL.LU.64 R14, [R1+0x21f8] ;  /* 0x0021f800010e7983 */ /* 0x001ea80000300a00 */
[----:B------:R-:W2:Y:S04]  /*562d0*/  LDL.LU.64 R12, [R1+0x21f0] ;  /* 0x0021f000010c7983 */ /* 0x000ea80000300a00 */
[----:B------:R0:W-:Y:S04]  /*562e0*/  STL.64 [R1+0x21d0], R18 ;  /* 0x0021d01201007387 */ /* 0x0001e80000100a00 */
[----:B------:R1:W-:Y:S04]  /*562f0*/  STL.64 [R1+0x21c8], R10 ;  /* 0x0021c80a01007387 */ /* 0x0003e80000100a00 */
[----:B------:R-:W4:Y:S04]  /*56300*/  LDL.LU R8, [R1+0x7e0] ;  /* 0x0007e00001087983 */ /* 0x000f280000300800 */
[----:B------:R-:W4:Y:S01]  /*56310*/  LDL.LU R9, [R1+0x7e4] ;  /* 0x0007e40001097983 */ /* 0x000f220000300800 */
[----:B------:R-:W-:Y:S01]  /*56320*/  MOV R16, R28 ;  /* 0x0000001c00107202 */ /* 0x000fe20000000f00 */
[----:B------:R-:W-:-:S02]  /*56330*/  IMAD.MOV.U32 R17, RZ, RZ, R3 ;  /* 0x000000ffff117224 */ /* 0x000fc400078e0003 */
[----:B0-----:R-:W-:Y:S01]  /*56340*/  IMAD.MOV.U32 R19, RZ, RZ, R0 ;  /* 0x000000ffff137224 */ /* 0x001fe200078e0000 */
[----:B------:R-:W-:Y:S01]  /*56350*/  MOV R18, R2 ;  /* 0x0000000200127202 */ /* 0x000fe20000000f00 */
[C---:B--2---:R-:W-:Y:S08]  /*56360*/  HMMA.16816.F32.BF16 R12, R4.reuse, R10, R12 ;  /* 0x0000000a040c723c */ /* 0x044ff0000004180c */
[----:B---3--:R-:W-:Y:S01]  /*56370*/  HMMA.16816.F32.BF16 R4, R4, R26, R20 ;  /* 0x0000001a0404723c */ /* 0x008fe20000041814 */
[----:B-1----:R-:W4:Y:S04]  /*56380*/  LDL.LU R10, [R1+0x7e8] ;  /* 0x0007e800010a7983 */ /* 0x002f280000300800 */
[----:B------:R-:W4:Y:S06]  /*56390*/  LDL.LU R11, [R1+0x7ec] ;  /* 0x0007ec00010b7983 */ /* 0x000f2c0000300800 */
[----:B------:R-:W-:Y:S01]  /*563a0*/  MOV R28, R12 ;  /* 0x0000000c001c7202 */ /* 0x000fe20000000f00 */
[----:B------:R-:W-:-:S02]  /*563b0*/  IMAD.MOV.U32 R0, RZ, RZ, R15 ;  /* 0x000000ffff007224 */ /* 0x000fc400078e000f */
[----:B------:R-:W-:Y:S01]  /*563c0*/  IMAD.MOV.U32 R3, RZ, RZ, R13 ;  /* 0x000000ffff037224 */ /* 0x000fe200078e000d */
[----:B------:R-:W-:Y:S01]  /*563d0*/  MOV R2, R14 ;  /* 0x0000000e00027202 */ /* 0x000fe20000000f00 */
[----:B------:R-:W2:Y:S04]  /*563e0*/  LDL.LU R12, [R1+0x470] ;  /* 0x00047000010c7983 */ /* 0x000ea80000300800 */
[----:B------:R-:W2:Y:S04]  /*563f0*/  LDL.LU R13, [R1+0x474] ;  /* 0x00047400010d7983 */ /* 0x000ea80000300800 */
[----:B------:R-:W2:Y:S04]  /*56400*/  LDL.LU R14, [R1+0x478] ;  /* 0x00047800010e7983 */ /* 0x000ea80000300800 */
[----:B------:R-:W2:Y:S04]  /*56410*/  LDL.LU R15, [R1+0x47c] ;  /* 0x00047c00010f7983 */ /* 0x000ea80000300800 */
[----:B------:R-:W-:Y:S04]  /*56420*/  STL [R1+0x1d6c], R0 ;  /* 0x001d6c0001007387 */ /* 0x000fe80000100800 */
[----:B------:R-:W-:Y:S04]  /*56430*/  STL [R1+0x1d68], R2 ;  /* 0x001d680201007387 */ /* 0x000fe80000100800 */
[----:B------:R-:W-:Y:S04]  /*56440*/  STL [R1+0x1d64], R3 ;  /* 0x001d640301007387 */ /* 0x000fe80000100800 */
[----:B------:R-:W-:Y:S04]  /*56450*/  STL [R1+0x1d60], R28 ;  /* 0x001d601c01007387 */ /* 0x000fe80000100800 */
[----:B------:R-:W3:Y:S04]  /*56460*/  LDL.LU.64 R22, [R1+0x21e8] ;  /* 0x0021e80001167983 */ /* 0x000ee80000300a00 */
[----:B------:R-:W-:Y:S04]  /*56470*/  STL.64 [R1+0x890], R4 ;  /* 0x0008900401007387 */ /* 0x000fe80000100a00 */
[----:B------:R0:W-:Y:S04]  /*56480*/  STL.64 [R1+0x898], R6 ;  /* 0x0008980601007387 */ /* 0x0001e80000100a00 */
[----:B0-----:R-:W3:Y:S04]  /*56490*/  LDL.LU.64 R6, [R1+0x21e0] ;  /* 0x0021e00001067983 */ /* 0x001ee80000300a00 */
[----:B------:R-:W3:Y:S02]  /*564a0*/  LDL.LU.64 R4, [R1+0x21d8] ;  /* 0x0021d80001047983 */ /* 0x000ee40000300a00 */
[----:B---3--:R-:W-:-:S15]  /*564b0*/  HMMA.16816.F32.BF16 R16, R4, R22, R16 ;  /* 0x000000160410723c */ /* 0x008fde0000041810 */
[----:B------:R-:W-:-:S04]  /*564c0*/  NOP ;  /* 0x0000000000007918 */ /* 0x000fc80000000000 */
[----:B------:R-:W-:Y:S01]  /*564d0*/  MOV R3, R18 ;  /* 0x0000001200037202 */ /* 0x000fe20000000f00 */
[----:B------:R-:W-:Y:S02]  /*564e0*/  IMAD.MOV.U32 R28, RZ, RZ, R19 ;  /* 0x000000ffff1c7224 */ /* 0x000fe400078e0013 */
[----:B------:R-:W4:Y:S01]  /*564f0*/  LDL.LU.64 R18, [R1+0x21d0] ;  /* 0x0021d00001127983 */ /* 0x000f220000300a00 */
[----:B------:R-:W-:Y:S01]  /*56500*/  IMAD.MOV.U32 R2, RZ, RZ, R17 ;  /* 0x000000ffff027224 */ /* 0x000fe200078e0011 */
[----:B------:R-:W-:Y:S02]  /*56510*/  MOV R0, R16 ;  /* 0x0000001000007202 */ /* 0x000fe40000000f00 */
[----:B------:R-:W-:Y:S04]  /*56520*/  STL [R1+0x1d7c], R28 ;  /* 0x001d7c1c01007387 */ /* 0x000fe80000100800 */
[----:B------:R-:W-:Y:S04]  /*56530*/  STL [R1+0x1d78], R3 ;  /* 0x001d780301007387 */ /* 0x000fe80000100800 */
[----:B------:R-:W-:Y:S04]  /*56540*/  STL [R1+0x1d74], R2 ;  /* 0x001d740201007387 */ /* 0x000fe80000100800 */
[----:B------:R-:W-:Y:S01]  /*56550*/  STL [R1+0x1d70], R0 ;  /* 0x001d700001007387 */ /* 0x000fe20000100800 */
[----:B----4-:R-:W-:Y:S01]  /*56560*/  HMMA.16816.F32.BF16 R8, R4, R18, R8 ;  /* 0x000000120408723c */ /* 0x010fe20000041808 */
[----:B------:R-:W-:Y:S01]  /*56570*/  MOV R21, R18 ;  /* 0x0000001200157202 */ /* 0x000fe20000000f00 */
[----:B------:R-:W-:-:S15]  /*56580*/  IMAD.MOV.U32 R20, RZ, RZ, R19 ;  /* 0x000000ffff147224 */ /* 0x000fde00078e0013 */
[----:B------:R-:W-:Y:S02]  /*56590*/  NOP ;  /* 0x0000000000007918 */ /* 0x000fe40000000000 */
[----:B------:R-:W-:Y:S04]  /*565a0*/  STL.64 [R1+0x870], R8 ;  /* 0x0008700801007387 */ /* 0x000fe80000100a00 */
[----:B------:R0:W-:Y:S04]  /*565b0*/  STL.64 [R1+0x878], R10 ;  /* 0x0008780a01007387 */ /* 0x0001e80000100a00 */
[----:B0-----:R-:W2:Y:S04]  /*565c0*/  LDL.LU.64 R10, [R1+0x21c8] ;  /* 0x0021c800010a7983 */ /* 0x001ea80000300a00 */
[----:B------:R-:W-:Y:S04]  /*565d0*/  STL.64 [R1+0x21c0], R22 ;  /* 0x0021c01601007387 */ /* 0x000fe80000100a00 */
[----:B------:R0:W-:Y:S04]  /*565e0*/  STL.64 [R1+0x21b8], R20 ;  /* 0x0021b81401007387 */ /* 0x0001e80000100a00 */
        /* <DEDUP_REMOVED lines=8> */
[C---:B--2---:R-:W-:Y:S08]  /*56670*/  HMMA.16816.F32.BF16 R12, R4.reuse, R10, R12 ;  /* 0x0000000a040c723c */ /* 0x044ff0000004180c */
[----:B---3--:R-:W-:Y:S01]  /*56680*/  HMMA.16816.F32.BF16 R4, R4, R26, R20 ;  /* 0x0000001a0404723c */ /* 0x008fe20000041814 */
[----:B-----5:R-:W-:Y:S04]  /*56690*/  STL.64 [R1+0x2198], R18 ;  /* 0x0021981201007387 */ /* 0x020fe80000100a00 */
[----:B----4-:R0:W-:Y:S06]  /*566a0*/  STL.64 [R1+0x2190], R16 ;  /* 0x0021901001007387 */ /* 0x0101ec0000100a00 */
[----:B------:R-:W-:Y:S01]  /*566b0*/  MOV R28, R12 ;  /* 0x0000000c001c7202 */ /* 0x000fe20000000f00 */
[----:B------:R-:W-:-:S02]  /*566c0*/  IMAD.MOV.U32 R0, RZ, RZ, R15 ;  /* 0x000000ffff007224 */ /* 0x000fc400078e000f */
[----:B------:R-:W-:Y:S01]  /*566d0*/  IMAD.MOV.U32 R3, RZ, RZ, R13 ;  /* 0x000000ffff037224 */ /* 0x000fe200078e000d */
[----:B0-----:R-:W2:Y:S04]  /*566e0*/  LDL.LU R16, [R1+0x5c0] ;  /* 0x0005c00001107983 */ /* 0x001ea80000300800 */
[----:B------:R-:W2:Y:S04]  /*566f0*/  LDL.LU R17, [R1+0x5c4] ;  /* 0x0005c40001117983 */ /* 0x000ea80000300800 */
[----:B------:R-:W2:Y:S04]  /*56700*/  LDL.LU R18, [R1+0x5c8] ;  /* 0x0005c80001127983 */ /* 0x000ea80000300800 */
[----:B------:R-:W2:Y:S04]  /*56710*/  LDL.LU R19, [R1+0x5cc] ;  /* 0x0005cc0001137983 */ /* 0x000ea80000300800 */
[----:B------:R0:W-:Y:S04]  /*56720*/  STL.64 [R1+0x21b0], R10 ;  /* 0x0021b00a01007387 */ /* 0x0001e80000100a00 */
[----:B------:R-:W2:Y:S04]  /*56730*/  LDL.LU R8, [R1+0x450] ;  /* 0x0004500001087983 */ /* 0x000ea80000300800 */
[----:B------:R-:W2:Y:S01]  /*56740*/  LDL.LU R9, [R1+0x454] ;  /* 0x0004540001097983 */ /* 0x000ea20000300800 */
[----:B------:R-:W-:-:S03]  /*56750*/  MOV R2, R14 ;  /* 0x0000000e00027202 */ /* 0x000fc60000000f00 */
[----:B0-----:R-:W2:Y:S04]  /*56760*/  LDL.LU R10, [R1+0x458] ;  /* 0x00045800010a7983 */ /* 0x001ea80000300800 */
[----:B------:R-:W2:Y:S04]  /*56770*/  LDL.LU R11, [R1+0x45c] ;  /* 0x00045c00010b7983 */ /* 0x000ea80000300800 */
[----:B------:R-:W3:Y:S04]  /*56780*/  LDL.LU R12, [R1+0x440] ;  /* 0x00044000010c7983 */ /* 0x000ee80000300800 */
[----:B------:R-:W3:Y:S04]  /*56790*/  LDL.LU R13, [R1+0x444] ;  /* 0x00044400010d7983 */ /* 0x000ee80000300800 */
[----:B------:R-:W3:Y:S04]  /*567a0*/  LDL.LU R14, [R1+0x448] ;  /* 0x00044800010e7983 */ /* 0x000ee80000300800 */
[----:B------:R-:W3:Y:S04]  /*567b0*/  LDL.LU R15, [R1+0x44c] ;  /* 0x00044c00010f7983 */ /* 0x000ee80000300800 */
[----:B------:R-:W-:Y:S04]  /*567c0*/  STL [R1+0x1d8c], R0 ;  /* 0x001d8c0001007387 */ /* 0x000fe80000100800 */
[----:B------:R-:W-:Y:S04]  /*567d0*/  STL [R1+0x1d88], R2 ;  /* 0x001d880201007387 */ /* 0x000fe80000100800 */
[----:B------:R-:W-:Y:S04]  /*567e0*/  STL [R1+0x1d84], R3 ;  /* 0x001d840301007387 */ /* 0x000fe80000100800 */
[----:B------:R-:W-:Y:S04]  /*567f0*/  STL [R1+0x1d80], R28 ;  /* 0x001d801c01007387 */ /* 0x000fe80000100800 */
[----:B------:R-:W2:Y:S04]  /*56800*/  LDL.LU.64 R22, [R1+0x21c0] ;  /* 0x0021c00001167983 */ /* 0x000ea80000300a00 */
[----:B------:R-:W4:Y:S04]  /*56810*/  LDL.LU.64 R20, [R1+0x21b8] ;  /* 0x0021b80001147983 */ /* 0x000f280000300a00 */
[----:B------:R-:W-:Y:S04]  /*56820*/  STL.64 [R1+0x21a8], R26 ;  /* 0x0021a81a01007387 */ /* 0x000fe80000100a00 */
[----:B------:R0:W-:Y:S04]  /*56830*/  STL.64 [R1+0x850], R4 ;  /* 0x0008500401007387 */ /* 0x0001e80000100a00 */
[----:B------:R1:W-:Y:S04]  /*56840*/  STL.64 [R1+0x858], R6 ;  /* 0x0008580601007387 */ /* 0x0003e80000100a00 */
[----:B0-----:R-:W5:Y:S04]  /*56850*/  LDL.LU R4, [R1+0x350] ;  /* 0x0003500001047983 */ /* 0x001f680000300800 */
[----:B------:R-:W5:Y:S04]  /*56860*/  LDL.LU R5, [R1+0x354] ;  /* 0x0003540001057983 */ /* 0x000f680000300800 */
[----:B-1----:R-:W3:Y:S04]  /*56870*/  LDL.LU R6, [R1+0x358] ;  /* 0x0003580001067983 */ /* 0x002ee80000300800 */
[----:B------:R-:W3:Y:S01]  /*56880*/  LDL.LU R7, [R1+0x35c] ;  /* 0x00035c0001077983 */ /* 0x000ee20000300800 */
[----:B--2---:R-:W-:Y:S03]  /*56890*/  HMMA.16816.F32.BF16 R8, R16, R22, R8 ;  /* 0x000000161008723c */ /* 0x004fe60000041808 */
[----:B---3--:R4:W-:Y:S04]  /*568a0*/  STL.64 [R1+0x2170], R6 ;  /* 0x0021700601007387 */ /* 0x0089e80000100a00 */
[----:B-----5:R-:W-:Y:S04]  /*568b0*/  STL.64 [R1+0x2168], R4 ;  /* 0x0021680401007387 */ /* 0x020fe80000100a00 */
[----:B------:R-:W2:Y:S04]  /*568c0*/  LDL.LU R24, [R1+0x430] ;  /* 0x0004300001187983 */ /* 0x000ea80000300800 */
[----:B------:R-:W2:Y:S04]  /*568d0*/  LDL.LU R25, [R1+0x434] ;  /* 0x0004340001197983 */ /* 0x000ea80000300800 */
[----:B------:R-:W2:Y:S04]  /*568e0*/  LDL.LU R26, [R1+0x438] ;  /* 0x00043800011a7983 */ /* 0x000ea80000300800 */
[----:B------:R-:W2:Y:S01]  /*568f0*/  LDL.LU R27, [R1+0x43c] ;  /* 0x00043c00011b7983 */ /* 0x000ea20000300800 */
[----:B----4-:R-:W-:Y:S01]  /*56900*/  MOV R6, R21 ;  /* 0x0000001500067202 */ /* 0x010fe20000000f00 */
[----:B------:R-:W-:Y:S01]  /*56910*/  IMAD.MOV.U32 R7, RZ, RZ, R20 ;  /* 0x000000ffff077224 */ /* 0x000fe200078e0014 */
[----:B------:R-:W-:-:S06]  /*56920*/  MOV R3, R10 ;  /* 0x0000000a00037202 */ /* 0x000fcc0000000f00 */
[----:B------:R-:W-:Y:S01]  /*56930*/  HMMA.16816.F32.BF16 R12, R16, R6, R12 ;  /* 0x00000006100c723c */ /* 0x000fe2000004180c */
[----:B------:R-:W-:Y:S02]  /*56940*/  IMAD.MOV.U32 R28, RZ, RZ, R11 ;  /* 0x000000ffff1c7224 */ /* 0x000fe400078e000b */
        /* <DEDUP_REMOVED lines=11> */
[----:B------:R-:W-:Y:S04]  /*56a00*/  STL [R1+0x1d90], R0 ;  /* 0x001d900001007387 */ /* 0x000fe80000100800 */
[----:B------:R0:W-:Y:S04]  /*56a10*/  STL.64 [R1+0x2188], R6 ;  /* 0x0021880601007387 */ /* 0x0001e80000100a00 */
[----:B------:R-:W4:Y:S04]  /*56a20*/  LDL.LU R4, [R1+0x410] ;  /* 0x0004100001047983 */ /* 0x000f280000300800 */
[----:B------:R1:W-:Y:S04]  /*56a30*/  STL.64 [R1+0x830], R12 ;  /* 0x0008300c01007387 */ /* 0x0003e80000100a00 */
[----:B------:R5:W-:Y:S04]  /*56a40*/  STL.64 [R1+0x838], R14 ;  /* 0x0008380e01007387 */ /* 0x000be80000100a00 */
[----:B------:R-:W4:Y:S04]  /*56a50*/  LDL.LU R5, [R1+0x414] ;  /* 0x0004140001057983 */ /* 0x000f280000300800 */
[----:B0-----:R-:W4:Y:S04]  /*56a60*/  LDL.LU R6, [R1+0x418] ;  /* 0x0004180001067983 */ /* 0x001f280000300800 */
[----:B------:R-:W4:Y:S04]  /*56a70*/  LDL.LU R7, [R1+0x41c] ;  /* 0x00041c0001077983 */ /* 0x000f280000300800 */
[----:B-1----:R-:W3:Y:S04]  /*56a80*/  LDL.LU R12, [R1+0x320] ;  /* 0x00032000010c7983 */ /* 0x002ee80000300800 */
[----:B------:R-:W3:Y:S04]  /*56a90*/  LDL.LU R13, [R1+0x324] ;  /* 0x00032400010d7983 */ /* 0x000ee80000300800 */
[----:B-----5:R-:W5:Y:S04]  /*56aa0*/  LDL.LU R14, [R1+0x328] ;  /* 0x00032800010e7983 */ /* 0x020f680000300800 */
[----:B------:R-:W5:Y:S01]  /*56ab0*/  LDL.LU R15, [R1+0x32c] ;  /* 0x00032c00010f7983 */ /* 0x000f620000300800 */
[----:B--2---:R-:W-:-:S15]  /*56ac0*/  HMMA.16816.F32.BF16 R24, R16, R10, R24 ;  /* 0x0000000a1018723c */ /* 0x004fde0000041818 */
[----:B------:R-:W-:-:S04]  /*56ad0*/  NOP ;  /* 0x0000000000007918 */ /* 0x000fc80000000000 */
[----:B------:R-:W-:Y:S01]  /*56ae0*/  MOV R2, R26 ;  /* 0x0000001a00027202 */ /* 0x000fe20000000f00 */
[----:B------:R-:W-:Y:S01]  /*56af0*/  IMAD.MOV.U32 R0, RZ, RZ, R27 ;  /* 0x000000ffff007224 */ /* 0x000fe200078e001b */
[----:B-----5:R-:W-:Y:S04]  /*56b00*/  STL.64 [R1+0x2180], R14 ;  /* 0x0021800e01007387 */ /* 0x020fe80000100a00 */
[----:B---3--:R0:W-:Y:S04]  /*56b10*/  STL.64 [R1+0x2178], R12 ;  /* 0x0021780c01007387 */ /* 0x0081e80000100a00 */
[----:B0-----:R-:W2:Y:S04]  /*56b20*/  LDL.LU R12, [R1+0x390] ;  /* 0x00039000010c7983 */ /* 0x001ea80000300800 */
[----:B------:R-:W2:Y:S04]  /*56b30*/  LDL.LU R13, [R1+0x394] ;  /* 0x00039400010d7983 */ /* 0x000ea80000300800 */
[----:B------:R-:W2:Y:S04]  /*56b40*/  LDL.LU R14, [R1+0x398] ;  /* 0x00039800010e7983 */ /* 0x000ea80000300800 */
[----:B------:R-:W2:Y:S04]  /*56b50*/  LDL.LU R15, [R1+0x39c] ;  /* 0x00039c00010f7983 */ /* 0x000ea80000300800 */
[----:B------:R-:W3:Y:S01]  /*56b60*/  LDL.LU.64 R26, [R1+0x21a8] ;  /* 0x0021a800011a7983 */ /* 0x000ee20000300a00 */
[----:B------:R-:W-:Y:S01]  /*56b70*/  IMAD.MOV.U32 R3, RZ, RZ, R25 ;  /* 0x000000ffff037224 */ /* 0x000fe200078e0019 */
[----:B------:R-:W-:-:S02]  /*56b80*/  MOV R28, R24 ;  /* 0x00000018001c7202 */ /* 0x000fc40000000f00 */
[----:B------:R-:W-:Y:S04]  /*56b90*/  STL [R1+0x1dac], R0 ;  /* 0x001dac0001007387 */ /* 0x000fe80000100800 */
[----:B------:R-:W-:Y:S04]  /*56ba0*/  STL [R1+0x1da8], R2 ;  /* 0x001da80201007387 */ /* 0x000fe80000100800 */
[----:B------:R-:W-:Y:S04]  /*56bb0*/  STL [R1+0x1da4], R3 ;  /* 0x001da40301007387 */ /* 0x000fe80000100800 */
[----:B------:R-:W-:Y:S01]  /*56bc0*/  STL [R1+0x1da0], R28 ;  /* 0x001da01c01007387 */ /* 0x000fe20000100800 */
[----:B---3--:R-:W-:Y:S03]  /*56bd0*/  HMMA.16816.F32.BF16 R16, R16, R26, R20 ;  /* 0x0000001a1010723c */ /* 0x008fe60000041814 */
[----:B------:R-:W4:-:S15]  /*56be0*/  LDL.LU.64 R22, [R1+0x21a0] ;  /* 0x0021a00001167983 */ /* 0x000f1e0000300a00 */
[----:B------:R-:W-:Y:S01]  /*56bf0*/  NOP ;  /* 0x0000000000007918 */ /* 0x000fe20000000000 */
[----:B------:R-:W-:Y:S04]  /*56c00*/  STL.64 [R1+0x810], R16 ;  /* 0x0008101001007387 */ /* 0x000fe80000100a00 */
[----:B------:R0:W-:Y:S04]  /*56c10*/  STL.64 [R1+0x818], R18 ;  /* 0x0008181201007387 */ /* 0x0001e80000100a00 */
[----:B0-----:R-:W4:Y:S04]  /*56c20*/  LDL.LU.64 R18, [R1+0x2198] ;  /* 0x0021980001127983 */ /* 0x001f280000300a00 */
[----:B------:R-:W4:Y:S02]  /*56c30*/  LDL.LU.64 R16, [R1+0x2190] ;  /* 0x0021900001107983 */ /* 0x000f240000300a00 */
[----:B----4-:R-:W-:-:S15]  /*56c40*/  HMMA.16816.F32.BF16 R4, R16, R22, R4 ;  /* 0x000000161004723c */ /* 0x010fde0000041804 */
[----:B------:R-:W-:-:S04]  /*56c50*/  NOP ;  /* 0x0000000000007918 */ /* 0x000fc80000000000 */
[----:B------:R-:W-:Y:S01]  /*56c60*/  MOV R3, R6 ;  /* 0x0000000600037202 */ /* 0x000fe20000000f00 */
[----:B------:R-:W-:Y:S02]  /*56c70*/  IMAD.MOV.U32 R28, RZ, RZ, R7 ;  /* 0x000000ffff1c7224 */ /* 0x000fe400078e0007 */
[----:B------:R-:W2:Y:S01]  /*56c80*/  LDL.LU.64 R6, [R1+0x2188] ;  /* 0x0021880001067983 */ /* 0x000ea20000300a00 */
[----:B------:R-:W-:Y:S01]  /*56c90*/  MOV R0, R4 ;  /* 0x0000000400007202 */ /* 0x000fe20000000f00 */
[----:B------:R-:W-:Y:S02]  /*56ca0*/  IMAD.MOV.U32 R2, RZ, RZ, R5 ;  /* 0x000000ffff027224 */ /* 0x000fe400078e0005 */
[----:B------:R-:W-:Y:S04]  /*56cb0*/  STL [R1+0x1dbc], R28 ;  /* 0x001dbc1c01007387 */ /* 0x000fe80000100800 */
[----:B------:R-:W-:Y:S04]  /*56cc0*/  STL [R1+0x1db8], R3 ;  /* 0x001db80301007387 */ /* 0x000fe80000100800 */
[----:B------:R-:W-:Y:S04]  /*56cd0*/  STL [R1+0x1db4], R2 ;  /* 0x001db40201007387 */ /* 0x000fe80000100800 */
[----:B------:R-:W-:Y:S01]  /*56ce0*/  STL [R1+0x1db0], R0 ;  /* 0x001db00001007387 */ /* 0x000fe20000100800 */
[----:B--2---:R-:W-:Y:S03]  /*56cf0*/  HMMA.16816.F32.BF16 R4, R16, R6, R12 ;  /* 0x000000061004723c */ /* 0x004fe6000004180c */
[----:B------:R-:W2:Y:S04]  /*56d00*/  LDL.LU.64 R14, [R1+0x2180] ;  /* 0x00218000010e7983 */ /* 0x000ea80000300a00 */
[----:B------:R-:W2:-:S12]  /*56d10*/  LDL.LU.64 R12, [R1+0x2178] ;  /* 0x00217800010c7983 */ /* 0x000e980000300a00 */
[----:B------:R-:W-:Y:S04]  /*56d20*/  STL.64 [R1+0x7f0], R4 ;  /* 0x0007f00401007387 */ /* 0x000fe80000100a00 */
[----:B------:R0:W-:Y:S04]  /*56d30*/  STL.64 [R1+0x7f8], R6 ;  /* 0x0007f80601007387 */ /* 0x0001e80000100a00 */
[----:B0-----:R-:W3:Y:S04]  /*56d40*/  LDL.LU.64 R6, [R1+0x2170] ;  /* 0x0021700001067983 */ /* 0x001ee80000300a00 */
[----:B------:R-:W3:Y:S04]  /*56d50*/  LDL.LU.64 R4, [R1+0x2168] ;  /* 0x0021680001047983 */ /* 0x000ee80000300a00 */
[----:B------:R2:W-:Y:S01]  /*56d60*/  STL.64 [R1+0x2158], R10 ;  /* 0x0021580a01007387 */ /* 0x0005e20000100a00 */
[C---:B---3--:R-:W-:Y:S08]  /*56d70*/  HMMA.16816.F32.BF16 R4, R16.reuse, R10, R4 ;  /* 0x0000000a1004723c */ /* 0x048ff00000041804 */
[----:B--2---:R-:W-:Y:S11]  /*56d80*/  HMMA.16816.F32.BF16 R8, R16, R26, R12 ;  /* 0x0000001a1008723c */ /* 0x004ff6000004180c */
[----:B------:R-:W-:Y:S01]  /*56d90*/  IMAD.MOV.U32 R0, RZ, RZ, R7 ;  /* 0x000000ffff007224 */ /* 0x000fe200078e0007 */
[----:B------:R-:W-:Y:S01]  /*56da0*/  MOV R2, R6 ;  /* 0x0000000600027202 */ /* 0x000fe20000000f00 */
[----:B------:R-:W-:Y:S01]  /*56db0*/  IMAD.MOV.U32 R3, RZ, RZ, R5 ;  /* 0x000000ffff037224 */ /* 0x000fe200078e0005 */
[----:B------:R-:W-:-:S02]  /*56dc0*/  MOV R28, R4 ;  /* 0x00000004001c7202 */ /* 0x000fc40000000f00 */
[----:B------:R-:W-:Y:S04]  /*56dd0*/  STL [R1+0x1dcc], R0 ;  /* 0x001dcc0001007387 */ /* 0x000fe80000100800 */
[----:B------:R-:W-:Y:S04]  /*56de0*/  STL [R1+0x1dc8], R2 ;  /* 0x001dc80201007387 */ /* 0x000fe80000100800 */
[----:B------:R-:W-:Y:S04]  /*56df0*/  STL [R1+0x1dc4], R3 ;  /* 0x001dc40301007387 */ /* 0x000fe80000100800 */
[----:B------:R-:W-:Y:S04]  /*56e00*/  STL [R1+0x1dc0], R28 ;  /* 0x001dc01c01007387 */ /* 0x000fe80000100800 */
[----:B------:R-:W-:Y:S04]  /*56e10*/  STL.64 [R1+0x2150], R26 ;  /* 0x0021501a01007387 */ /* 0x000fe80000100a00 */
[----:B------:R-:W2:Y:S04]  /*56e20*/  LDL.LU R4, [R1+0x560] ;  /* 0x0005600001047983 */ /* 0x000ea80000300800 */
[----:B------:R-:W-:Y:S04]  /*56e30*/  STL.64 [R1+0x7d0], R8 ;  /* 0x0007d00801007387 */ /* 0x000fe80000100a00 */
[----:B------:R-:W-:Y:S04]  /*56e40*/  STL.64 [R1+0x7d8], R10 ;  /* 0x0007d80a01007387 */ /* 0x000fe80000100a00 */
        /* <DEDUP_REMOVED lines=8> */
[----:B----4-:R0:W-:Y:S04]  /*56ed0*/  STL.64 [R1+0x2138], R12 ;  /* 0x0021380c01007387 */ /* 0x0101e80000100a00 */
[----:B0-----:R-:W4:Y:S04]  /*56ee0*/  LDL.LU R12, [R1+0x5a0] ;  /* 0x0005a000010c7983 */ /* 0x001f280000300800 */
[----:B------:R-:W4:Y:S04]  /*56ef0*/  LDL.LU R13, [R1+0x5a4] ;  /* 0x0005a400010d7983 */ /* 0x000f280000300800 */
[----:B------:R-:W4:Y:S04]  /*56f00*/  LDL.LU R14, [R1+0x5a8] ;  /* 0x0005a800010e7983 */ /* 0x000f280000300800 */
        /* <DEDUP_REMOVED lines=11> */
[----:B0-----:R-:W4:Y:S04]  /*56fc0*/  LDL.LU R4, [R1+0x300] ;  /* 0x0003000001047983 */ /* 0x001f280000300800 */
[----:B------:R-:W4:Y:S04]  /*56fd0*/  LDL.LU R5, [R1+0x304] ;  /* 0x0003040001057983 */ /* 0x000f280000300800 */
[----:B------:R-:W4:Y:S04]  /*56fe0*/  LDL.LU R6, [R1+0x308] ;  /* 0x0003080001067983 */ /* 0x000f280000300800 */
[----:B------:R-:W4:Y:S04]  /*56ff0*/  LDL.LU R7, [R1+0x30c] ;  /* 0x00030c0001077983 */ /* 0x000f280000300800 */
[----:B------:R-:W2:Y:S04]  /*57000*/  LDL.LU R16, [R1+0x1c0] ;  /* 0x0001c00001107983 */ /* 0x000ea80000300800 */
[----:B------:R-:W2:Y:S04]  /*57010*/  LDL.LU R17, [R1+0x1c4] ;  /* 0x0001c40001117983 */ /* 0x000ea80000300800 */
[----:B------:R-:W3:Y:S01]  /*57020*/  LDL.LU R18, [R1+0x1c8] ;  /* 0x0001c80001127983 */ /* 0x000ee20000300800 */
[----:B------:R-:W-:-:S03]  /*57030*/  MOV R19, R29 ;  /* 0x0000001d00137202 */ /* 0x000fc60000000f00 */
[----:B------:R-:W2:Y:S01]  /*57040*/  LDL.LU R29, [R1+0x2160] ;  /* 0x00216000011d7983 */ /* 0x000ea20000300800 */
[C---:B----4-:R-:W-:Y:S03]  /*57050*/  HMMA.16816.F32.BF16 R4, R12.reuse, R22, R4 ;  /* 0x000000160c04723c */ /* 0x050fe60000041804 */
[----:B---3--:R0:W-:Y:S04]  /*57060*/  STL.64 [R1+0x2058], R18 ;  /* 0x0020581201007387 */ /* 0x0081e80000100a00 */
[----:B--2---:R-:W-:Y:S04]  /*57070*/  STL.64 [R1+0x2050], R16 ;  /* 0x0020501001007387 */ /* 0x004fe80000100a00 */
[----:B0-----:R-:W2:Y:S04]  /*57080*/  LDL.LU.64 R18, [R1+0x68] ;  /* 0x0000680001127983 */ /* 0x001ea80000300a00 */
[----:B------:R0:W-:Y:S04]  /*57090*/  STL.64 [R1+0x2148], R22 ;  /* 0x0021481601007387 */ /* 0x0001e80000100a00 */
[----:B------:R-:W3:Y:S04]  /*570a0*/  LDL.LU R20, [R1+0x2c0] ;  /* 0x0002c00001147983 */ /* 0x000ee80000300800 */
[----:B------:R-:W3:Y:S01]  /*570b0*/  LDL.LU R21, [R1+0x2c4] ;  /* 0x0002c40001157983 */ /* 0x000ee20000300800 */
[----:B------:R-:W-:Y:S01]  /*570c0*/  IMAD.MOV.U32 R0, RZ, RZ, R4 ;  /* 0x000000ffff007224 */ /* 0x000fe200078e0004 */
[----:B------:R-:W-:Y:S01]  /*570d0*/  MOV R2, R5 ;  /* 0x0000000500027202 */ /* 0x000fe20000000f00 */
[----:B------:R-:W-:Y:S01]  /*570e0*/  IMAD.MOV.U32 R3, RZ, RZ, R6 ;  /* 0x000000ffff037224 */ /* 0x000fe200078e0006 */
[----:B------:R-:W-:Y:S01]  /*570f0*/  MOV R28, R7 ;  /* 0x00000007001c7202 */ /* 0x000fe20000000f00 */
[----:B0-----:R-:W3:Y:S04]  /*57100*/  LDL.LU R22, [R1+0x2c8] ;  /* 0x0002c80001167983 */ /* 0x001ee80000300800 */
[----:B------:R-:W3:Y:S04]  /*57110*/  LDL.LU R23, [R1+0x2cc] ;  /* 0x0002cc0001177983 */ /* 0x000ee80000300800 */
[----:B------:R-:W4:Y:S04]  /*57120*/  LDL.LU R4, [R1+0x570] ;  /* 0x0005700001047983 */ /* 0x000f280000300800 */
[----:B------:R-:W4:Y:S04]  /*57130*/  LDL.LU R5, [R1+0x574] ;  /* 0x0005740001057983 */ /* 0x000f280000300800 */
[----:B------:R-:W3:Y:S04]  /*57140*/  LDL.LU R6, [R1+0x578] ;  /* 0x0005780001067983 */ /* 0x000ee80000300800 */
[----:B------:R-:W3:Y:S01]  /*57150*/  LDL.LU R7, [R1+0x57c] ;  /* 0x00057c0001077983 */ /* 0x000ee20000300800 */
[----:B--2---:R-:W-:Y:S03]  /*57160*/  HMMA.16816.F32.BF16 R8, R12, R18, R8 ;  /* 0x000000120c08723c */ /* 0x004fe60000041808 */
[----:B---3--:R-:W-:Y:S04]  /*57170*/  STL.64 [R1+0x20d8], R6 ;  /* 0x0020d80601007387 */ /* 0x008fe80000100a00 */
[----:B----4-:R0:W-:Y:S04]  /*57180*/  STL.64 [R1+0x20d0], R4 ;  /* 0x0020d00401007387 */ /* 0x0101e80000100a00 */
[----:B0-----:R-:W2:Y:S04]  /*57190*/  LDL.LU R4, [R1+0x2b0] ;  /* 0x0002b00001047983 */ /* 0x001ea80000300800 */
[----:B------:R-:W2:Y:S04]  /*571a0*/  LDL.LU R5, [R1+0x2b4] ;  /* 0x0002b40001057983 */ /* 0x000ea80000300800 */
[----:B------:R-:W2:Y:S04]  /*571b0*/  LDL.LU R6, [R1+0x2b8] ;  /* 0x0002b80001067983 */ /* 0x000ea80000300800 */
[----:B------:R-:W-:Y:S04]  /*571c0*/  STL [R1+0x1fd4], R2 ;  /* 0x001fd40201007387 */ /* 0x000fe80000100800 */
[----:B------:R-:W-:Y:S01]  /*571d0*/  STL [R1+0x1fd0], R0 ;  /* 0x001fd00001007387 */ /* 0x000fe20000100800 */
[----:B------:R-:W-:-:S03]  /*571e0*/  IMAD.MOV.U32 R7, RZ, RZ, R29 ;  /* 0x000000ffff077224 */ /* 0x000fc600078e001d */
[----:B------:R-:W-:Y:S04]  /*571f0*/  STL.64 [R1+0x7b0], R8 ;  /* 0x0007b00801007387 */ /* 0x000fe80000100a00 */
[----:B------:R0:W-:Y:S01]  /*57200*/  STL [R1+0x7b8], R10 ;  /* 0x0007b80a01007387 */ /* 0x0001e20000100800 */
[----:B------:R-:W-:-:S03]  /*57210*/  MOV R29, R11 ;  /* 0x0000000b001d7202 */ /* 0x000fc60000000f00 */
        /* <DEDUP_REMOVED lines=11> */
[----:B0-----:R-:W3:Y:S04]  /*572d0*/  LDL.LU.64 R14, [R1+0x2140] ;  /* 0x00214000010e7983 */ /* 0x001ee80000300a00 */
[----:B------:R-:W3:Y:S04]  /*572e0*/  LDL.LU.64 R12, [R1+0x2138] ;  /* 0x00213800010c7983 */ /* 0x000ee80000300a00 */
[----:B------:R0:W-:Y:S04]  /*572f0*/  STL.64 [R1+0x2130], R26 ;  /* 0x0021301a01007387 */ /* 0x0001e80000100a00 */
[----:B------:R-:W2:Y:S04]  /*57300*/  LDL.LU.64 R24, [R1+0x590] ;  /* 0x0005900001187983 */ /* 0x000ea80000300a00 */
[----:B0-----:R-:W2:Y:S02]  /*57310*/  LDL.LU.64 R26, [R1+0x598] ;  /* 0x00059800011a7983 */ /* 0x001ea40000300a00 */
[----:B--2---:R-:W-:Y:S01]  /*57320*/  HMMA.16816.F32.BF16 R4, R24, R22, R4 ;  /* 0x000000161804723c */ /* 0x004fe20000041804 */
[----:B------:R-:W-:Y:S01]  /*57330*/  IMAD.MOV.U32 R2, RZ, RZ, R26 ;  /* 0x000000ffff027224 */ /* 0x000fe200078e001a */
[----:B------:R-:W-:-:S15]  /*57340*/  MOV R0, R27 ;  /* 0x0000001b00007202 */ /* 0x000fde0000000f00 */
[----:B------:R-:W-:Y:S02]  /*57350*/  NOP ;  /* 0x0000000000007918 */ /* 0x000fe40000000000 */
[----:B------:R0:W-:Y:S04]  /*57360*/  STL.64 [R1+0x5d0], R4 ;  /* 0x0005d00401007387 */ /* 0x0001e80000100a00 */
[----:B------:R-:W-:Y:S04]  /*57370*/  STL.64 [R1+0x5d8], R6 ;  /* 0x0005d80601007387 */ /* 0x000fe80000100a00 */
[----:B------:R1:W-:Y:S01]  /*57380*/  STL.64 [R1+0x2118], R22 ;  /* 0x0021181601007387 */ /* 0x0003e20000100a00 */
[----:B0-----:R-:W-:Y:S01]  /*57390*/  IMAD.MOV.U32 R5, RZ, RZ, R24 ;  /* 0x000000ffff057224 */ /* 0x001fe200078e0018 */
[----:B------:R-:W-:Y:S01]  /*573a0*/  MOV R4, R25 ;  /* 0x0000001900047202 */ /* 0x000fe20000000f00 */
[----:B-1----:R-:W-:Y:S01]  /*573b0*/  IMAD.MOV.U32 R22, RZ, RZ, R2 ;  /* 0x000000ffff167224 */ /* 0x002fe200078e0002 */
[----:B------:R-:W-:Y:S01]  /*573c0*/  MOV R23, R0 ;  /* 0x0000000000177202 */ /* 0x000fe20000000f00 */
[----:B------:R-:W-:Y:S01]  /*573d0*/  IMAD.MOV.U32 R20, RZ, RZ, R5 ;  /* 0x000000ffff147224 */ /* 0x000fe200078e0005 */
[----:B------:R-:W-:-:S07]  /*573e0*/  MOV R21, R4 ;  /* 0x0000000400157202 */ /* 0x000fce0000000f00 */
[----:B---3--:R-:W-:Y:S01]  /*573f0*/  HMMA.16816.F32.BF16 R4, R20, R18, R12 ;  /* 0x000000121404723c */ /* 0x008fe2000004180c */
[----:B------:R-:W-:Y:S04]  /*57400*/  STL.64 [R1+0x2110], R18 ;  /* 0x0021101201007387 */ /* 0x000fe80000100a00 */
[----:B------:R-:W2:-:S14]  /*57410*/  LDL R12, [R1] ;  /* 0x00000000010c7983 */ /* 0x000e9c0000100800 */
[----:B------:R-:W-:Y:S04]  /*57420*/  STL.64 [R1+0x5c0], R4 ;  /* 0x0005c00401007387 */ /* 0x000fe80000100a00 */
[----:B------:R-:W-:Y:S04]  /*57430*/  STL.64 [R1+0x5c8], R6 ;  /* 0x0005c80601007387 */ /* 0x000fe80000100a00 */
[----:B------:R-:W2:Y:S04]  /*57440*/  LDL R13, [R1+0x4] ;  /* 0x00000400010d7983 */ /* 0x000ea80000100800 */
        /* <DEDUP_REMOVED lines=81> */
[----:B-----5:R-:W-:Y:S02]  /*57960*/  HMMA.16816.F32.BF16 R20, R20, R26, R4 ;  /* 0x0000001a1414723c */ /* 0x020fe40000041804 */
[----:B------:R-:W3:Y:S04]  /*57970*/  LDL.LU.64 R6, [R1+0x2128] ;  /* 0x0021280001067983 */ /* 0x000ee80000300a00 */
[----:B------:R-:W3:-:S13]  /*57980*/  LDL.LU.64 R4, [R1+0x2120] ;  /* 0x0021200001047983 */ /* 0x000eda0000300a00 */
        /* <DEDUP_REMOVED lines=58> */
[----:B------:R-:W-:Y:S01]  /*57d30*/  IMAD.MOV.U32 R24, RZ, RZ, R18 ;  /* 0x000000ffff187224 */ /* 0x000fe200078e0012 */
[----:B------:R-:W-:Y:S01]  /*57d40*/  MOV R25, R19 ;  /* 0x0000001300197202 */ /* 0x000fe20000000f00 */
        /* <DEDUP_REMOVED lines=9> */
[----:B------:R-:W-:Y:S01]  /*57de0*/  MOV R0, R11 ;  /* 0x0000000b00007202 */ /* 0x000fe20000000f00 */
[----:B---3--:R-:W-:-:S15]  /*57df0*/  HMMA.16816.F32.BF16 R16, R4, R10, R16 ;  /* 0x0000000a0410723c */ /* 0x008fde0000041810 */
[----:B------:R-:W-:-:S04]  /*57e00*/  NOP ;  /* 0x0000000000007918 */ /* 0x000fc80000000000 */
[----:B------:R-:W-:Y:S04]  /*57e10*/  STL.64 [R1+0x460], R16 ;  /* 0x0004601001007387 */ /* 0x000fe80000100a00 */
[----:B------:R0:W-:Y:S04]  /*57e20*/  STL.64 [R1+0x468], R18 ;  /* 0x0004681201007387 */ /* 0x0001e80000100a00 */
[----:B0-----:R-:W3:Y:S04]  /*57e30*/  LDL.LU.64 R18, [R1+0x2048] ;  /* 0x0020480001127983 */ /* 0x001ee80000300a00 */
[----:B------:R-:W4:Y:S04]  /*57e40*/  LDL.LU.64 R16, [R1+0x2040] ;  /* 0x0020400001107983 */ /* 0x000f280000300a00 */
[----:B------:R-:W5:Y:S04]  /*57e50*/  LDL.LU.64 R10, [R1+0x2038] ;  /* 0x00203800010a7983 */ /* 0x000f680000300a00 */
[----:B------:R-:W5:Y:S02]  /*57e60*/  LDL.LU.64 R8, [R1+0x2030] ;  /* 0x0020300001087983 */ /* 0x000f640000300a00 */
[----:B-----5:R-:W-:Y:S02]  /*57e70*/  HMMA.16816.F32.BF16 R4, R4, R26, R8 ;  /* 0x0000001a0404723c */ /* 0x020fe40000041808 */
[----:B------:R-:W5:-:S15]  /*57e80*/  LDL.LU.64 R8, [R1+0x2028] ;  /* 0x0020280001087983 */ /* 0x000f5e0000300a00 */
[----:B------:R-:W-:Y:S02]  /*57e90*/  NOP ;  /* 0x0000000000007918 */ /* 0x000fe40000000000 */
[----:B------:R-:W-:Y:S01]  /*57ea0*/  IMAD.MOV.U32 R10, RZ, RZ, R4 ;  /* 0x000000ffff0a7224 */ /* 0x000fe200078e0004 */
[----:B------:R-:W-:Y:S01]  /*57eb0*/  MOV R11, R5 ;  /* 0x00000005000b7202 */ /* 0x000fe20000000f00 */
[----:B------:R-:W-:Y:S04]  /*57ec0*/  STL.64 [R1+0x458], R6 ;  /* 0x0004580601007387 */ /* 0x000fe80000100a00 */
[----:B------:R-:W-:Y:S04]  /*57ed0*/  STL.64 [R1+0x1f80], R26 ;  /* 0x001f801a01007387 */ /* 0x000fe80000100a00 */
[----:B------:R-:W-:Y:S04]  /*57ee0*/  STL.64 [R1+0x1f78], R10 ;  /* 0x001f780a01007387 */ /* 0x000fe80000100a00 */
[----:B-----5:R0:W-:Y:S04]  /*57ef0*/  STL.64 [R1+0x1f70], R8 ;  /* 0x001f700801007387 */ /* 0x0201e80000100a00 */
        /* <DEDUP_REMOVED lines=8> */
[----:B----4-:R-:W-:Y:S01]  /*57f80*/  IMAD.MOV.U32 R20, RZ, RZ, R16 ;  /* 0x000000ffff147224 */ /* 0x010fe200078e0010 */
[----:B------:R-:W-:-:S02]  /*57f90*/  MOV R21, R17 ;  /* 0x0000001100157202 */ /* 0x000fc40000000f00 */
[----:B--2---:R-:W-:Y:S04]  /*57fa0*/  STL.64 [R1+0x1e30], R6 ;  /* 0x001e300601007387 */ /* 0x004fe80000100a00 */
[----:B-----5:R0:W-:Y:S04]  /*57fb0*/  STL.64 [R1+0x1e28], R4 ;  /* 0x001e280401007387 */ /* 0x0201e80000100a00 */
[----:B------:R-:W2:Y:S01]  /*57fc0*/  LDL.LU R16, [R1+0x2024] ;  /* 0x0020240001107983 */ /* 0x000ea20000300800 */
[----:B0-----:R-:W-:Y:S01]  /*57fd0*/  HMMA.16816.F32.BF16 R4, R12, R22, R8 ;  /* 0x000000160c04723c */ /* 0x001fe20000041808 */
[----:B---3--:R-:W-:Y:S01]  /*57fe0*/  IMAD.MOV.U32 R22, RZ, RZ, R18 ;  /* 0x000000ffff167224 */ /* 0x008fe200078e0012 */
[----:B------:R-:W-:-:S15]  /*57ff0*/  MOV R23, R19 ;  /* 0x0000001300177202 */ /* 0x000fde0000000f00 */
[----:B------:R-:W-:Y:S02]  /*58000*/  NOP ;  /* 0x0000000000007918 */ /* 0x000fe40000000000 */
[----:B------:R0:W-:Y:S04]  /*58010*/  STL.64 [R1+0x440], R4 ;  /* 0x0004400401007387 */ /* 0x0001e80000100a00 */
[----:B------:R1:W-:Y:S04]  /*58020*/  STL.64 [R1+0x448], R6 ;  /* 0x0004480601007387 */ /* 0x0003e80000100a00 */
[----:B------:R-:W3:Y:S04]  /*58030*/  LDL.LU R17, [R1+0x2020] ;  /* 0x0020200001117983 */ /* 0x000ee80000300800 */
[----:B------:R-:W4:Y:S04]  /*58040*/  LDL.LU R18, [R1+0x201c] ;  /* 0x00201c0001127983 */ /* 0x000f280000300800 */
[----:B------:R-:W5:Y:S04]  /*58050*/  LDL.LU R19, [R1+0x2018] ;  /* 0x0020180001137983 */ /* 0x000f680000300800 */
[----:B0-----:R-:W2:Y:S04]  /*58060*/  LDL.LU R4, [R1+0x510] ;  /* 0x0005100001047983 */ /* 0x001ea80000300800 */
[----:B------:R-:W2:Y:S04]  /*58070*/  LDL.LU R5, [R1+0x514] ;  /* 0x0005140001057983 */ /* 0x000ea80000300800 */
[----:B-1----:R-:W2:Y:S04]  /*58080*/  LDL.LU R6, [R1+0x518] ;  /* 0x0005180001067983 */ /* 0x002ea80000300800 */
        /* <DEDUP_REMOVED lines=11> */
[----:B---3--:R-:W-:-:S02]  /*58140*/  IMAD.MOV.U32 R22, RZ, RZ, R17 ;  /* 0x000000ffff167224 */ /* 0x008fc400078e0011 */
[----:B-----5:R-:W-:Y:S01]  /*58150*/  IMAD.MOV.U32 R20, RZ, RZ, R19 ;  /* 0x000000ffff147224 */ /* 0x020fe200078e0013 */
[----:B------:R-:W-:Y:S01]  /*58160*/  MOV R23, R16 ;  /* 0x0000001000177202 */ /* 0x000fe20000000f00 */
        /* <DEDUP_REMOVED lines=61> */
[----:B---3--:R-:W-:Y:S01]  /*58540*/  IMAD.MOV.U32 R22, RZ, RZ, R18 ;  /* 0x000000ffff167224 */ /* 0x008fe200078e0012 */
[----:B------:R-:W-:-:S02]  /*58550*/  MOV R23, R19 ;  /* 0x0000001300177202 */ /* 0x000fc40000000f00 */
        /* <DEDUP_REMOVED lines=16> */
[----:B0-----:R-:W-:Y:S01]  /*58660*/  MOV R23, R16 ;  /* 0x0000001000177202 */ /* 0x001fe20000000f00 */
[----:B----4-:R-:W-:-:S02]  /*58670*/  IMAD.MOV.U32 R22, RZ, RZ, R17 ;  /* 0x000000ffff167224 */ /* 0x010fc400078e0011 */
[----:B------:R-:W2:Y:S01]  /*58680*/  LDL.LU R16, [R1+0x160] ;  /* 0x0001600001107983 */ /* 0x000ea20000300800 */
[----:B---3--:R-:W-:-:S03]  /*58690*/  MOV R21, R18 ;  /* 0x0000001200157202 */ /* 0x008fc60000000f00 */
[----:B------:R-:W2:Y:S01]  /*586a0*/  LDL.LU R17, [R1+0x164] ;  /* 0x0001640001117983 */ /* 0x000ea20000300800 */
[----:B-----5:R-:W-:-:S03]  /*586b0*/  IMAD.MOV.U32 R20, RZ, RZ, R19 ;  /* 0x000000ffff147224 */ /* 0x020fc600078e0013 */
[----:B------:R-:W3:Y:S04]  /*586c0*/  LDL.LU R18, [R1+0x168] ;  /* 0x0001680001127983 */ /* 0x000ee80000300800 */
[----:B------:R-:W3:Y:S04]  /*586d0*/  LDL.LU R19, [R1+0x16c] ;  /* 0x00016c0001137983 */ /* 0x000ee80000300800 */
[----:B---3--:R0:W-:Y:S04]  /*586e0*/  STL.64 [R1+0x1fa0], R18 ;  /* 0x001fa01201007387 */ /* 0x0081e80000100a00 */
[----:B--2---:R-:W-:Y:S04]  /*586f0*/  STL.64 [R1+0x1f98], R16 ;  /* 0x001f981001007387 */ /* 0x004fe80000100a00 */
[----:B------:R-:W2:Y:S04]  /*58700*/  LDL.LU R8, [R1+0x170] ;  /* 0x0001700001087983 */ /* 0x000ea80000300800 */
[----:B------:R-:W2:Y:S04]  /*58710*/  LDL.LU R9, [R1+0x174] ;  /* 0x0001740001097983 */ /* 0x000ea80000300800 */
[----:B------:R-:W3:Y:S04]  /*58720*/  LDL.LU R10, [R1+0x178] ;  /* 0x00017800010a7983 */ /* 0x000ee80000300800 */
[----:B------:R-:W3:Y:S01]  /*58730*/  LDL.LU R11, [R1+0x17c] ;  /* 0x00017c00010b7983 */ /* 0x000ee20000300800 */
[----:B------:R-:W-:Y:S01]  /*58740*/  IMAD.MOV.U32 R26, RZ, RZ, R2 ;  /* 0x000000ffff1a7224 */ /* 0x000fe200078e0002 */
[----:B------:R-:W-:Y:S01]  /*58750*/  MOV R27, R0 ;  /* 0x00000000001b7202 */ /* 0x000fe20000000f00 */
[----:B0-----:R-:W-:Y:S01]  /*58760*/  IMAD.MOV.U32 R18, RZ, RZ, R24 ;  /* 0x000000ffff127224 */ /* 0x001fe200078e0018 */
[----:B------:R-:W-:Y:S01]  /*58770*/  MOV R19, R25 ;  /* 0x0000001900137202 */ /* 0x000fe20000000f00 */
[----:B---3--:R-:W-:Y:S04]  /*58780*/  STL.64 [R1+0x1fb0], R10 ;  /* 0x001fb00a01007387 */ /* 0x008fe80000100a00 */
[----:B--2---:R0:W-:Y:S04]  /*58790*/  STL.64 [R1+0x1fa8], R8 ;  /* 0x001fa80801007387 */ /* 0x0041e80000100a00 */
[----:B------:R-:W2:Y:S04]  /*587a0*/  LDL.LU R2, [R1+0x1fd4] ;  /* 0x001fd40001027983 */ /* 0x000ea80000300800 */
[----:B------:R-:W3:Y:S04]  /*587b0*/  LDL.LU R0, [R1+0x1fd0] ;  /* 0x001fd00001007983 */ /* 0x000ee80000300800 */
[----:B------:R-:W4:Y:S04]  /*587c0*/  LDL.LU R4, [R1+0x180] ;  /* 0x0001800001047983 */ /* 0x000f280000300800 */
[----:B------:R-:W4:Y:S04]  /*587d0*/  LDL.LU R5, [R1+0x184] ;  /* 0x0001840001057983 */ /* 0x000f280000300800 */
[----:B------:R-:W4:Y:S04]  /*587e0*/  LDL.LU R6, [R1+0x188] ;  /* 0x0001880001067983 */ /* 0x000f280000300800 */
[----:B------:R-:W4:Y:S04]  /*587f0*/  LDL.LU R7, [R1+0x18c] ;  /* 0x00018c0001077983 */ /* 0x000f280000300800 */
[----:B------:R-:W5:Y:S04]  /*58800*/  LDL.LU R24, [R1+0x1fcc] ;  /* 0x001fcc0001187983 */ /* 0x000f680000300800 */
[----:B------:R-:W2:Y:S04]  /*58810*/  LDL.LU R25, [R1+0x1fc8] ;  /* 0x001fc80001197983 */ /* 0x000ea80000300800 */
[----:B0-----:R-:W3:Y:S04]  /*58820*/  LDL.LU R8, [R1+0x190] ;  /* 0x0001900001087983 */ /* 0x001ee80000300800 */
[----:B------:R-:W3:Y:S04]  /*58830*/  LDL.LU R9, [R1+0x194] ;  /* 0x0001940001097983 */ /* 0x000ee80000300800 */
[----:B------:R-:W3:Y:S04]  /*58840*/  LDL.LU R10, [R1+0x198] ;  /* 0x00019800010a7983 */ /* 0x000ee80000300800 */
[----:B------:R-:W3:Y:S04]  /*58850*/  LDL.LU R11, [R1+0x19c] ;  /* 0x00019c00010b7983 */ /* 0x000ee80000300800 */
[----:B------:R-:W-:Y:S04]  /*58860*/  STL.64 [R1+0x1ef0], R22 ;  /* 0x001ef01601007387 */ /* 0x000fe80000100a00 */
[----:B------:R0:W-:Y:S04]  /*58870*/  STL.64 [R1+0x1ee8], R20 ;  /* 0x001ee81401007387 */ /* 0x0001e80000100a00 */
[----:B0-----:R-:W3:Y:S04]  /*58880*/  LDL.LU R20, [R1+0x100] ;  /* 0x0001000001147983 */ /* 0x001ee80000300800 */
[----:B------:R-:W3:Y:S01]  /*58890*/  LDL.LU R21, [R1+0x104] ;  /* 0x0001040001157983 */ /* 0x000ee20000300800 */
[----:B-----5:R-:W-:Y:S01]  /*588a0*/  MOV R23, R24 ;  /* 0x0000001800177202 */ /* 0x020fe20000000f00 */
[----:B--2---:R-:W-:-:S02]  /*588b0*/  IMAD.MOV.U32 R22, RZ, RZ, R25 ;  /* 0x000000ffff167224 */ /* 0x004fc400078e0019 */
[----:B------:R-:W2:Y:S04]  /*588c0*/  LDL.LU R25, [R1+0x1fc4] ;  /* 0x001fc40001197983 */ /* 0x000ea80000300800 */
[----:B------:R-:W5:Y:S04]  /*588d0*/  LDL.LU R24, [R1+0x1fc0] ;  /* 0x001fc00001187983 */ /* 0x000f680000300800 */
[----:B------:R-:W-:Y:S04]  /*588e0*/  STL.64 [R1+0x1f00], R22 ;  /* 0x001f001601007387 */ /* 0x000fe80000100a00 */
[----:B---3--:R0:W-:Y:S04]  /*588f0*/  STL.64 [R1+0x1ef8], R20 ;  /* 0x001ef81401007387 */ /* 0x0081e80000100a00 */
[----:B0-----:R-:W3:Y:S04]  /*58900*/  LDL.LU R20, [R1+0x110] ;  /* 0x0001100001147983 */ /* 0x001ee80000300800 */
[----:B------:R-:W3:Y:S04]  /*58910*/  LDL.LU R21, [R1+0x114] ;  /* 0x0001140001157983 */ /* 0x000ee80000300800 */
[----:B------:R-:W2:Y:S04]  /*58920*/  LDL.LU R22, [R1+0x118] ;  /* 0x0001180001167983 */ /* 0x000ea80000300800 */
[----:B------:R-:W2:Y:S04]  /*58930*/  LDL.LU R23, [R1+0x11c] ;  /* 0x00011c0001177983 */ /* 0x000ea80000300800 */
[----:B--2---:R-:W-:Y:S04]  /*58940*/  STL.64 [R1+0x1f10], R22 ;  /* 0x001f101601007387 */ /* 0x004fe80000100a00 */
[----:B---3--:R0:W-:Y:S04]  /*58950*/  STL.64 [R1+0x1f08], R20 ;  /* 0x001f081401007387 */ /* 0x0081e80000100a00 */
[----:B0-----:R-:W2:Y:S04]  /*58960*/  LDL.LU R20, [R1+0x120] ;  /* 0x0001200001147983 */ /* 0x001ea80000300800 */
[----:B------:R-:W2:Y:S01]  /*58970*/  LDL.LU R21, [R1+0x124] ;  /* 0x0001240001157983 */ /* 0x000ea20000300800 */
[----:B-----5:R-:W-:Y:S01]  /*58980*/  IMAD.MOV.U32 R22, RZ, RZ, R24 ;  /* 0x000000ffff167224 */ /* 0x020fe200078e0018 */
[----:B------:R-:W-:-:S02]  /*58990*/  MOV R23, R25 ;  /* 0x0000001900177202 */ /* 0x000fc40000000f00 */
[----:B------:R-:W3:Y:S04]  /*589a0*/  LDL.LU R24, [R1+0x1fbc] ;  /* 0x001fbc0001187983 */ /* 0x000ee80000300800 */
[----:B------:R-:W5:Y:S04]  /*589b0*/  LDL.LU R25, [R1+0x1fb8] ;  /* 0x001fb80001197983 */ /* 0x000f680000300800 */
[----:B------:R-:W-:Y:S04]  /*589c0*/  STL.64 [R1+0x1f30], R22 ;  /* 0x001f301601007387 */ /* 0x000fe80000100a00 */
[----:B--2---:R0:W-:Y:S04]  /*589d0*/  STL.64 [R1+0x1f28], R20 ;  /* 0x001f281401007387 */ /* 0x0041e80000100a00 */
[----:B0-----:R-:W2:Y:S04]  /*589e0*/  LDL.LU R20, [R1+0x130] ;  /* 0x0001300001147983 */ /* 0x001ea80000300800 */
[----:B------:R-:W2:Y:S04]  /*589f0*/  LDL.LU R21, [R1+0x134] ;  /* 0x0001340001157983 */ /* 0x000ea80000300800 */
[----:B------:R-:W2:Y:S04]  /*58a00*/  LDL.LU R22, [R1+0x138] ;  /* 0x0001380001167983 */ /* 0x000ea80000300800 */
[----:B------:R-:W2:Y:S01]  /*58a10*/  LDL.LU R23, [R1+0x13c] ;  /* 0x00013c0001177983 */ /* 0x000ea20000300800 */
[----:B------:R-:W-:Y:S03]  /*58a20*/  HMMA.16816.F32.BF16 R16, R12, R18, R8 ;  /* 0x000000120c10723c */ /* 0x000fe60000041808 */
[----:B--2---:R5:W-:Y:S04]  /*58a30*/  STL.64 [R1+0x1f40], R22 ;  /* 0x001f401601007387 */ /* 0x004be80000100a00 */
[----:B------:R0:W-:Y:S01]  /*58a40*/  STL.64 [R1+0x1f38], R20 ;  /* 0x001f381401007387 */ /* 0x0001e20000100a00 */
[----:B-----5:R-:W-:Y:S01]  /*58a50*/  IMAD.MOV.U32 R22, RZ, RZ, R25 ;  /* 0x000000ffff167224 */ /* 0x020fe200078e0019 */
[----:B---3--:R-:W-:-:S02]  /*58a60*/  MOV R23, R24 ;  /* 0x0000001800177202 */ /* 0x008fc40000000f00 */
[----:B0-----:R-:W2:Y:S01]  /*58a70*/  LDL.LU R20, [R1+0x140] ;  /* 0x0001400001147983 */ /* 0x001ea20000300800 */
[C---:B----4-:R-:W-:Y:S03]  /*58a80*/  HMMA.16816.F32.BF16 R24, R12.reuse, R26, R4 ;  /* 0x0000001a0c18723c */ /* 0x050fe60000041804 */
[----:B------:R-:W2:Y:S04]  /*58a90*/  LDL.LU R21, [R1+0x144] ;  /* 0x0001440001157983 */ /* 0x000ea80000300800 */
[----:B------:R-:W3:Y:S04]  /*58aa0*/  LDL.LU.64 R10, [R1+0x1fb0] ;  /* 0x001fb000010a7983 */ /* 0x000ee80000300a00 */
[----:B------:R-:W3:Y:S04]  /*58ab0*/  LDL.LU.64 R8, [R1+0x1fa8] ;  /* 0x001fa80001087983 */ /* 0x000ee80000300a00 */
[----:B------:R-:W-:Y:S04]  /*58ac0*/  STL.64 [R1+0x430], R16 ;  /* 0x0004301001007387 */ /* 0x000fe80000100a00 */
[----:B------:R0:W-:Y:S04]  /*58ad0*/  STL.64 [R1+0x438], R18 ;  /* 0x0004381201007387 */ /* 0x0001e80000100a00 */
[----:B0-----:R-:W4:Y:S04]  /*58ae0*/  LDL.LU.64 R18, [R1+0x1fa0] ;  /* 0x001fa00001127983 */ /* 0x001f280000300a00 */
[----:B------:R-:W4:Y:S04]  /*58af0*/  LDL.LU.64 R16, [R1+0x1f98] ;  /* 0x001f980001107983 */ /* 0x000f280000300a00 */
[----:B------:R-:W4:Y:S04]  /*58b00*/  LDL.LU.64 R6, [R1+0x1f90] ;  /* 0x001f900001067983 */ /* 0x000f280000300a00 */
[----:B------:R-:W4:Y:S04]  /*58b10*/  LDL.LU.64 R4, [R1+0x1f88] ;  /* 0x001f880001047983 */ /* 0x000f280000300a00 */
[----:B------:R-:W-:Y:S04]  /*58b20*/  STL.64 [R1+0x420], R24 ;  /* 0x0004201801007387 */ /* 0x000fe80000100a00 */
[----:B------:R0:W-:Y:S04]  /*58b30*/  STL.64 [R1+0x428], R26 ;  /* 0x0004281a01007387 */ /* 0x0001e80000100a00 */
[----:B0-----:R-:W3:Y:S02]  /*58b40*/  LDL.LU.64 R26, [R1+0x1f80] ;  /* 0x001f8000011a7983 */ /* 0x001ee40000300a00 */
[----:B---3--:R-:W-:Y:S02]  /*58b50*/  HMMA.16816.F32.BF16 R12, R12, R26, R8 ;  /* 0x0000001a0c0c723c */ /* 0x008fe40000041808 */
[----:B------:R-:W3:Y:S04]  /*58b60*/  LDL.LU.64 R10, [R1+0x1f78] ;  /* 0x001f7800010a7983 */ /* 0x000ee80000300a00 */
[----:B------:R-:W5:Y:S04]  /*58b70*/  LDL.LU.64 R8, [R1+0x1f70] ;  /* 0x001f700001087983 */ /* 0x000f680000300a00 */
[----:B------:R-:W2:Y:S09]  /*58b80*/  LDL.LU.64 R24, [R1+0x1f68] ;  /* 0x001f680001187983 */ /* 0x000eb20000300a00 */
[----:B------:R0:W-:Y:S04]  /*58b90*/  STL.64 [R1+0x410], R12 ;  /* 0x0004100c01007387 */ /* 0x0001e80000100a00 */
[----:B0-----:R-:W4:Y:S02]  /*58ba0*/  LDL.LU.64 R12, [R1+0x1f60] ;  /* 0x001f6000010c7983 */ /* 0x001f240000300a00 */
[----:B----4-:R-:W-:-:S15]  /*58bb0*/  HMMA.16816.F32.BF16 R16, R4, R12, R16 ;  /* 0x0000000c0410723c */ /* 0x010fde0000041810 */
[----:B------:R-:W-:-:S04]  /*58bc0*/  NOP ;  /* 0x0000000000007918 */ /* 0x000fc80000000000 */
[----:B------:R-:W-:Y:S04]  /*58bd0*/  STL.64 [R1+0x400], R16 ;  /* 0x0004001001007387 */ /* 0x000fe80000100a00 */
[----:B------:R0:W-:Y:S04]  /*58be0*/  STL.64 [R1+0x408], R18 ;  /* 0x0004081201007387 */ /* 0x0001e80000100a00 */
[----:B0-----:R-:W5:Y:S04]  /*58bf0*/  LDL.LU.64 R18, [R1+0x1f58] ;  /* 0x001f580001127983 */ /* 0x001f680000300a00 */
[----:B------:R-:W5:Y:S02]  /*58c00*/  LDL.LU.64 R16, [R1+0x1f50] ;  /* 0x001f500001107983 */ /* 0x000f640000300a00 */
[----:B-----5:R-:W-:-:S15]  /*58c10*/  HMMA.16816.F32.BF16 R16, R4, R8, R16 ;  /* 0x000000080410723c */ /* 0x020fde0000041810 */
        /* <DEDUP_REMOVED lines=20> */
[----:B------:R0:W-:Y:S01]  /*58d60*/  STL.64 [R1+0x3b0], R20 ;  /* 0x0003b01401007387 */ /* 0x0001e20000100a00 */
[----:B------:R-:W-:-:S03]  /*58d70*/  MOV R19, R23 ;  /* 0x0000001700137202 */ /* 0x000fc60000000f00 */
[----:B------:R-:W2:Y:S04]  /*58d80*/  LDL.LU.64 R22, [R1+0x1f10] ;  /* 0x001f100001167983 */ /* 0x000ea80000300a00 */
[----:B0-----:R-:W2:Y:S04]  /*58d90*/  LDL.LU.64 R20, [R1+0x1f08] ;  /* 0x001f080001147983 */ /* 0x001ea80000300a00 */
        /* <DEDUP_REMOVED lines=17> */
[----:B--2---:R-:W-:Y:S03]  /*58eb0*/  HMMA.16816.F32.BF16 R4, R4, R24, R20 ;  /* 0x000000180404723c */ /* 0x004fe60000041814 */
[----:B------:R-:W2:Y:S04]  /*58ec0*/  LDL.LU.64 R22, [R1+0x1ee0] ;  /* 0x001ee00001167983 */ /* 0x000ea80000300a00 */
[----:B------:R-:W2:-:S12]  /*58ed0*/  LDL.LU.64 R20, [R1+0x1ed8] ;  /* 0x001ed80001147983 */ /* 0x000e980000300a00 */
        /* <DEDUP_REMOVED lines=54> */
[----:B------:R-:W-:Y:S01]  /*59240*/  IMAD.MOV.U32 R26, RZ, RZ, R14 ;  /* 0x000000ffff1a7224 */ /* 0x000fe200078e000e */
[----:B------:R-:W-:-:S02]  /*59250*/  MOV R27, R15 ;  /* 0x0000000f001b7202 */ /* 0x000fc40000000f00 */
[----:B--2---:R-:W-:Y:S01]  /*59260*/  HMMA.16816.F32.BF16 R12, R4, R12, R20 ;  /* 0x0000000c040c723c */ /* 0x004fe20000041814 */
[----:B------:R-:W2:Y:S04]  /*59270*/  LDL.LU.64 R22, [R1+0x1e20] ;  /* 0x001e200001167983 */ /* 0x000ea80000300a00 */
[----:B------:R-:W2:-:S14]  /*59280*/  LDL.LU.64 R20, [R1+0x1e18] ;  /* 0x001e180001147983 */ /* 0x000e9c0000300a00 */
[----:B------:R-:W-:Y:S04]  /*59290*/  STL.64 [R1+0x2d0], R12 ;  /* 0x0002d00c01007387 */ /* 0x000fe80000100a00 */
[----:B------:R0:W-:Y:S04]  /*592a0*/  STL.64 [R1+0x2d8], R14 ;  /* 0x0002d80e01007387 */ /* 0x0001e80000100a00 */
[----:B0-----:R-:W4:Y:S04]  /*592b0*/  LDL.LU.64 R14, [R1+0x1e10] ;  /* 0x001e1000010e7983 */ /* 0x001f280000300a00 */
[----:B------:R-:W4:Y:S01]  /*592c0*/  LDL.LU.64 R12, [R1+0x1e08] ;  /* 0x001e0800010c7983 */ /* 0x000f220000300a00 */
[----:B--2---:R-:W-:-:S15]  /*592d0*/  HMMA.16816.F32.BF16 R20, R4, R8, R20 ;  /* 0x000000080414723c */ /* 0x004fde0000041814 */
[----:B------:R-:W-:-:S04]  /*592e0*/  NOP ;  /* 0x0000000000007918 */ /* 0x000fc80000000000 */
[----:B------:R-:W-:Y:S04]  /*592f0*/  STL.64 [R1+0x2c0], R20 ;  /* 0x0002c01401007387 */ /* 0x000fe80000100a00 */
[----:B------:R0:W-:Y:S04]  /*59300*/  STL.64 [R1+0x2c8], R22 ;  /* 0x0002c81601007387 */ /* 0x0001e80000100a00 */
[----:B0-----:R-:W2:Y:S04]  /*59310*/  LDL.LU.64 R22, [R1+0x1e00] ;  /* 0x001e000001167983 */ /* 0x001ea80000300a00 */
[----:B------:R-:W2:Y:S04]  /*59320*/  LDL.LU.64 R20, [R1+0x1df8] ;  /* 0x001df80001147983 */ /* 0x000ea80000300a00 */
[----:B---3--:R-:W-:Y:S04]  /*59330*/  STL.64 [R1+0x1dd8], R10 ;  /* 0x001dd80a01007387 */ /* 0x008fe80000100a00 */
[----:B------:R0:W-:Y:S01]  /*59340*/  STL.64 [R1+0x1dd0], R8 ;  /* 0x001dd00801007387 */ /* 0x0001e20000100a00 */
[C---:B----4-:R-:W-:Y:S03]  /*59350*/  HMMA.16816.F32.BF16 R12, R4.reuse, R24, R12 ;  /* 0x00000018040c723c */ /* 0x050fe6000004180c */
[----:B0-----:R-:W3:Y:S04]  /*59360*/  LDL.LU.64 R8, [R1+0x600] ;  /* 0x0006000001087983 */ /* 0x001ee80000300a00 */
[----:B------:R-:W4:Y:S04]  /*59370*/  LDL.LU.64 R10, [R1+0x608] ;  /* 0x00060800010a7983 */ /* 0x000f280000300a00 */
[----:B------:R0:W-:Y:S01]  /*59380*/  STL.64 [R1+0x1de0], R16 ;  /* 0x001de01001007387 */ /* 0x0001e20000100a00 */
[----:B--2---:R-:W-:Y:S03]  /*59390*/  HMMA.16816.F32.BF16 R20, R4, R16, R20 ;  /* 0x000000100414723c */ /* 0x004fe60000041814 */
[----:B0-----:R-:W4:-:S15]  /*593a0*/  LDL.64 R16, [R1] ;  /* 0x0000000001107983 */ /* 0x001f1e0000100a00 */
[----:B------:R-:W-:Y:S01]  /*593b0*/  NOP ;  /* 0x0000000000007918 */ /* 0x000fe20000000000 */
[----:B------:R0:W-:Y:S04]  /*593c0*/  STL.64 [R1+0x2b0], R20 ;  /* 0x0002b01401007387 */ /* 0x0001e80000100a00 */
[----:B------:R1:W-:Y:S04]  /*593d0*/  STL.64 [R1+0x2b8], R22 ;  /* 0x0002b81601007387 */ /* 0x0003e80000100a00 */
[----:B0-----:R-:W2:Y:S04]  /*593e0*/  LDL.LU R20, [R1+0x380] ;  /* 0x0003800001147983 */ /* 0x001ea80000300800 */
[----:B------:R-:W2:Y:S04]  /*593f0*/  LDL.LU R21, [R1+0x384] ;  /* 0x0003840001157983 */ /* 0x000ea80000300800 */
[----:B-1----:R-:W2:Y:S04]  /*59400*/  LDL.LU R22, [R1+0x388] ;  /* 0x0003880001167983 */ /* 0x002ea80000300800 */
[----:B------:R-:W2:Y:S04]  /*59410*/  LDL.LU R23, [R1+0x38c] ;  /* 0x00038c0001177983 */ /* 0x000ea80000300800 */
[----:B------:R-:W4:Y:S04]  /*59420*/  LDL.LU.64 R6, [R1+0x1df0] ;  /* 0x001df00001067983 */ /* 0x000f280000300a00 */
[----:B------:R-:W4:Y:S04]  /*59430*/  LDL.LU.64 R4, [R1+0x1de8] ;  /* 0x001de80001047983 */ /* 0x000f280000300a00 */
[----:B------:R0:W-:Y:S04]  /*59440*/  STL.64 [R1+0x2a0], R12 ;  /* 0x0002a00c01007387 */ /* 0x0001e80000100a00 */
[----:B------:R1:W-:Y:S01]  /*59450*/  STL.64 [R1+0x2a8], R14 ;  /* 0x0002a80e01007387 */ /* 0x0003e20000100a00 */
[----:B---3--:R-:W-:Y:S01]  /*59460*/  IMAD.MOV.U32 R19, RZ, RZ, R8 ;  /* 0x000000ffff137224 */ /* 0x008fe200078e0008 */
[----:B------:R-:W-:-:S02]  /*59470*/  MOV R18, R9 ;  /* 0x0000000900127202 */ /* 0x000fc40000000f00 */
[----:B0-----:R-:W3:Y:S04]  /*59480*/  LDL.LU R12, [R1+0x240] ;  /* 0x00024000010c7983 */ /* 0x001ee80000300800 */
[----:B------:R-:W3:Y:S04]  /*59490*/  LDL.LU R13, [R1+0x244] ;  /* 0x00024400010d7983 */ /* 0x000ee80000300800 */
[----:B-1----:R-:W3:Y:S04]  /*594a0*/  LDL.LU R14, [R1+0x248] ;  /* 0x00024800010e7983 */ /* 0x002ee80000300800 */
[----:B------:R-:W3:Y:S01]  /*594b0*/  LDL.LU R15, [R1+0x24c] ;  /* 0x00024c00010f7983 */ /* 0x000ee20000300800 */
[----:B----4-:R-:W-:-:S15]  /*594c0*/  HMMA.16816.F32.BF16 R4, R8, R16, R4 ;  /* 0x000000100804723c */ /* 0x010fde0000041804 */
[----:B------:R-:W-:-:S04]  /*594d0*/  NOP ;  /* 0x0000000000007918 */ /* 0x000fc80000000000 */
[----:B------:R0:W-:Y:S04]  /*594e0*/  STL.64 [R1+0x290], R4 ;  /* 0x0002900401007387 */ /* 0x0001e80000100a00 */
[----:B------:R1:W-:Y:S01]  /*594f0*/  STL.64 [R1+0x298], R6 ;  /* 0x0002980601007387 */ /* 0x0003e20000100a00 */
[----:B0-----:R-:W-:Y:S01]  /*59500*/  IMAD.MOV.U32 R4, RZ, RZ, R16 ;  /* 0x000000ffff047224 */ /* 0x001fe200078e0010 */
[----:B------:R-:W-:Y:S01]  /*59510*/  MOV R5, R17 ;  /* 0x0000001100057202 */ /* 0x000fe20000000f00 */
[----:B-1----:R-:W-:Y:S01]  /*59520*/  IMAD.MOV.U32 R6, RZ, RZ, R10 ;  /* 0x000000ffff067224 */ /* 0x002fe200078e000a */
[----:B------:R-:W2:Y:S01]  /*59530*/  LDL.LU.64 R16, [R1+0x1de0] ;  /* 0x001de00001107983 */ /* 0x000ea20000300a00 */
[----:B------:R-:W-:-:S03]  /*59540*/  MOV R7, R11 ;  /* 0x0000000b00077202 */ /* 0x000fc60000000f00 */
[----:B------:R-:W4:Y:S04]  /*59550*/  LDL.LU.64 R10, [R1+0x1dd8] ;  /* 0x001dd800010a7983 */ /* 0x000f280000300a00 */
[----:B------:R-:W3:Y:S04]  /*59560*/  LDL.LU.64 R8, [R1+0x1dd0] ;  /* 0x001dd00001087983 */ /* 0x000ee80000300a00 */
[----:B------:R0:W-:Y:S02]  /*59570*/  STL.64 [R1+0x1d48], R4 ;  /* 0x001d480401007387 */ /* 0x0001e40000100a00 */
[----:B0-----:R-:W-:Y:S01]  /*59580*/  IMAD.MOV.U32 R4, RZ, RZ, R19 ;  /* 0x000000ffff047224 */ /* 0x001fe200078e0013 */
[----:B------:R-:W-:Y:S01]  /*59590*/  MOV R5, R18 ;  /* 0x0000001200057202 */ /* 0x000fe20000000f00 */
[----:B----4-:R-:W-:Y:S06]  /*595a0*/  STL.64 [R1+0x1d40], R10 ;  /* 0x001d400a01007387 */ /* 0x010fec0000100a00 */
[C---:B---3--:R-:W-:Y:S01]  /*595b0*/  HMMA.16816.F32.BF16 R12, R4.reuse, R8, R12 ;  /* 0x00000008040c723c */ /* 0x048fe2000004180c */
[----:B------:R2:W-:Y:S07]  /*595c0*/  STL.64 [R1+0x1d38], R8 ;  /* 0x001d380801007387 */ /* 0x0005ee0000100a00 */
[----:B--2---:R-:W-:Y:S11]  /*595d0*/  HMMA.16816.F32.BF16 R8, R4, R16, R20 ;  /* 0x000000100408723c */ /* 0x004ff60000041814 */
[----:B------:R0:W-:Y:S04]  /*595e0*/  STL.64 [R1+0x280], R12 ;  /* 0x0002800c01007387 */ /* 0x0001e80000100a00 */
[----:B------:R1:W-:Y:S04]  /*595f0*/  STL.64 [R1+0x288], R14 ;  /* 0x0002880e01007387 */ /* 0x0003e80000100a00 */
[----:B------:R-:W-:Y:S01]  /*59600*/  STL.64 [R1+0x1d30], R16 ;  /* 0x001d301001007387 */ /* 0x000fe20000100a00 */
[----:B0-----:R-:W-:-:S03]  /*59610*/  IMAD.MOV.U32 R12, RZ, RZ, R0 ;  /* 0x000000ffff0c7224 */ /* 0x001fc600078e0000 */
[----:B------:R-:W-:Y:S04]  /*59620*/  STL.64 [R1+0x270], R8 ;  /* 0x0002700801007387 */ /* 0x000fe80000100a00 */
[----:B------:R-:W-:Y:S01]  /*59630*/  STL.64 [R1+0x278], R10 ;  /* 0x0002780a01007387 */ /* 0x000fe20000100a00 */
[----:B-1----:R-:W-:Y:S01]  /*59640*/  IMAD.MOV.U32 R14, RZ, RZ, R3 ;  /* 0x000000ffff0e7224 */ /* 0x002fe200078e0003 */
[----:B------:R-:W-:Y:S02]  /*59650*/  MOV R15, R28 ;  /* 0x0000001c000f7202 */ /* 0x000fe40000000f00 */
[----:B------:R-:W2:Y:S01]  /*59660*/  LDL.LU R0, [R1+0x1dcc] ;  /* 0x001dcc0001007983 */ /* 0x000ea20000300800 */
[----:B------:R-:W-:-:S03]  /*59670*/  MOV R13, R2 ;  /* 0x00000002000d7202 */ /* 0x000fc60000000f00 */
        /* <DEDUP_REMOVED lines=10> */
[----:B------:R0:W-:Y:S04]  /*59720*/  STL.64 [R1+0x1c20], R12 ;  /* 0x001c200c01007387 */ /* 0x0001e80000100a00 */
[----:B0-----:R-:W2:Y:S04]  /*59730*/  LDL.LU.64 R12, [R1+0x640] ;  /* 0x00064000010c7983 */ /* 0x001ea80000300a00 */
[----:B------:R-:W2:Y:S04]  /*59740*/  LDL.LU.64 R14, [R1+0x648] ;  /* 0x00064800010e7983 */ /* 0x000ea80000300a00 */
[----:B--2---:R-:W-:Y:S04]  /*59750*/  STL.64 [R1+0x1c68], R14 ;  /* 0x001c680e01007387 */ /* 0x004fe80000100a00 */
        /* <DEDUP_REMOVED lines=148> */
[----:B-----5:R-:W-:Y:S01]  /*5a0a0*/  IMAD.MOV.U32 R20, RZ, RZ, R28 ;  /* 0x000000ffff147224 */ /* 0x020fe200078e001c */
[----:B----4-:R-:W-:Y:S01]  /*5a0b0*/  MOV R21, R3 ;  /* 0x0000000300157202 */ /* 0x010fe20000000f00 */
[----:B---3--:R-:W-:Y:S01]  /*5a0c0*/  IMAD.MOV.U32 R22, RZ, RZ, R2 ;  /* 0x000000ffff167224 */ /* 0x008fe200078e0002 */
[----:B------:R-:W-:-:S07]  /*5a0d0*/  MOV R23, R0 ;  /* 0x0000000000177202 */ /* 0x000fce0000000f00 */
        /* <DEDUP_REMOVED lines=77> */
[----:B------:R-:W-:Y:S01]  /*5a5b0*/  IMAD.MOV.U32 R6, RZ, RZ, R12 ;  /* 0x000000ffff067224 */ /* 0x000fe200078e000c */
[----:B------:R-:W-:Y:S01]  /*5a5c0*/  MOV R3, R13 ;  /* 0x0000000d00037202 */ /* 0x000fe20000000f00 */
[----:B--2---:R-:W-:-:S15]  /*5a5d0*/  HMMA.16816.F32.BF16 R20, R12, R16, R20 ;  /* 0x000000100c14723c */ /* 0x004fde0000041814 */
[----:B------:R-:W-:-:S04]  /*5a5e0*/  NOP ;  /* 0x0000000000007918 */ /* 0x000fc80000000000 */
[----:B------:R-:W-:Y:S04]  /*5a5f0*/  STL.64 [R1+0x170], R20 ;  /* 0x0001701401007387 */ /* 0x000fe80000100a00 */
[----:B------:R0:W-:Y:S04]  /*5a600*/  STL.64 [R1+0x178], R22 ;  /* 0x0001781601007387 */ /* 0x0001e80000100a00 */
[----:B0-----:R-:W2:Y:S04]  /*5a610*/  LDL.LU.64 R22, [R1+0x1c38] ;  /* 0x001c380001167983 */ /* 0x001ea80000300a00 */
[----:B------:R-:W3:Y:S04]  /*5a620*/  LDL.LU.64 R20, [R1+0x1c30] ;  /* 0x001c300001147983 */ /* 0x000ee80000300a00 */
[----:B------:R-:W4:Y:S04]  /*5a630*/  LDL.LU.64 R14, [R1+0x1c28] ;  /* 0x001c2800010e7983 */ /* 0x000f280000300a00 */
[----:B------:R-:W4:Y:S04]  /*5a640*/  LDL.LU.64 R12, [R1+0x1c20] ;  /* 0x001c2000010c7983 */ /* 0x000f280000300a00 */
[----:B------:R0:W-:Y:S01]  /*5a650*/  STL.64 [R1+0x1c08], R16 ;  /* 0x001c081001007387 */ /* 0x0001e20000100a00 */
[----:B------:R-:W-:Y:S01]  /*5a660*/  IMAD.MOV.U32 R18, RZ, RZ, R2 ;  /* 0x000000ffff127224 */ /* 0x000fe200078e0002 */
[----:B------:R-:W-:Y:S01]  /*5a670*/  MOV R19, R0 ;  /* 0x0000000000137202 */ /* 0x000fe20000000f00 */
[----:B0-----:R-:W-:Y:S01]  /*5a680*/  IMAD.MOV.U32 R16, RZ, RZ, R6 ;  /* 0x000000ffff107224 */ /* 0x001fe200078e0006 */
[----:B------:R-:W-:-:S07]  /*5a690*/  MOV R17, R3 ;  /* 0x0000000300117202 */ /* 0x000fce0000000f00 */
[----:B----4-:R-:W-:Y:S01]  /*5a6a0*/  HMMA.16816.F32.BF16 R16, R16, R24, R12 ;  /* 0x000000181010723c */ /* 0x010fe2000004180c */
[----:B------:R-:W4:Y:S04]  /*5a6b0*/  LDL.LU.64 R14, [R1+0x1c18] ;  /* 0x001c1800010e7983 */ /* 0x000f280000300a00 */
[----:B------:R-:W4:Y:S01]  /*5a6c0*/  LDL.LU.64 R12, [R1+0x1c10] ;  /* 0x001c1000010c7983 */ /* 0x000f220000300a00 */
[----:B---3--:R-:W-:-:S13]  /*5a6d0*/  MOV R6, R20 ;  /* 0x0000001400067202 */ /* 0x008fda0000000f00 */
[----:B------:R-:W-:Y:S01]  /*5a6e0*/  MOV R0, R19 ;  /* 0x0000001300007202 */ /* 0x000fe20000000f00 */
[----:B------:R-:W-:Y:S02]  /*5a6f0*/  IMAD.MOV.U32 R28, RZ, RZ, R16 ;  /* 0x000000ffff1c7224 */ /* 0x000fe400078e0010 */
[----:B------:R-:W-:Y:S01]  /*5a700*/  IMAD.MOV.U32 R2, RZ, RZ, R18 ;  /* 0x000000ffff027224 */ /* 0x000fe200078e0012 */
[----:B------:R-:W-:Y:S01]  /*5a710*/  MOV R3, R17 ;  /* 0x0000001100037202 */ /* 0x000fe20000000f00 */
[----:B------:R-:W3:Y:S04]  /*5a720*/  LDL.LU R16, [R1+0x7b0] ;  /* 0x0007b00001107983 */ /* 0x000ee80000300800 */
[----:B------:R-:W3:Y:S04]  /*5a730*/  LDL.LU R17, [R1+0x7b4] ;  /* 0x0007b40001117983 */ /* 0x000ee80000300800 */
[----:B------:R-:W3:Y:S04]  /*5a740*/  LDL.LU R18, [R1+0x7b8] ;  /* 0x0007b80001127983 */ /* 0x000ee80000300800 */
[----:B------:R2:W-:Y:S04]  /*5a750*/  STL [R1+0x17c4], R0 ;  /* 0x0017c40001007387 */ /* 0x0005e80000100800 */
[----:B------:R0:W-:Y:S04]  /*5a760*/  STL [R1+0x17c0], R2 ;  /* 0x0017c00201007387 */ /* 0x0001e80000100800 */
[----:B------:R1:W-:Y:S04]  /*5a770*/  STL [R1+0x17bc], R3 ;  /* 0x0017bc0301007387 */ /* 0x0003e80000100800 */
[----:B------:R-:W-:Y:S01]  /*5a780*/  STL [R1+0x17b8], R28 ;  /* 0x0017b81c01007387 */ /* 0x000fe20000100800 */
[----:B------:R-:W-:-:S02]  /*5a790*/  IMAD.MOV.U32 R19, RZ, RZ, R29 ;  /* 0x000000ffff137224 */ /* 0x000fc400078e001d */
[----:B--2---:R-:W-:Y:S01]  /*5a7a0*/  IMAD.MOV.U32 R0, RZ, RZ, R23 ;  /* 0x000000ffff007224 */ /* 0x004fe200078e0017 */
[----:B0-----:R-:W-:Y:S01]  /*5a7b0*/  MOV R2, R22 ;  /* 0x0000001600027202 */ /* 0x001fe20000000f00 */
[----:B-1----:R-:W-:Y:S01]  /*5a7c0*/  IMAD.MOV.U32 R3, RZ, RZ, R21 ;  /* 0x000000ffff037224 */ /* 0x002fe200078e0015 */
[----:B----4-:R-:W-:-:S15]  /*5a7d0*/  HMMA.16816.F32.BF16 R12, R20, R4, R12 ;  /* 0x00000004140c723c */ /* 0x010fde000004180c */
[----:B------:R-:W-:-:S04]  /*5a7e0*/  NOP ;  /* 0x0000000000007918 */ /* 0x000fc80000000000 */
[----:B------:R0:W-:Y:S04]  /*5a7f0*/  STL.64 [R1+0x150], R12 ;  /* 0x0001500c01007387 */ /* 0x0001e80000100a00 */
[----:B------:R1:W-:Y:S04]  /*5a800*/  STL [R1+0x158], R14 ;  /* 0x0001580e01007387 */ /* 0x0003e80000100800 */
[----:B------:R2:W-:Y:S04]  /*5a810*/  STL.64 [R1+0x1bf0], R4 ;  /* 0x001bf00401007387 */ /* 0x0005e80000100a00 */
[----:B------:R-:W4:Y:S04]  /*5a820*/  LDL.LU R20, [R1+0x5f0] ;  /* 0x0005f00001147983 */ /* 0x000f280000300800 */
[----:B------:R-:W4:Y:S04]  /*5a830*/  LDL.LU R21, [R1+0x5f4] ;  /* 0x0005f40001157983 */ /* 0x000f280000300800 */
[----:B------:R-:W4:Y:S04]  /*5a840*/  LDL.LU R22, [R1+0x5f8] ;  /* 0x0005f80001167983 */ /* 0x000f280000300800 */
[----:B------:R-:W4:Y:S01]  /*5a850*/  LDL.LU R23, [R1+0x5fc] ;  /* 0x0005fc0001177983 */ /* 0x000f220000300800 */
[----:B------:R-:W-:-:S03]  /*5a860*/  MOV R29, R15 ;  /* 0x0000000f001d7202 */ /* 0x000fc60000000f00 */
[----:B0-----:R-:W5:Y:S04]  /*5a870*/  LDL.LU R12, [R1+0x5c0] ;  /* 0x0005c000010c7983 */ /* 0x001f680000300800 */
[----:B------:R-:W5:Y:S04]  /*5a880*/  LDL.LU R13, [R1+0x5c4] ;  /* 0x0005c400010d7983 */ /* 0x000f680000300800 */
[----:B-1----:R-:W3:Y:S04]  /*5a890*/  LDL.LU R14, [R1+0x5c8] ;  /* 0x0005c800010e7983 */ /* 0x002ee80000300800 */
[----:B------:R-:W3:Y:S01]  /*5a8a0*/  LDL.LU R15, [R1+0x5cc] ;  /* 0x0005cc00010f7983 */ /* 0x000ee20000300800 */
[----:B--2---:R-:W-:Y:S01]  /*5a8b0*/  IMAD.MOV.U32 R4, RZ, RZ, R6 ;  /* 0x000000ffff047224 */ /* 0x004fe200078e0006 */
[----:B------:R-:W-:Y:S01]  /*5a8c0*/  MOV R5, R3 ;  /* 0x0000000300057202 */ /* 0x000fe20000000f00 */
[----:B------:R-:W-:Y:S01]  /*5a8d0*/  IMAD.MOV.U32 R6, RZ, RZ, R2 ;  /* 0x000000ffff067224 */ /* 0x000fe200078e0002 */
[----:B------:R-:W-:Y:S01]  /*5a8e0*/  MOV R7, R0 ;  /* 0x0000000000077202 */ /* 0x000fe20000000f00 */
[----:B---3--:R-:W-:Y:S04]  /*5a8f0*/  STL.64 [R1+0x1bd8], R14 ;  /* 0x001bd80e01007387 */ /* 0x008fe80000100a00 */
[----:B-----5:R0:W-:Y:S04]  /*5a900*/  STL.64 [R1+0x1bd0], R12 ;  /* 0x001bd00c01007387 */ /* 0x0201e80000100a00 */
[----:B0-----:R-:W2:Y:S04]  /*5a910*/  LDL.LU R12, [R1+0x5d0] ;  /* 0x0005d000010c7983 */ /* 0x001ea80000300800 */
[----:B------:R-:W2:Y:S04]  /*5a920*/  LDL.LU R13, [R1+0x5d4] ;  /* 0x0005d400010d7983 */ /* 0x000ea80000300800 */
[----:B------:R-:W3:Y:S04]  /*5a930*/  LDL.LU R14, [R1+0x5d8] ;  /* 0x0005d800010e7983 */ /* 0x000ee80000300800 */
[----:B------:R-:W3:Y:S01]  /*5a940*/  LDL.LU R15, [R1+0x5dc] ;  /* 0x0005dc00010f7983 */ /* 0x000ee20000300800 */
[----:B------:R-:W-:-:S15]  /*5a950*/  HMMA.16816.F32.BF16 R16, R4, R8, R16 ;  /* 0x000000080410723c */ /* 0x000fde0000041810 */
[----:B------:R-:W-:-:S04]  /*5a960*/  NOP ;  /* 0x0000000000007918 */ /* 0x000fc80000000000 */
[----:B------:R-:W-:Y:S01]  /*5a970*/  IMAD.MOV.U32 R0, RZ, RZ, R16 ;  /* 0x000000ffff007224 */ /* 0x000fe200078e0010 */
[----:B------:R-:W-:Y:S01]  /*5a980*/  MOV R2, R17 ;  /* 0x0000001100027202 */ /* 0x000fe20000000f00 */
[----:B---3--:R-:W-:Y:S04]  /*5a990*/  STL.64 [R1+0x1c00], R14 ;  /* 0x001c000e01007387 */ /* 0x008fe80000100a00 */
[----:B--2---:R0:W-:Y:S04]  /*5a9a0*/  STL.64 [R1+0x1bf8], R12 ;  /* 0x001bf80c01007387 */ /* 0x0041e80000100a00 */
[----:B0-----:R-:W2:Y:S04]  /*5a9b0*/  LDL.LU R12, [R1+0x5e0] ;  /* 0x0005e000010c7983 */ /* 0x001ea80000300800 */
[----:B------:R-:W2:Y:S04]  /*5a9c0*/  LDL.LU R13, [R1+0x5e4] ;  /* 0x0005e400010d7983 */ /* 0x000ea80000300800 */
[----:B------:R-:W2:Y:S04]  /*5a9d0*/  LDL.LU R14, [R1+0x5e8] ;  /* 0x0005e800010e7983 */ /* 0x000ea80000300800 */
[----:B------:R-:W2:Y:S04]  /*5a9e0*/  LDL.LU R15, [R1+0x5ec] ;  /* 0x0005ec00010f7983 */ /* 0x000ea80000300800 */
[----:B------:R-:W-:Y:S04]  /*5a9f0*/  STL [R1+0x17c8], R29 ;  /* 0x0017c81d01007387 */ /* 0x000fe80000100800 */
[----:B------:R-:W4:Y:S01]  /*5aa00*/  LDL.LU.64 R16, [R1+0x1c08] ;  /* 0x001c080001107983 */ /* 0x000f220000300a00 */
[----:B------:R-:W-:Y:S01]  /*5aa10*/  MOV R28, R19 ;  /* 0x00000013001c7202 */ /* 0x000fe20000000f00 */
[----:B------:R-:W-:-:S02]  /*5aa20*/  IMAD.MOV.U32 R3, RZ, RZ, R18 ;  /* 0x000000ffff037224 */ /* 0x000fc400078e0012 */
[----:B------:R-:W-:Y:S04]  /*5aa30*/  STL.64 [R1+0x1be8], R10 ;  /* 0x001be80a01007387 */ /* 0x000fe80000100a00 */
[----:B------:R0:W-:Y:S04]  /*5aa40*/  STL.64 [R1+0x1be0], R8 ;  /* 0x001be00801007387 */ /* 0x0001e80000100a00 */
[----:B0-----:R-:W3:Y:S04]  /*5aa50*/  LDL.LU.64 R8, [R1+0x660] ;  /* 0x0006600001087983 */ /* 0x001ee80000300a00 */
[----:B------:R-:W5:Y:S04]  /*5aa60*/  LDL.LU.64 R10, [R1+0x668] ;  /* 0x00066800010a7983 */ /* 0x000f680000300a00 */
[----:B------:R0:W-:Y:S04]  /*5aa70*/  STL [R1+0x17d8], R28 ;  /* 0x0017d81c01007387 */ /* 0x0001e80000100800 */
[----:B------:R1:W-:Y:S04]  /*5aa80*/  STL [R1+0x17d4], R3 ;  /* 0x0017d40301007387 */ /* 0x0003e80000100800 */
[----:B------:R-:W-:Y:S04]  /*5aa90*/  STL [R1+0x17d0], R2 ;  /* 0x0017d00201007387 */ /* 0x000fe80000100800 */
[----:B------:R-:W-:Y:S01]  /*5aaa0*/  STL [R1+0x17cc], R0 ;  /* 0x0017cc0001007387 */ /* 0x000fe20000100800 */
[C---:B----4-:R-:W-:Y:S08]  /*5aab0*/  HMMA.16816.F32.BF16 R20, R4.reuse, R16, R20 ;  /* 0x000000100414723c */ /* 0x050ff00000041814 */
[----:B--2---:R-:W-:Y:S11]  /*5aac0*/  HMMA.16816.F32.BF16 R4, R4, R24, R12 ;  /* 0x000000180404723c */ /* 0x004ff6000004180c */
[----:B------:R2:W-:Y:S04]  /*5aad0*/  STL.64 [R1+0x130], R20 ;  /* 0x0001301401007387 */ /* 0x0005e80000100a00 */
[----:B------:R4:W-:Y:S01]  /*5aae0*/  STL [R1+0x138], R22 ;  /* 0x0001381601007387 */ /* 0x0009e20000100800 */
[----:B------:R-:W-:-:S03]  /*5aaf0*/  IMAD.MOV.U32 R29, RZ, RZ, R23 ;  /* 0x000000ffff1d7224 */ /* 0x000fc600078e0017 */
[----:B0-----:R-:W-:Y:S01]  /*5ab00*/  MOV R28, R4 ;  /* 0x00000004001c7202 */ /* 0x001fe20000000f00 */
[----:B-1----:R-:W-:Y:S01]  /*5ab10*/  IMAD.MOV.U32 R3, RZ, RZ, R5 ;  /* 0x000000ffff037224 */ /* 0x002fe200078e0005 */
[----:B--2---:R-:W2:Y:S04]  /*5ab20*/  LDL.LU R20, [R1+0x5b0] ;  /* 0x0005b00001147983 */ /* 0x004ea80000300800 */
[----:B------:R-:W2:Y:S04]  /*5ab30*/  LDL.LU R21, [R1+0x5b4] ;  /* 0x0005b40001157983 */ /* 0x000ea80000300800 */
[----:B----4-:R-:W2:Y:S04]  /*5ab40*/  LDL.LU R22, [R1+0x5b8] ;  /* 0x0005b80001167983 */ /* 0x010ea80000300800 */
[----:B------:R-:W2:Y:S04]  /*5ab50*/  LDL.LU R23, [R1+0x5bc] ;  /* 0x0005bc0001177983 */ /* 0x000ea80000300800 */
[----:B------:R-:W-:Y:S04]  /*5ab60*/  STL [R1+0x17dc], R29 ;  /* 0x0017dc1d01007387 */ /* 0x000fe80000100800 */
[----:B------:R-:W4:Y:S04]  /*5ab70*/  LDL.LU.64 R14, [R1+0x1c00] ;  /* 0x001c0000010e7983 */ /* 0x000f280000300a00 */
[----:B------:R-:W4:Y:S04]  /*5ab80*/  LDL.LU.64 R12, [R1+0x1bf8] ;  /* 0x001bf800010c7983 */ /* 0x000f280000300a00 */
[----:B------:R-:W4:Y:S01]  /*5ab90*/  LDL.LU.64 R4, [R1+0x1bf0] ;  /* 0x001bf00001047983 */ /* 0x000f220000300a00 */
[----:B------:R-:W-:Y:S01]  /*5aba0*/  IMAD.MOV.U32 R0, RZ, RZ, R7 ;  /* 0x000000ffff007224 */ /* 0x000fe200078e0007 */
[----:B------:R-:W-:-:S04]  /*5abb0*/  MOV R2, R6 ;  /* 0x0000000600027202 */ /* 0x000fc80000000f00 */
[----:B------:R5:W-:Y:S04]  /*5abc0*/  STL [R1+0x17ec], R0 ;  /* 0x0017ec0001007387 */ /* 0x000be80000100800 */
[----:B------:R0:W-:Y:S04]  /*5abd0*/  STL [R1+0x17e8], R2 ;  /* 0x0017e80201007387 */ /* 0x0001e80000100800 */
[----:B------:R1:W-:Y:S04]  /*5abe0*/  STL [R1+0x17e4], R3 ;  /* 0x0017e40301007387 */ /* 0x0003e80000100800 */
[----:B------:R-:W-:Y:S01]  /*5abf0*/  STL [R1+0x17e0], R28 ;  /* 0x0017e01c01007387 */ /* 0x000fe20000100800 */
[----:B---3--:R-:W-:Y:S01]  /*5ac00*/  MOV R6, R8 ;  /* 0x0000000800067202 */ /* 0x008fe20000000f00 */
[----:B-----5:R-:W-:Y:S01]  /*5ac10*/  IMAD.MOV.U32 R0, RZ, RZ, R11 ;  /* 0x000000ffff007224 */ /* 0x020fe200078e000b */
[----:B0-----:R-:W-:Y:S01]  /*5ac20*/  MOV R2, R10 ;  /* 0x0000000a00027202 */ /* 0x001fe20000000f00 */
[----:B-1----:R-:W-:Y:S01]  /*5ac30*/  IMAD.MOV.U32 R3, RZ, RZ, R9 ;  /* 0x000000ffff037224 */ /* 0x002fe200078e0009 */
[----:B----4-:R-:W-:Y:S01]  /*5ac40*/  HMMA.16816.F32.BF16 R12, R8, R4, R12 ;  /* 0x00000004080c723c */ /* 0x010fe2000004180c */
[----:B------:R-:W3:Y:S04]  /*5ac50*/  LDL.LU.64 R10, [R1+0x1be8] ;  /* 0x001be800010a7983 */ /* 0x000ee80000300a00 */
[----:B------:R-:W4:-:S14]  /*5ac60*/  LDL.LU.64 R8, [R1+0x1be0] ;  /* 0x001be00001087983 */ /* 0x000f1c0000300a00 */
[----:B------:R-:W-:Y:S04]  /*5ac70*/  STL.64 [R1+0x110], R12 ;  /* 0x0001100c01007387 */ /* 0x000fe80000100a00 */
[----:B------:R0:W-:Y:S01]  /*5ac80*/  STL [R1+0x118], R14 ;  /* 0x0001180e01007387 */ /* 0x0001e20000100800 */
[----:B------:R-:W-:-:S03]  /*5ac90*/  MOV R29, R15 ;  /* 0x0000000f001d7202 */ /* 0x000fc60000000f00 */
[----:B0-----:R-:W4:Y:S04]  /*5aca0*/  LDL.LU.64 R14, [R1+0x1bd8] ;  /* 0x001bd800010e7983 */ /* 0x001f280000300a00 */
[----:B------:R-:W4:Y:S04]  /*5acb0*/  LDL.LU.64 R12, [R1+0x1bd0] ;  /* 0x001bd000010c7983 */ /* 0x000f280000300a00 */
[----:B------:R0:W-:Y:S01]  /*5acc0*/  STL.64 [R1+0x1bb8], R4 ;  /* 0x001bb80401007387 */ /* 0x0001e20000100a00 */
[----:B------:R-:W-:Y:S01]  /*5acd0*/  MOV R7, R0 ;  /* 0x0000000000077202 */ /* 0x000fe20000000f00 */
[----:B0-----:R-:W-:Y:S01]  /*5ace0*/  IMAD.MOV.U32 R4, RZ, RZ, R6 ;  /* 0x000000ffff047224 */ /* 0x001fe200078e0006 */
[----:B------:R-:W-:Y:S01]  /*5acf0*/  MOV R5, R3 ;  /* 0x0000000300057202 */ /* 0x000fe20000000f00 */
[----:B------:R-:W-:Y:S01]  /*5ad00*/  IMAD.MOV.U32 R6, RZ, RZ, R2 ;  /* 0x000000ffff067224 */ /* 0x000fe200078e0002 */
[----:B------:R-:W-:Y:S04]  /*5ad10*/  STL [R1+0x17f0], R29 ;  /* 0x0017f01d01007387 */ /* 0x000fe80000100800 */
[----:B---3--:R-:W-:Y:S02]  /*5ad20*/  STL.64 [R1+0x1bc8], R10 ;  /* 0x001bc80a01007387 */ /* 0x008fe40000100a00 */
[----:B----4-:R-:W-:Y:S02]  /*5ad30*/  HMMA.16816.F32.BF16 R12, R4, R8, R12 ;  /* 0x00000008040c723c */ /* 0x010fe4000004180c */
[----:B------:R0:W-:Y:S04]  /*5ad40*/  STL.64 [R1+0x1bc0], R8 ;  /* 0x001bc00801007387 */ /* 0x0001e80000100a00 */
[----:B0-----:R-:W3:Y:S04]  /*5ad50*/  LDL.LU R8, [R1+0x5a0] ;  /* 0x0005a00001087983 */ /* 0x001ee80000300800 */
[----:B------:R-:W3:Y:S04]  /*5ad60*/  LDL.LU R9, [R1+0x5a4] ;  /* 0x0005a40001097983 */ /* 0x000ee80000300800 */
[----:B------:R-:W3:Y:S04]  /*5ad70*/  LDL.LU R10, [R1+0x5a8] ;  /* 0x0005a800010a7983 */ /* 0x000ee80000300800 */
[----:B------:R-:W3:Y:S01]  /*5ad80*/  LDL.LU R11, [R1+0x5ac] ;  /* 0x0005ac00010b7983 */ /* 0x000ee20000300800 */
[----:B------:R-:W-:Y:S01]  /*5ad90*/  IMAD.MOV.U32 R0, RZ, RZ, R12 ;  /* 0x000000ffff007224 */ /* 0x000fe200078e000c */
[----:B------:R-:W-:Y:S01]  /*5ada0*/  MOV R2, R13 ;  /* 0x0000000d00027202 */ /* 0x000fe20000000f00 */
[----:B------:R-:W-:Y:S01]  /*5adb0*/  IMAD.MOV.U32 R3, RZ, RZ, R14 ;  /* 0x000000ffff037224 */ /* 0x000fe200078e000e */
[----:B------:R-:W-:-:S02]  /*5adc0*/  MOV R28, R15 ;  /* 0x0000000f001c7202 */ /* 0x000fc40000000f00 */
[C---:B--2---:R-:W-:Y:S03]  /*5add0*/  HMMA.16816.F32.BF16 R12, R4.reuse, R16, R20 ;  /* 0x00000010040c723c */ /* 0x044fe60000041814 */
[----:B------:R0:W-:Y:S04]  /*5ade0*/  STL [R1+0x1800], R28 ;  /* 0x0018001c01007387 */ /* 0x0001e80000100800 */
[----:B------:R1:W-:Y:S04]  /*5adf0*/  STL [R1+0x17fc], R3 ;  /* 0x0017fc0301007387 */ /* 0x0003e80000100800 */
[----:B------:R-:W-:Y:S04]  /*5ae00*/  STL [R1+0x17f8], R2 ;  /* 0x0017f80201007387 */ /* 0x000fe80000100800 */
[----:B------:R-:W-:Y:S04]  /*5ae10*/  STL [R1+0x17f4], R0 ;  /* 0x0017f40001007387 */ /* 0x000fe80000100800 */
[----:B------:R-:W-:Y:S04]  /*5ae20*/  STL.64 [R1+0xf0], R12 ;  /* 0x0000f00c01007387 */ /* 0x000fe80000100a00 */
[----:B------:R-:W-:Y:S04]  /*5ae30*/  STL [R1+0xf8], R14 ;  /* 0x0000f80e01007387 */ /* 0x000fe80000100800 */
[----:B------:R-:W2:Y:S04]  /*5ae40*/  LDL.LU R20, [R1+0x680] ;  /* 0x0006800001147983 */ /* 0x000ea80000300800 */
[----:B------:R-:W2:Y:S04]  /*5ae50*/  LDL.LU R21, [R1+0x684] ;  /* 0x0006840001157983 */ /* 0x000ea80000300800 */
[----:B------:R-:W4:Y:S04]  /*5ae60*/  LDL.LU R22, [R1+0x688] ;  /* 0x0006880001167983 */ /* 0x000f280000300800 */
[----:B------:R-:W4:Y:S01]  /*5ae70*/  LDL.LU R23, [R1+0x68c] ;  /* 0x00068c0001177983 */ /* 0x000f220000300800 */
[----:B------:R-:W-:Y:S01]  /*5ae80*/  IMAD.MOV.U32 R29, RZ, RZ, R15 ;  /* 0x000000ffff1d7224 */ /* 0x000fe200078e000f */
[----:B---3--:R-:W-:-:S15]  /*5ae90*/  HMMA.16816.F32.BF16 R4, R4, R24, R8 ;  /* 0x000000180404723c */ /* 0x008fde0000041808 */
[----:B------:R-:W-:-:S04]  /*5aea0*/  NOP ;  /* 0x0000000000007918 */ /* 0x000fc80000000000 */
[----:B0-----:R-:W-:Y:S01]  /*5aeb0*/  MOV R28, R4 ;  /* 0x00000004001c7202 */ /* 0x001fe20000000f00 */
[----:B----4-:R-:W-:Y:S04]  /*5aec0*/  STL.64 [R1+0x1b90], R22 ;  /* 0x001b901601007387 */ /* 0x010fe80000100a00 */
[----:B--2---:R0:W-:Y:S01]  /*5aed0*/  STL.64 [R1+0x1b88], R20 ;  /* 0x001b881401007387 */ /* 0x0041e20000100a00 */
[----:B-1----:R-:W-:-:S03]  /*5aee0*/  IMAD.MOV.U32 R3, RZ, RZ, R5 ;  /* 0x000000ffff037224 */ /* 0x002fc600078e0005 */
        /* <DEDUP_REMOVED lines=8> */
[----:B------:R-:W-:Y:S04]  /*5af70*/  STL [R1+0x1804], R29 ;  /* 0x0018041d01007387 */ /* 0x000fe80000100800 */
[----:B------:R-:W4:Y:S04]  /*5af80*/  LDL.LU.64 R10, [R1+0x1bc8] ;  /* 0x001bc800010a7983 */ /* 0x000f280000300a00 */
[----:B------:R-:W3:Y:S04]  /*5af90*/  LDL.LU.64 R8, [R1+0x1bc0] ;  /* 0x001bc00001087983 */ /* 0x000ee80000300a00 */
[----:B------:R-:W2:Y:S04]  /*5afa0*/  LDL.LU.64 R4, [R1+0x1bb8] ;  /* 0x001bb80001047983 */ /* 0x000ea80000300a00 */
[----:B------:R-:W-:Y:S04]  /*5afb0*/  STL.64 [R1+0x1bb0], R26 ;  /* 0x001bb01a01007387 */ /* 0x000fe80000100a00 */
[----:B------:R0:W-:Y:S04]  /*5afc0*/  STL.64 [R1+0x1ba8], R24 ;  /* 0x001ba81801007387 */ /* 0x0001e80000100a00 */
[----:B0-----:R-:W2:Y:S04]  /*5afd0*/  LDL.LU R24, [R1+0x590] ;  /* 0x0005900001187983 */ /* 0x001ea80000300800 */
[----:B------:R-:W2:Y:S04]  /*5afe0*/  LDL.LU R25, [R1+0x594] ;  /* 0x0005940001197983 */ /* 0x000ea80000300800 */
[----:B------:R-:W2:Y:S04]  /*5aff0*/  LDL.LU R26, [R1+0x598] ;  /* 0x00059800011a7983 */ /* 0x000ea80000300800 */
[----:B------:R-:W2:Y:S01]  /*5b000*/  LDL.LU R27, [R1+0x59c] ;  /* 0x00059c00011b7983 */ /* 0x000ea20000300800 */
[----:B------:R-:W-:Y:S01]  /*5b010*/  MOV R2, R6 ;  /* 0x0000000600027202 */ /* 0x000fe20000000f00 */
[----:B------:R-:W-:-:S05]  /*5b020*/  IMAD.MOV.U32 R0, RZ, RZ, R7 ;  /* 0x000000ffff007224 */ /* 0x000fca00078e0007 */
[----:B------:R-:W-:Y:S04]  /*5b030*/  STL [R1+0x1814], R0 ;  /* 0x0018140001007387 */ /* 0x000fe80000100800 */
[----:B------:R-:W-:Y:S04]  /*5b040*/  STL [R1+0x1810], R2 ;  /* 0x0018100201007387 */ /* 0x000fe80000100800 */
[----:B------:R-:W-:Y:S04]  /*5b050*/  STL [R1+0x180c], R3 ;  /* 0x00180c0301007387 */ /* 0x000fe80000100800 */
[----:B------:R-:W-:Y:S01]  /*5b060*/  STL [R1+0x1808], R28 ;  /* 0x0018081c01007387 */ /* 0x000fe20000100800 */
[----:B--2---:R-:W-:-:S15]  /*5b070*/  HMMA.16816.F32.BF16 R4, R20, R4, R24 ;  /* 0x000000041404723c */ /* 0x004fde0000041818 */
[----:B------:R-:W-:-:S04]  /*5b080*/  NOP ;  /* 0x0000000000007918 */ /* 0x000fc80000000000 */
[----:B------:R0:W-:Y:S04]  /*5b090*/  STL.64 [R1+0xd0], R4 ;  /* 0x0000d00401007387 */ /* 0x0001e80000100a00 */
[----:B------:R1:W-:Y:S04]  /*5b0a0*/  STL [R1+0xd8], R6 ;  /* 0x0000d80601007387 */ /* 0x0003e80000100800 */
[----:B------:R-:W2:Y:S04]  /*5b0b0*/  LDL.LU R24, [R1+0x4e0] ;  /* 0x0004e00001187983 */ /* 0x000ea80000300800 */
[----:B------:R-:W2:Y:S04]  /*5b0c0*/  LDL.LU R25, [R1+0x4e4] ;  /* 0x0004e40001197983 */ /* 0x000ea80000300800 */
[----:B------:R-:W2:Y:S04]  /*5b0d0*/  LDL.LU R26, [R1+0x4e8] ;  /* 0x0004e800011a7983 */ /* 0x000ea80000300800 */
[----:B------:R-:W2:Y:S01]  /*5b0e0*/  LDL.LU R27, [R1+0x4ec] ;  /* 0x0004ec00011b7983 */ /* 0x000ea20000300800 */
[----:B------:R-:W-:-:S03]  /*5b0f0*/  MOV R29, R7 ;  /* 0x00000007001d7202 */ /* 0x000fc60000000f00 */
[----:B0-----:R-:W5:Y:S04]  /*5b100*/  LDL.LU R4, [R1+0x4b0] ;  /* 0x0004b00001047983 */ /* 0x001f680000300800 */
[----:B------:R-:W5:Y:S04]  /*5b110*/  LDL.LU R5, [R1+0x4b4] ;  /* 0x0004b40001057983 */ /* 0x000f680000300800 */
[----:B-1----:R-:W2:Y:S04]  /*5b120*/  LDL.LU R6, [R1+0x4b8] ;  /* 0x0004b80001067983 */ /* 0x002ea80000300800 */
[----:B------:R-:W2:Y:S01]  /*5b130*/  LDL.LU R7, [R1+0x4bc] ;  /* 0x0004bc0001077983 */ /* 0x000ea20000300800 */
[C---:B---3--:R-:W-:Y:S03]  /*5b140*/  HMMA.16816.F32.BF16 R12, R20.reuse, R8, R12 ;  /* 0x00000008140c723c */ /* 0x048fe6000004180c */
[----:B--2---:R-:W-:Y:S04]  /*5b150*/  STL.64 [R1+0x1b70], R6 ;  /* 0x001b700601007387 */ /* 0x004fe80000100a00 */
[----:B-----5:R0:W-:Y:S04]  /*5b160*/  STL.64 [R1+0x1b68], R4 ;  /* 0x001b680401007387 */ /* 0x0201e80000100a00 */
[----:B0-----:R-:W2:Y:S04]  /*5b170*/  LDL.LU R4, [R1+0x4c0] ;  /* 0x0004c00001047983 */ /* 0x001ea80000300800 */
[----:B------:R-:W2:Y:S04]  /*5b180*/  LDL.LU R5, [R1+0x4c4] ;  /* 0x0004c40001057983 */ /* 0x000ea80000300800 */
[----:B------:R-:W3:Y:S04]  /*5b190*/  LDL.LU R6, [R1+0x4c8] ;  /* 0x0004c80001067983 */ /* 0x000ee80000300800 */
[----:B------:R-:W3:Y:S01]  /*5b1a0*/  LDL.LU R7, [R1+0x4cc] ;  /* 0x0004cc0001077983 */ /* 0x000ee20000300800 */
[----:B------:R-:W-:Y:S01]  /*5b1b0*/  HMMA.16816.F32.BF16 R24, R20, R16, R24 ;  /* 0x000000101418723c */ /* 0x000fe20000041818 */
[----:B------:R-:W-:Y:S01]  /*5b1c0*/  IMAD.MOV.U32 R0, RZ, RZ, R12 ;  /* 0x000000ffff007224 */ /* 0x000fe200078e000c */
[----:B------:R-:W-:-:S02]  /*5b1d0*/  MOV R28, R15 ;  /* 0x0000000f001c7202 */ /* 0x000fc40000000f00 */
[----:B------:R-:W-:Y:S01]  /*5b1e0*/  MOV R2, R13 ;  /* 0x0000000d00027202 */ /* 0x000fe20000000f00 */
[----:B------:R-:W-:Y:S01]  /*5b1f0*/  IMAD.MOV.U32 R3, RZ, RZ, R14 ;  /* 0x000000ffff037224 */ /* 0x000fe200078e000e */
[----:B---3--:R-:W-:Y:S04]  /*5b200*/  STL.64 [R1+0x1ba0], R6 ;  /* 0x001ba00601007387 */ /* 0x008fe80000100a00 */
[----:B--2---:R0:W-:Y:S04]  /*5b210*/  STL.64 [R1+0x1b98], R4 ;  /* 0x001b980401007387 */ /* 0x0041e80000100a00 */
[----:B0-----:R-:W2:Y:S04]  /*5b220*/  LDL.LU R4, [R1+0x4d0] ;  /* 0x0004d00001047983 */ /* 0x001ea80000300800 */
[----:B------:R-:W2:Y:S04]  /*5b230*/  LDL.LU R5, [R1+0x4d4] ;  /* 0x0004d40001057983 */ /* 0x000ea80000300800 */
[----:B------:R-:W2:Y:S04]  /*5b240*/  LDL.LU R6, [R1+0x4d8] ;  /* 0x0004d80001067983 */ /* 0x000ea80000300800 */
[----:B------:R-:W2:Y:S04]  /*5b250*/  LDL.LU R7, [R1+0x4dc] ;  /* 0x0004dc0001077983 */ /* 0x000ea80000300800 */
[----:B------:R-:W-:Y:S04]  /*5b260*/  STL [R1+0x1818], R29 ;  /* 0x0018181d01007387 */ /* 0x000fe80000100800 */
[----:B----4-:R-:W-:Y:S04]  /*5b270*/  STL.64 [R1+0x1b80], R10 ;  /* 0x001b800a01007387 */ /* 0x010fe80000100a00 */
[----:B------:R0:W-:Y:S04]  /*5b280*/  STL.64 [R1+0x1b78], R8 ;  /* 0x001b780801007387 */ /* 0x0001e80000100a00 */
[----:B0-----:R-:W3:Y:S04]  /*5b290*/  LDL.LU.64 R8, [R1] ;  /* 0x0000000001087983 */ /* 0x001ee80000300a00 */
[----:B------:R-:W4:Y:S04]  /*5b2a0*/  LDL.LU R12, [R1+0x4a0] ;  /* 0x0004a000010c7983 */ /* 0x000f280000300800 */
[----:B------:R-:W4:Y:S04]  /*5b2b0*/  LDL.LU R13, [R1+0x4a4] ;  /* 0x0004a400010d7983 */ /* 0x000f280000300800 */
[----:B------:R-:W4:Y:S04]  /*5b2c0*/  LDL.LU R14, [R1+0x4a8] ;  /* 0x0004a800010e7983 */ /* 0x000f280000300800 */
[----:B------:R-:W4:Y:S04]  /*5b2d0*/  LDL.LU R15, [R1+0x4ac] ;  /* 0x0004ac00010f7983 */ /* 0x000f280000300800 */
[----:B------:R-:W-:Y:S04]  /*5b2e0*/  STL [R1+0x1828], R28 ;  /* 0x0018281c01007387 */ /* 0x000fe80000100800 */
[----:B------:R-:W-:Y:S04]  /*5b2f0*/  STL [R1+0x1824], R3 ;  /* 0x0018240301007387 */ /* 0x000fe80000100800 */
[----:B------:R-:W-:Y:S04]  /*5b300*/  STL [R1+0x1820], R2 ;  /* 0x0018200201007387 */ /* 0x000fe80000100800 */
[----:B------:R-:W-:Y:S04]  /*5b310*/  STL [R1+0x181c], R0 ;  /* 0x00181c0001007387 */ /* 0x000fe80000100800 */
[----:B------:R-:W-:Y:S04]  /*5b320*/  STL.64 [R1+0xb0], R24 ;  /* 0x0000b01801007387 */ /* 0x000fe80000100a00 */
[----:B------:R0:W-:Y:S01]  /*5b330*/  STL [R1+0xb8], R26 ;  /* 0x0000b81a01007387 */ /* 0x0001e20000100800 */
[----:B------:R-:W-:-:S03]  /*5b340*/  IMAD.MOV.U32 R29, RZ, RZ, R27 ;  /* 0x000000ffff1d7224 */ /* 0x000fc600078e001b */
[----:B0-----:R-:W5:Y:S04]  /*5b350*/  LDL.LU.64 R26, [R1+0x1bb0] ;  /* 0x001bb000011a7983 */ /* 0x001f680000300a00 */
[----:B------:R-:W2:Y:S04]  /*5b360*/  LDL.LU.64 R24, [R1+0x1ba8] ;  /* 0x001ba80001187983 */ /* 0x000ea80000300a00 */
[----:B------:R0:W-:Y:S01]  /*5b370*/  STL [R1+0x182c], R29 ;  /* 0x00182c1d01007387 */ /* 0x0001e20000100800 */
[----:B--2---:R-:W-:Y:S03]  /*5b380*/  HMMA.16816.F32.BF16 R20, R20, R24, R4 ;  /* 0x000000181414723c */ /* 0x004fe60000041804 */
[----:B------:R-:W2:Y:S04]  /*5b390*/  LDL.LU.64 R6, [R1+0x1ba0] ;  /* 0x001ba00001067983 */ /* 0x000ea80000300a00 */
[----:B------:R-:W2:-:S12]  /*5b3a0*/  LDL.LU.64 R4, [R1+0x1b98] ;  /* 0x001b980001047983 */ /* 0x000e980000300a00 */
[----:B------:R-:W-:Y:S01]  /*5b3b0*/  MOV R2, R22 ;  /* 0x0000001600027202 */ /* 0x000fe20000000f00 */
[----:B------:R-:W-:Y:S01]  /*5b3c0*/  IMAD.MOV.U32 R0, RZ, RZ, R23 ;  /* 0x000000ffff007224 */ /* 0x000fe200078e0017 */
[----:B------:R-:W-:Y:S01]  /*5b3d0*/  MOV R28, R20 ;  /* 0x00000014001c7202 */ /* 0x000fe20000000f00 */
[----:B------:R-:W-:Y:S01]  /*5b3e0*/  IMAD.MOV.U32 R3, RZ, RZ, R21 ;  /* 0x000000ffff037224 */ /* 0x000fe200078e0015 */
[----:B------:R-:W2:Y:S04]  /*5b3f0*/  LDL.LU.64 R22, [R1+0x1b90] ;  /* 0x001b900001167983 */ /* 0x000ea80000300a00 */
[----:B------:R-:W2:Y:S04]  /*5b400*/  LDL.LU.64 R20, [R1+0x1b88] ;  /* 0x001b880001147983 */ /* 0x000ea80000300a00 */
[----:B------:R-:W-:Y:S04]  /*5b410*/  STL [R1+0x183c], R0 ;  /* 0x00183c0001007387 */ /* 0x000fe80000100800 */
[----:B------:R-:W-:Y:S04]  /*5b420*/  STL [R1+0x1838], R2 ;  /* 0x0018380201007387 */ /* 0x000fe80000100800 */
[----:B------:R-:W-:Y:S04]  /*5b430*/  STL [R1+0x1834], R3 ;  /* 0x0018340301007387 */ /* 0x000fe80000100800 */
[----:B------:R-:W-:Y:S01]  /*5b440*/  STL [R1+0x1830], R28 ;  /* 0x0018301c01007387 */ /* 0x000fe20000100800 */
[----:B---3--:R-:W-:Y:S01]  /*5b450*/  MOV R18, R8 ;  /* 0x0000000800127202 */ /* 0x008fe20000000f00 */
[----:B------:R-:W-:-:S02]  /*5b460*/  IMAD.MOV.U32 R19, RZ, RZ, R9 ;  /* 0x000000ffff137224 */ /* 0x000fc400078e0009 */
[----:B------:R-:W3:Y:S01]  /*5b470*/  LDL.LU.64 R10, [R1+0x1b80] ;  /* 0x001b8000010a7983 */ /* 0x000ee20000300a00 */
[----:B--2---:R-:W-:Y:S03]  /*5b480*/  HMMA.16816.F32.BF16 R4, R20, R8, R4 ;  /* 0x000000081404723c */ /* 0x004fe60000041804 */
[----:B------:R-:W2:-:S15]  /*5b490*/  LDL.LU.64 R8, [R1+0x1b78] ;  /* 0x001b780001087983 */ /* 0x000e9e0000300a00 */
[----:B------:R-:W-:Y:S01]  /*5b4a0*/  NOP ;  /* 0x0000000000007918 */ /* 0x000fe20000000000 */
[----:B------:R-:W-:Y:S04]  /*5b4b0*/  STL.64 [R1+0x90], R4 ;  /* 0x0000900401007387 */ /* 0x000fe80000100a00 */
[----:B------:R1:W-:Y:S01]  /*5b4c0*/  STL [R1+0x98], R6 ;  /* 0x0000980601007387 */ /* 0x0003e20000100800 */
[----:B0-----:R-:W-:-:S03]  /*5b4d0*/  MOV R29, R7 ;  /* 0x00000007001d7202 */ /* 0x001fc60000000f00 */
[----:B-1----:R-:W2:Y:S04]  /*5b4e0*/  LDL.LU.64 R6, [R1+0x1b70] ;  /* 0x001b700001067983 */ /* 0x002ea80000300a00 */
[----:B------:R-:W2:Y:S04]  /*5b4f0*/  LDL.LU.64 R4, [R1+0x1b68] ;  /* 0x001b680001047983 */ /* 0x000ea80000300a00 */
[----:B------:R-:W-:Y:S04]  /*5b500*/  STL [R1+0x1840], R29 ;  /* 0x0018401d01007387 */ /* 0x000fe80000100800 */
[----:B---3--:R-:W-:Y:S01]  /*5b510*/  STL.64 [R1+0x1b48], R10 ;  /* 0x001b480a01007387 */ /* 0x008fe20000100a00 */
[----:B--2---:R-:W-:Y:S03]  /*5b520*/  HMMA.16816.F32.BF16 R4, R20, R8, R4 ;  /* 0x000000081404723c */ /* 0x004fe60000041804 */
[----:B------:R-:W-:-:S15]  /*5b530*/  STL.64 [R1+0x1b40], R8 ;  /* 0x001b400801007387 */ /* 0x000fde0000100a00 */
[----:B------:R-:W-:Y:S01]  /*5b540*/  NOP ;  /* 0x0000000000007918 */ /* 0x000fe20000000000 */
[----:B------:R-:W-:Y:S01]  /*5b550*/  IMAD.MOV.U32 R0, RZ, RZ, R4 ;  /* 0x000000ffff007224 */ /* 0x000fe200078e0004 */
[----:B------:R-:W-:Y:S01]  /*5b560*/  MOV R2, R5 ;  /* 0x0000000500027202 */ /* 0x000fe20000000f00 */
[----:B------:R-:W-:Y:S01]  /*5b570*/  IMAD.MOV.U32 R3, RZ, RZ, R6 ;  /* 0x000000ffff037224 */ /* 0x000fe200078e0006 */
[----:B------:R-:W-:Y:S02]  /*5b580*/  MOV R28, R7 ;  /* 0x00000007001c7202 */ /* 0x000fe40000000f00 */
[C---:B----4-:R-:W-:Y:S03]  /*5b590*/  HMMA.16816.F32.BF16 R4, R20.reuse, R16, R12 ;  /* 0x000000101404723c */ /* 0x050fe6000004180c */
[----:B------:R-:W-:Y:S04]  /*5b5a0*/  STL [R1+0x1850], R28 ;  /* 0x0018501c01007387 */ /* 0x000fe80000100800 */
[----:B------:R-:W-:Y:S04]  /*5b5b0*/  STL [R1+0x184c], R3 ;  /* 0x00184c0301007387 */ /* 0x000fe80000100800 */
[----:B------:R-:W-:Y:S04]  /*5b5c0*/  STL [R1+0x1848], R2 ;  /* 0x0018480201007387 */ /* 0x000fe80000100800 */
[----:B------:R-:W-:Y:S04]  /*5b5d0*/  STL [R1+0x1844], R0 ;  /* 0x0018440001007387 */ /* 0x000fe80000100800 */
[----:B------:R-:W-:Y:S04]  /*5b5e0*/  STL.64 [R1+0x70], R4 ;  /* 0x0000700401007387 */ /* 0x000fe80000100a00 */
[----:B------:R-:W-:Y:S04]  /*5b5f0*/  STL [R1+0x78], R6 ;  /* 0x0000780601007387 */ /* 0x000fe80000100800 */
        /* <DEDUP_REMOVED lines=8> */
[----:B------:R-:W4:Y:S04]  /*5b680*/  LDL.LU R14, [R1+0x6b8] ;  /* 0x0006b800010e7983 */ /* 0x000f280000300800 */
[----:B------:R-:W4:Y:S04]  /*5b690*/  LDL.LU R15, [R1+0x6bc] ;  /* 0x0006bc00010f7983 */ /* 0x000f280000300800 */
[----:B------:R-:W3:Y:S04]  /*5b6a0*/  LDL.LU R8, [R1+0x480] ;  /* 0x0004800001087983 */ /* 0x000ee80000300800 */
[----:B------:R-:W5:Y:S04]  /*5b6b0*/  LDL.LU R9, [R1+0x484] ;  /* 0x0004840001097983 */ /* 0x000f680000300800 */
[----:B------:R-:W5:Y:S04]  /*5b6c0*/  LDL.LU R10, [R1+0x488] ;  /* 0x00048800010a7983 */ /* 0x000f680000300800 */
[----:B------:R-:W5:Y:S01]  /*5b6d0*/  LDL.LU R11, [R1+0x48c] ;  /* 0x00048c00010b7983 */ /* 0x000f620000300800 */
[----:B------:R-:W-:Y:S01]  /*5b6e0*/  IMAD.MOV.U32 R29, RZ, RZ, R7 ;  /* 0x000000ffff1d7224 */ /* 0x000fe200078e0007 */
[----:B--2---:R-:W-:Y:S02]  /*5b6f0*/  HMMA.16816.F32.BF16 R20, R20, R24, R16 ;  /* 0x000000181414723c */ /* 0x004fe40000041810 */
[----:B----4-:R-:W-:Y:S04]  /*5b700*/  STL.64 [R1+0x1b18], R14 ;  /* 0x001b180e01007387 */ /* 0x010fe80000100a00 */
[----:B---3--:R0:W-:Y:S04]  /*5b710*/  STL.64 [R1+0x1b10], R12 ;  /* 0x001b100c01007387 */ /* 0x0081e80000100a00 */
        /* <DEDUP_REMOVED lines=10> */
[----:B------:R-:W2:Y:S04]  /*5b7c0*/  LDL.LU.64 R16, [R1+0x1b58] ;  /* 0x001b580001107983 */ /* 0x000ea80000300a00 */
[----:B-----5:R-:W-:Y:S01]  /*5b7d0*/  STL.64 [R1+0x1b30], R26 ;  /* 0x001b301a01007387 */ /* 0x020fe20000100a00 */
[----:B------:R-:W-:-:S03]  /*5b7e0*/  MOV R28, R20 ;  /* 0x00000014001c7202 */ /* 0x000fc60000000f00 */
[----:B------:R-:W-:Y:S01]  /*5b7f0*/  STL.64 [R1+0x1b28], R24 ;  /* 0x001b281801007387 */ /* 0x000fe20000100a00 */
[----:B------:R-:W-:-:S03]  /*5b800*/  IMAD.MOV.U32 R3, RZ, RZ, R21 ;  /* 0x000000ffff037224 */ /* 0x000fc600078e0015 */
[----:B------:R-:W5:Y:S01]  /*5b810*/  LDL.LU R20, [R1+0x430] ;  /* 0x0004300001147983 */ /* 0x000f620000300800 */
[----:B------:R-:W-:-:S03]  /*5b820*/  MOV R2, R22 ;  /* 0x0000001600027202 */ /* 0x000fc60000000f00 */
[----:B------:R-:W5:Y:S01]  /*5b830*/  LDL.LU R21, [R1+0x434] ;  /* 0x0004340001157983 */ /* 0x000f620000300800 */
[----:B------:R-:W-:-:S03]  /*5b840*/  IMAD.MOV.U32 R0, RZ, RZ, R23 ;  /* 0x000000ffff007224 */ /* 0x000fc600078e0017 */
[----:B------:R-:W2:Y:S04]  /*5b850*/  LDL.LU R22, [R1+0x438] ;  /* 0x0004380001167983 */ /* 0x000ea80000300800 */
[----:B------:R-:W2:Y:S04]  /*5b860*/  LDL.LU R23, [R1+0x43c] ;  /* 0x00043c0001177983 */ /* 0x000ea80000300800 */
[----:B--2---:R-:W-:Y:S04]  /*5b870*/  STL.64 [R1+0x1af8], R22 ;  /* 0x001af81601007387 */ /* 0x004fe80000100a00 */
[----:B-----5:R4:W-:Y:S02]  /*5b880*/  STL.64 [R1+0x1af0], R20 ;  /* 0x001af01401007387 */ /* 0x0209e40000100a00 */
[----:B----4-:R-:W-:Y:S01]  /*5b890*/  MOV R20, R18 ;  /* 0x0000001200147202 */ /* 0x010fe20000000f00 */
[----:B------:R-:W-:Y:S01]  /*5b8a0*/  IMAD.MOV.U32 R21, RZ, RZ, R19 ;  /* 0x000000ffff157224 */ /* 0x000fe200078e0013 */
[----:B------:R-:W2:Y:S04]  /*5b8b0*/  LDL.LU R18, [R1+0x1b54] ;  /* 0x001b540001127983 */ /* 0x000ea80000300800 */
[----:B------:R-:W4:Y:S04]  /*5b8c0*/  LDL.LU R19, [R1+0x1b50] ;  /* 0x001b500001137983 */ /* 0x000f280000300800 */
[----:B------:R-:W5:Y:S04]  /*5b8d0*/  LDL.LU R24, [R1+0x460] ;  /* 0x0004600001187983 */ /* 0x000f680000300800 */
[----:B------:R-:W5:Y:S04]  /*5b8e0*/  LDL.LU R25, [R1+0x464] ;  /* 0x0004640001197983 */ /* 0x000f680000300800 */
[----:B------:R-:W5:Y:S04]  /*5b8f0*/  LDL.LU R26, [R1+0x468] ;  /* 0x00046800011a7983 */ /* 0x000f680000300800 */
[----:B------:R-:W5:Y:S01]  /*5b900*/  LDL.LU R27, [R1+0x46c] ;  /* 0x00046c00011b7983 */ /* 0x000f620000300800 */
[----:B------:R-:W-:Y:S03]  /*5b910*/  HMMA.16816.F32.BF16 R8, R12, R20, R8 ;  /* 0x000000140c08723c */ /* 0x000fe60000041808 */
[----:B------:R-:W-:Y:S04]  /*5b920*/  STL [R1+0x1864], R0 ;  /* 0x0018640001007387 */ /* 0x000fe80000100800 */
[----:B------:R-:W-:Y:S04]  /*5b930*/  STL [R1+0x1860], R2 ;  /* 0x0018600201007387 */ /* 0x000fe80000100800 */
[----:B------:R-:W-:Y:S04]  /*5b940*/  STL [R1+0x185c], R3 ;  /* 0x00185c0301007387 */ /* 0x000fe80000100800 */
[----:B------:R-:W-:Y:S04]  /*5b950*/  STL [R1+0x1858], R28 ;  /* 0x0018581c01007387 */ /* 0x000fe80000100800 */
[----:B------:R-:W-:Y:S04]  /*5b960*/  STL.64 [R1+0x50], R8 ;  /* 0x0000500801007387 */ /* 0x000fe80000100a00 */
[----:B------:R0:W-:Y:S01]  /*5b970*/  STL [R1+0x58], R10 ;  /* 0x0000580a01007387 */ /* 0x0001e20000100800 */
[----:B------:R-:W-:-:S03]  /*5b980*/  MOV R29, R11 ;  /* 0x0000000b001d7202 */ /* 0x000fc60000000f00 */
[----:B0-----:R-:W2:Y:S04]  /*5b990*/  LDL.LU.64 R10, [R1+0x1b48] ;  /* 0x001b4800010a7983 */ /* 0x001ea80000300a00 */
[----:B------:R-:W3:Y:S04]  /*5b9a0*/  LDL.LU.64 R8, [R1+0x1b40] ;  /* 0x001b400001087983 */ /* 0x000ee80000300a00 */
[----:B------:R2:W-:Y:S02]  /*5b9b0*/  STL.64 [R1+0x1b20], R20 ;  /* 0x001b201401007387 */ /* 0x0005e40000100a00 */
[----:B--2---:R-:W-:Y:S01]  /*5b9c0*/  IMAD.MOV.U32 R20, RZ, RZ, R10 ;  /* 0x000000ffff147224 */ /* 0x004fe200078e000a */
[----:B------:R-:W-:Y:S01]  /*5b9d0*/  MOV R21, R11 ;  /* 0x0000000b00157202 */ /* 0x000fe20000000f00 */
[----:B------:R-:W2:Y:S04]  /*5b9e0*/  LDL.LU R10, [R1+0x1b3c] ;  /* 0x001b3c00010a7983 */ /* 0x000ea80000300800 */
[----:B------:R-:W2:Y:S01]  /*5b9f0*/  LDL.LU R11, [R1+0x1b38] ;  /* 0x001b3800010b7983 */ /* 0x000ea20000300800 */
[C---:B---3--:R-:W-:Y:S08]  /*5ba00*/  HMMA.16816.F32.BF16 R4, R12.reuse, R8, R4 ;  /* 0x000000080c04723c */ /* 0x048ff00000041804 */
[----:B-----5:R-:W-:Y:S01]  /*5ba10*/  HMMA.16816.F32.BF16 R24, R12, R16, R24 ;  /* 0x000000100c18723c */ /* 0x020fe20000041818 */
[----:B------:R-:W3:Y:S04]  /*5ba20*/  LDL.LU R22, [R1+0x458] ;  /* 0x0004580001167983 */ /* 0x000ee80000300800 */
[----:B------:R-:W3:Y:S04]  /*5ba30*/  LDL.LU R23, [R1+0x45c] ;  /* 0x00045c0001177983 */ /* 0x000ee80000300800 */
[----:B------:R0:W-:Y:S02]  /*5ba40*/  STL [R1+0x1868], R29 ;  /* 0x0018681d01007387 */ /* 0x0001e40000100800 */
[----:B------:R-:W-:Y:S01]  /*5ba50*/  IMAD.MOV.U32 R0, RZ, RZ, R4 ;  /* 0x000000ffff007224 */ /* 0x000fe200078e0004 */
[----:B------:R-:W-:-:S02]  /*5ba60*/  MOV R28, R7 ;  /* 0x00000007001c7202 */ /* 0x000fc40000000f00 */
[----:B------:R-:W-:Y:S01]  /*5ba70*/  MOV R2, R5 ;  /* 0x0000000500027202 */ /* 0x000fe20000000f00 */
[----:B------:R-:W-:-:S04]  /*5ba80*/  IMAD.MOV.U32 R3, RZ, RZ, R6 ;  /* 0x000000ffff037224 */ /* 0x000fc800078e0006 */
[----:B0-----:R-:W-:Y:S01]  /*5ba90*/  IMAD.MOV.U32 R29, RZ, RZ, R27 ;  /* 0x000000ffff1d7224 */ /* 0x001fe200078e001b */
[----:B--2---:R-:W-:Y:S04]  /*5baa0*/  STL.64 [R1+0x1b08], R10 ;  /* 0x001b080a01007387 */ /* 0x004fe80000100a00 */
[----:B------:R0:W-:Y:S04]  /*5bab0*/  STL.64 [R1+0x1b00], R8 ;  /* 0x001b000801007387 */ /* 0x0001e80000100a00 */
[----:B0-----:R-:W2:Y:S04]  /*5bac0*/  LDL.LU R8, [R1+0x440] ;  /* 0x0004400001087983 */ /* 0x001ea80000300800 */
[----:B------:R-:W2:Y:S04]  /*5bad0*/  LDL.LU R9, [R1+0x444] ;  /* 0x0004440001097983 */ /* 0x000ea80000300800 */
[----:B------:R-:W2:Y:S04]  /*5bae0*/  LDL.LU R10, [R1+0x448] ;  /* 0x00044800010a7983 */ /* 0x000ea80000300800 */
[----:B------:R-:W2:Y:S04]  /*5baf0*/  LDL.LU R11, [R1+0x44c] ;  /* 0x00044c00010b7983 */ /* 0x000ea80000300800 */
[----:B------:R-:W5:Y:S04]  /*5bb00*/  LDL.LU R4, [R1+0x420] ;  /* 0x0004200001047983 */ /* 0x000f680000300800 */
[----:B------:R-:W5:Y:S04]  /*5bb10*/  LDL.LU R5, [R1+0x424] ;  /* 0x0004240001057983 */ /* 0x000f680000300800 */
[----:B------:R-:W5:Y:S04]  /*5bb20*/  LDL.LU R6, [R1+0x428] ;  /* 0x0004280001067983 */ /* 0x000f680000300800 */
[----:B------:R-:W5:Y:S04]  /*5bb30*/  LDL.LU R7, [R1+0x42c] ;  /* 0x00042c0001077983 */ /* 0x000f680000300800 */
[----:B------:R-:W-:Y:S04]  /*5bb40*/  STL [R1+0x1878], R28 ;  /* 0x0018781c01007387 */ /* 0x000fe80000100800 */
[----:B------:R-:W-:Y:S04]  /*5bb50*/  STL [R1+0x1874], R3 ;  /* 0x0018740301007387 */ /* 0x000fe80000100800 */
[----:B------:R-:W-:Y:S04]  /*5bb60*/  STL [R1+0x1870], R2 ;  /* 0x0018700201007387 */ /* 0x000fe80000100800 */
[----:B------:R-:W-:Y:S04]  /*5bb70*/  STL [R1+0x186c], R0 ;  /* 0x00186c0001007387 */ /* 0x000fe80000100800 */
[----:B------:R-:W-:Y:S04]  /*5bb80*/  STL.64 [R1+0x30], R24 ;  /* 0x0000301801007387 */ /* 0x000fe80000100a00 */
[----:B------:R0:W-:Y:S04]  /*5bb90*/  STL [R1+0x38], R26 ;  /* 0x0000381a01007387 */ /* 0x0001e80000100800 */
[----:B0-----:R-:W2:Y:S04]  /*5bba0*/  LDL.LU.64 R26, [R1+0x1b30] ;  /* 0x001b3000011a7983 */ /* 0x001ea80000300a00 */
[----:B------:R-:W3:Y:S04]  /*5bbb0*/  LDL.LU.64 R24, [R1+0x1b28] ;  /* 0x001b280001187983 */ /* 0x000ee80000300a00 */
[----:B------:R0:W-:Y:S01]  /*5bbc0*/  STL [R1+0x187c], R29 ;  /* 0x00187c1d01007387 */ /* 0x0001e20000100800 */
[----:B---3--:R-:W-:Y:S03]  /*5bbd0*/  HMMA.16816.F32.BF16 R12, R12, R24, R20 ;  /* 0x000000180c0c723c */ /* 0x008fe60000041814 */
[----:B------:R-:W2:-:S15]  /*5bbe0*/  LDL.LU.64 R20, [R1+0x1b20] ;  /* 0x001b200001147983 */ /* 0x000e9e0000300a00 */
[----:B------:R-:W-:Y:S01]  /*5bbf0*/  NOP ;  /* 0x0000000000007918 */ /* 0x000fe20000000000 */
[----:B------:R-:W-:Y:S01]  /*5bc00*/  MOV R2, R14 ;  /* 0x0000000e00027202 */ /* 0x000fe20000000f00 */
[----:B------:R-:W-:Y:S01]  /*5bc10*/  IMAD.MOV.U32 R0, RZ, RZ, R15 ;  /* 0x000000ffff007224 */ /* 0x000fe200078e000f */
[----:B------:R-:W-:Y:S01]  /*5bc20*/  MOV R28, R12 ;  /* 0x0000000c001c7202 */ /* 0x000fe20000000f00 */
[----:B------:R-:W-:Y:S01]  /*5bc30*/  IMAD.MOV.U32 R3, RZ, RZ, R13 ;  /* 0x000000ffff037224 */ /* 0x000fe200078e000d */
[----:B------:R-:W2:Y:S04]  /*5bc40*/  LDL.LU.64 R14, [R1+0x1b18] ;  /* 0x001b1800010e7983 */ /* 0x000ea80000300a00 */
[----:B------:R-:W2:Y:S02]  /*5bc50*/  LDL.LU.64 R12, [R1+0x1b10] ;  /* 0x001b1000010c7983 */ /* 0x000ea40000300a00 */
[----:B--2---:R-:W-:Y:S02]  /*5bc60*/  HMMA.16816.F32.BF16 R20, R12, R20, R8 ;  /* 0x000000140c14723c */ /* 0x004fe40000041808 */
[----:B------:R-:W2:Y:S04]  /*5bc70*/  LDL.LU.64 R10, [R1+0x1b08] ;  /* 0x001b0800010a7983 */ /* 0x000ea80000300a00 */
[----:B------:R-:W3:-:S13]  /*5bc80*/  LDL.LU.64 R8, [R1+0x1b00] ;  /* 0x001b000001087983 */ /* 0x000eda0000300a00 */
[----:B------:R-:W-:Y:S04]  /*5bc90*/  STL.64 [R1+0x10], R20 ;  /* 0x0000101401007387 */ /* 0x000fe80000100a00 */
[----:B------:R1:W-:Y:S01]  /*5bca0*/  STL [R1+0x18], R22 ;  /* 0x0000181601007387 */ /* 0x0003e20000100800 */
[----:B0-----:R-:W-:-:S03]  /*5bcb0*/  MOV R29, R23 ;  /* 0x00000017001d7202 */ /* 0x001fc60000000f00 */
[----:B-1----:R-:W3:Y:S04]  /*5bcc0*/  LDL.LU.64 R22, [R1+0x1af8] ;  /* 0x001af80001167983 */ /* 0x002ee80000300a00 */
[----:B------:R-:W3:Y:S04]  /*5bcd0*/  LDL.LU.64 R20, [R1+0x1af0] ;  /* 0x001af00001147983 */ /* 0x000ee80000300a00 */
[----:B--2---:R0:W-:Y:S01]  /*5bce0*/  STL.64 [R1+0x1ac8], R10 ;  /* 0x001ac80a01007387 */ /* 0x0041e20000100a00 */
[C---:B---3--:R-:W-:Y:S03]  /*5bcf0*/  HMMA.16816.F32.BF16 R20, R12.reuse, R8, R20 ;  /* 0x000000080c14723c */ /* 0x048fe60000041814 */
[----:B------:R-:W2:Y:S04]  /*5bd00*/  LDL.LU R8, [R1+0x400] ;  /* 0x0004000001087983 */ /* 0x000ea80000300800 */
[----:B------:R-:W2:Y:S04]  /*5bd10*/  LDL.LU R9, [R1+0x404] ;  /* 0x0004040001097983 */ /* 0x000ea80000300800 */
[----:B0-----:R-:W3:Y:S04]  /*5bd20*/  LDL.LU R10, [R1+0x408] ;  /* 0x00040800010a7983 */ /* 0x001ee80000300800 */
[----:B------:R-:W3:Y:S01]  /*5bd30*/  LDL.LU R11, [R1+0x40c] ;  /* 0x00040c00010b7983 */ /* 0x000ee20000300800 */
[----:B-----5:R-:W-:Y:S03]  /*5bd40*/  HMMA.16816.F32.BF16 R4, R12, R16, R4 ;  /* 0x000000100c04723c */ /* 0x020fe60000041804 */
[----:B---3--:R-:W-:Y:S04]  /*5bd50*/  STL.64 [R1+0x1ae0], R10 ;  /* 0x001ae00a01007387 */ /* 0x008fe80000100a00 */
[----:B--2---:R0:W-:Y:S04]  /*5bd60*/  STL.64 [R1+0x1ad8], R8 ;  /* 0x001ad80801007387 */ /* 0x0041e80000100a00 */
[----:B0-----:R-:W2:Y:S04]  /*5bd70*/  LDL.LU R8, [R1+0x410] ;  /* 0x0004100001087983 */ /* 0x001ea80000300800 */
[----:B------:R-:W2:Y:S01]  /*5bd80*/  LDL.LU R9, [R1+0x414] ;  /* 0x0004140001097983 */ /* 0x000ea20000300800 */
[----:B------:R-:W-:Y:S01]  /*5bd90*/  IMAD.MOV.U32 R10, RZ, RZ, R26 ;  /* 0x000000ffff0a7224 */ /* 0x000fe200078e001a */
[----:B------:R-:W-:-:S02]  /*5bda0*/  MOV R11, R27 ;  /* 0x0000001b000b7202 */ /* 0x000fc40000000f00 */
[----:B------:R-:W3:Y:S04]  /*5bdb0*/  LDL.LU R26, [R1+0x1aec] ;  /* 0x001aec00011a7983 */ /* 0x000ee80000300800 */
[----:B------:R-:W3:Y:S04]  /*5bdc0*/  LDL.LU R27, [R1+0x1ae8] ;  /* 0x001ae800011b7983 */ /* 0x000ee80000300800 */
[----:B------:R0:W-:Y:S04]  /*5bdd0*/  STL.64 [R1+0x15d8], R22 ;  /* 0x0015d81601007387 */ /* 0x0001e80000100a00 */
[----:B------:R-:W-:Y:S04]  /*5bde0*/  STL.64 [R1+0x15d0], R20 ;  /* 0x0015d01401007387 */ /* 0x000fe80000100a00 */
[----:B0-----:R-:W5:Y:S04]  /*5bdf0*/  LDL.LU R22, [R1+0x8] ;  /* 0x0000080001167983 */ /* 0x001f680000300800 */
[----:B------:R-:W5:Y:S04]  /*5be00*/  LDL.LU R23, [R1+0xc] ;  /* 0x00000c0001177983 */ /* 0x000f680000300800 */
[----:B------:R-:W-:Y:S04]  /*5be10*/  STL.64 [R1+0x15e8], R6 ;  /* 0x0015e80601007387 */ /* 0x000fe80000100a00 */
[----:B------:R0:W-:Y:S04]  /*5be20*/  STL.64 [R1+0x15e0], R4 ;  /* 0x0015e00401007387 */ /* 0x0001e80000100a00 */
[----:B0-----:R-:W5:Y:S04]  /*5be30*/  LDL.LU R4, [R1+0x3f0] ;  /* 0x0003f00001047983 */ /* 0x001f680000300800 */
[----:B------:R-:W5:Y:S04]  /*5be40*/  LDL.LU R5, [R1+0x3f4] ;  /* 0x0003f40001057983 */ /* 0x000f680000300800 */
[----:B------:R-:W5:Y:S04]  /*5be50*/  LDL.LU R6, [R1+0x3f8] ;  /* 0x0003f80001067983 */ /* 0x000f680000300800 */
[----:B------:R-:W5:Y:S01]  /*5be60*/  LDL.LU R7, [R1+0x3fc] ;  /* 0x0003fc0001077983 */ /* 0x000f620000300800 */
[----:B--2---:R-:W-:Y:S03]  /*5be70*/  HMMA.16816.F32.BF16 R12, R12, R24, R8 ;  /* 0x000000180c0c723c */ /* 0x004fe60000041808 */
[----:B------:R-:W5:Y:S04]  /*5be80*/  LDL.LU.64 R10, [R1+0x1ae0] ;  /* 0x001ae000010a7983 */ /* 0x000f680000300a00 */
[----:B------:R-:W5:Y:S04]  /*5be90*/  LDL.LU.64 R8, [R1+0x1ad8] ;  /* 0x001ad80001087983 */ /* 0x000f680000300a00 */
[----:B---3--:R-:W-:Y:S08]  /*5bea0*/  STL.64 [R1+0x1ab8], R26 ;  /* 0x001ab81a01007387 */ /* 0x008ff00000100a00 */
[----:B------:R0:W-:Y:S04]  /*5beb0*/  STL.64 [R1+0x15c8], R12 ;  /* 0x0015c80c01007387 */ /* 0x0001e80000100a00 */
[----:B------:R4:W-:Y:S04]  /*5bec0*/  STL.64 [R1+0x15c0], R14 ;  /* 0x0015c00e01007387 */ /* 0x0009e80000100a00 */
[----:B0-----:R-:W2:Y:S04]  /*5bed0*/  LDL.LU R12, [R1+0x390] ;  /* 0x00039000010c7983 */ /* 0x001ea80000300800 */
[----:B------:R-:W2:Y:S01]  /*5bee0*/  LDL.LU R13, [R1+0x394] ;  /* 0x00039400010d7983 */ /* 0x000ea20000300800 */
[----:B----4-:R-:W-:Y:S01]  /*5bef0*/  IMAD.MOV.U32 R14, RZ, RZ, R19 ;  /* 0x000000ffff0e7224 */ /* 0x010fe200078e0013 */
[----:B------:R-:W-:-:S02]  /*5bf00*/  MOV R15, R18 ;  /* 0x00000012000f7202 */ /* 0x000fc40000000f00 */
[----:B------:R-:W3:Y:S04]  /*5bf10*/  LDL.LU R19, [R1+0x1ad4] ;  /* 0x001ad40001137983 */ /* 0x000ee80000300800 */
[----:B------:R-:W4:Y:S04]  /*5bf20*/  LDL.LU R18, [R1+0x1ad0] ;  /* 0x001ad00001127983 */ /* 0x000f280000300800 */
[----:B------:R-:W3:Y:S04]  /*5bf30*/  LDL.LU R24, [R1+0x3e0] ;  /* 0x0003e00001187983 */ /* 0x000ee80000300800 */
[----:B------:R-:W3:Y:S04]  /*5bf40*/  LDL.LU R25, [R1+0x3e4] ;  /* 0x0003e40001197983 */ /* 0x000ee80000300800 */
[----:B------:R-:W3:Y:S04]  /*5bf50*/  LDL.LU R26, [R1+0x3e8] ;  /* 0x0003e800011a7983 */ /* 0x000ee80000300800 */
[----:B------:R-:W3:Y:S04]  /*5bf60*/  LDL.LU R27, [R1+0x3ec] ;  /* 0x0003ec00011b7983 */ /* 0x000ee80000300800 */
[----:B------:R-:W-:Y:S04]  /*5bf70*/  STL.64 [R1+0x1a90], R14 ;  /* 0x001a900e01007387 */ /* 0x000fe80000100a00 */
[----:B--2---:R0:W-:Y:S04]  /*5bf80*/  STL.64 [R1+0x1a88], R12 ;  /* 0x001a880c01007387 */ /* 0x0041e80000100a00 */
[----:B0-----:R-:W2:Y:S04]  /*5bf90*/  LDL.LU.64 R12, [R1+0x790] ;  /* 0x00079000010c7983 */ /* 0x001ea80000300a00 */
[----:B------:R-:W2:Y:S04]  /*5bfa0*/  LDL.LU.64 R14, [R1+0x798] ;  /* 0x00079800010e7983 */ /* 0x000ea80000300a00 */
[----:B--2---:R-:W-:Y:S04]  /*5bfb0*/  STL.64 [R1+0x1aa8], R14 ;  /* 0x001aa80e01007387 */ /* 0x004fe80000100a00 */
[----:B------:R0:W-:Y:S04]  /*5bfc0*/  STL.64 [R1+0x1aa0], R12 ;  /* 0x001aa00c01007387 */ /* 0x0001e80000100a00 */
[----:B0-----:R-:W5:Y:S04]  /*5bfd0*/  LDL.LU R12, [R1+0x7a0] ;  /* 0x0007a000010c7983 */ /* 0x001f680000300800 */
[----:B------:R-:W5:Y:S04]  /*5bfe0*/  LDL.LU R13, [R1+0x7a4] ;  /* 0x0007a400010d7983 */ /* 0x000f680000300800 */
[----:B------:R-:W5:Y:S04]  /*5bff0*/  LDL.LU R14, [R1+0x7a8] ;  /* 0x0007a800010e7983 */ /* 0x000f680000300800 */
[----:B------:R-:W5:Y:S02]  /*5c000*/  LDL.LU R15, [R1+0x7ac] ;  /* 0x0007ac00010f7983 */ /* 0x000f640000300800 */
[----:B-----5:R-:W-:-:S15]  /*5c010*/  HMMA.16816.F32.BF16 R8, R12, R22, R8 ;  /* 0x000000160c08723c */ /* 0x020fde0000041808 */
[----:B------:R-:W-:-:S04]  /*5c020*/  NOP ;  /* 0x0000000000007918 */ /* 0x000fc80000000000 */
[----:B------:R-:W-:Y:S04]  /*5c030*/  STL.64 [R1+0x370], R8 ;  /* 0x0003700801007387 */ /* 0x000fe80000100a00 */
[----:B------:R0:W-:Y:S04]  /*5c040*/  STL.64 [R1+0x378], R10 ;  /* 0x0003780a01007387 */ /* 0x0001e80000100a00 */
[----:B0-----:R-:W2:Y:S04]  /*5c050*/  LDL.LU.64 R10, [R1+0x1ac8] ;  /* 0x001ac800010a7983 */ /* 0x001ea80000300a00 */
[----:B------:R0:W-:Y:S04]  /*5c060*/  STL.64 [R1+0x1ab0], R22 ;  /* 0x001ab01601007387 */ /* 0x0001e80000100a00 */
[----:B------:R-:W5:Y:S04]  /*5c070*/  LDL.LU R20, [R1+0x3c0] ;  /* 0x0003c00001147983 */ /* 0x000f680000300800 */
[----:B------:R-:W5:Y:S04]  /*5c080*/  LDL.LU R21, [R1+0x3c4] ;  /* 0x0003c40001157983 */ /* 0x000f680000300800 */
[----:B0-----:R-:W5:Y:S04]  /*5c090*/  LDL.LU R22, [R1+0x3c8] ;  /* 0x0003c80001167983 */ /* 0x001f680000300800 */
[----:B------:R-:W5:Y:S01]  /*5c0a0*/  LDL.LU R23, [R1+0x3cc] ;  /* 0x0003cc0001177983 */ /* 0x000f620000300800 */
[----:B--2---:R-:W-:Y:S03]  /*5c0b0*/  HMMA.16816.F32.BF16 R4, R12, R10, R4 ;  /* 0x0000000a0c04723c */ /* 0x004fe60000041804 */
[----:B------:R4:W-:Y:S04]  /*5c0c0*/  STL.64 [R1+0x1a98], R10 ;  /* 0x001a980a01007387 */ /* 0x0009e80000100a00 */
[----:B------:R-:W2:Y:S01]  /*5c0d0*/  LDL.LU R8, [R1+0x3b0] ;  /* 0x0003b00001087983 */ /* 0x000ea20000300800 */
[----:B----4-:R-:W-:Y:S01]  /*5c0e0*/  IMAD.MOV.U32 R10, RZ, RZ, R18 ;  /* 0x000000ffff0a7224 */ /* 0x010fe200078e0012 */
[----:B---3--:R-:W-:-:S10]  /*5c0f0*/  MOV R11, R19 ;  /* 0x00000013000b7202 */ /* 0x008fd40000000f00 */
[----:B------:R0:W-:Y:S04]  /*5c100*/  STL.64 [R1+0x380], R4 ;  /* 0x0003800401007387 */ /* 0x0001e80000100a00 */
[----:B------:R1:W-:Y:S04]  /*5c110*/  STL.64 [R1+0x388], R6 ;  /* 0x0003880601007387 */ /* 0x0003e80000100a00 */
[----:B------:R-:W2:Y:S04]  /*5c120*/  LDL.LU R9, [R1+0x3b4] ;  /* 0x0003b40001097983 */ /* 0x000ea80000300800 */
[----:B------:R-:W3:Y:S04]  /*5c130*/  LDL.LU R18, [R1+0x1ac4] ;  /* 0x001ac40001127983 */ /* 0x000ee80000300800 */
[----:B------:R-:W3:Y:S04]  /*5c140*/  LDL.LU R19, [R1+0x1ac0] ;  /* 0x001ac00001137983 */ /* 0x000ee80000300800 */
[----:B0-----:R-:W4:Y:S04]  /*5c150*/  LDL.LU R4, [R1+0x720] ;  /* 0x0007200001047983 */ /* 0x001f280000300800 */
[----:B------:R-:W4:Y:S04]  /*5c160*/  LDL.LU R5, [R1+0x724] ;  /* 0x0007240001057983 */ /* 0x000f280000300800 */
[----:B-1----:R-:W2:Y:S04]  /*5c170*/  LDL.LU R6, [R1+0x728] ;  /* 0x0007280001067983 */ /* 0x002ea80000300800 */
[----:B------:R-:W2:Y:S01]  /*5c180*/  LDL.LU R7, [R1+0x72c] ;  /* 0x00072c0001077983 */ /* 0x000ea20000300800 */
[C---:B---3--:R-:W-:Y:S03]  /*5c190*/  HMMA.16816.F32.BF16 R24, R12.reuse, R18, R24 ;  /* 0x000000120c18723c */ /* 0x048fe60000041818 */
[----:B--2---:R-:W-:Y:S04]  /*5c1a0*/  STL.64 [R1+0x18a8], R6 ;  /* 0x0018a80601007387 */ /* 0x004fe80000100a00 */
[----:B----4-:R0:W-:Y:S04]  /*5c1b0*/  STL.64 [R1+0x18a0], R4 ;  /* 0x0018a00401007387 */ /* 0x0101e80000100a00 */
        /* <DEDUP_REMOVED lines=8> */
[----:B------:R-:W3:-:S15]  /*5c240*/  LDL.LU.64 R22, [R1+0x1ab0] ;  /* 0x001ab00001167983 */ /* 0x000ede0000300a00 */
[----:B------:R-:W-:Y:S02]  /*5c250*/  NOP ;  /* 0x0000000000007918 */ /* 0x000fe40000000000 */
[----:B------:R-:W-:Y:S04]  /*5c260*/  STL.64 [R1+0x3c0], R12 ;  /* 0x0003c00c01007387 */ /* 0x000fe80000100a00 */
[----:B------:R0:W-:Y:S04]  /*5c270*/  STL.64 [R1+0x3c8], R14 ;  /* 0x0003c80e01007387 */ /* 0x0001e80000100a00 */
[----:B0-----:R-:W3:Y:S04]  /*5c280*/  LDL.LU.64 R14, [R1+0x1aa8] ;  /* 0x001aa800010e7983 */ /* 0x001ee80000300a00 */
[----:B------:R-:W3:Y:S02]  /*5c290*/  LDL.LU.64 R12, [R1+0x1aa0] ;  /* 0x001aa000010c7983 */ /* 0x000ee40000300a00 */
[----:B---3--:R-:W-:-:S15]  /*5c2a0*/  HMMA.16816.F32.BF16 R8, R12, R22, R8 ;  /* 0x000000160c08723c */ /* 0x008fde0000041808 */
[----:B------:R-:W-:-:S04]  /*5c2b0*/  NOP ;  /* 0x0000000000007918 */ /* 0x000fc80000000000 */
[----:B------:R-:W-:Y:S04]  /*5c2c0*/  STL.64 [R1+0x3b0], R8 ;  /* 0x0003b00801007387 */ /* 0x000fe80000100a00 */
[----:B------:R0:W-:Y:S04]  /*5c2d0*/  STL.64 [R1+0x3b8], R10 ;  /* 0x0003b80a01007387 */ /* 0x0001e80000100a00 */
[----:B0-----:R-:W2:Y:S01]  /*5c2e0*/  LDL.LU.64 R10, [R1+0x1a98] ;  /* 0x001a9800010a7983 */ /* 0x001ea20000300a00 */
[----:B------:R-:W-:Y:S01]  /*5c2f0*/  IMAD.MOV.U32 R9, RZ, RZ, R14 ;  /* 0x000000ffff097224 */ /* 0x000fe200078e000e */
[----:B------:R-:W-:Y:S01]  /*5c300*/  MOV R8, R15 ;  /* 0x0000000f00087202 */ /* 0x000fe20000000f00 */
[----:B------:R-:W-:Y:S01]  /*5c310*/  IMAD.MOV.U32 R17, RZ, RZ, R12 ;  /* 0x000000ffff117224 */ /* 0x000fe200078e000c */
[----:B------:R-:W-:Y:S01]  /*5c320*/  MOV R16, R13 ;  /* 0x0000000d00107202 */ /* 0x000fe20000000f00 */
[----:B------:R-:W3:Y:S04]  /*5c330*/  LDL.LU.64 R14, [R1+0x1a90] ;  /* 0x001a9000010e7983 */ /* 0x000ee80000300a00 */
[----:B------:R-:W3:Y:S04]  /*5c340*/  LDL.LU.64 R12, [R1+0x1a88] ;  /* 0x001a8800010c7983 */ /* 0x000ee80000300a00 */
[----:B------:R0:W-:Y:S01]  /*5c350*/  STL.64 [R1+0x1a70], R22 ;  /* 0x001a701601007387 */ /* 0x0001e20000100a00 */
[----:B------:R-:W-:Y:S01]  /*5c360*/  IMAD.MOV.U32 R20, RZ, RZ, R17 ;  /* 0x000000ffff147224 */ /* 0x000fe200078e0011 */
[----:B------:R-:W-:Y:S01]  /*5c370*/  MOV R21, R16 ;  /* 0x0000001000157202 */ /* 0x000fe20000000f00 */
[----:B0-----:R-:W-:Y:S01]  /*5c380*/  IMAD.MOV.U32 R22, RZ, RZ, R9 ;  /* 0x000000ffff167224 */ /* 0x001fe200078e0009 */
[----:B------:R-:W-:-:S07]  /*5c390*/  MOV R23, R8 ;  /* 0x0000000800177202 */ /* 0x000fce0000000f00 */
[----:B--2---:R-:W-:Y:S01]  /*5c3a0*/  HMMA.16816.F32.BF16 R4, R20, R10, R4 ;  /* 0x0000000a1404723c */ /* 0x004fe20000041804 */
[----:B------:R-:W-:-:S15]  /*5c3b0*/  STL.64 [R1+0x1a68], R10 ;  /* 0x001a680a01007387 */ /* 0x000fde0000100a00 */
[----:B------:R-:W-:-:S03]  /*5c3c0*/  NOP ;  /* 0x0000000000007918 */ /* 0x000fc60000000000 */
[----:B------:R-:W-:Y:S04]  /*5c3d0*/  STL.64 [R1+0x3a0], R4 ;  /* 0x0003a00401007387 */ /* 0x000fe80000100a00 */
[----:B------:R3:W-:Y:S02]  /*5c3e0*/  STL.64 [R1+0x3a8], R6 ;  /* 0x0003a80601007387 */ /* 0x0007e40000100a00 */
        /* <DEDUP_REMOVED lines=370> */
[----:B------:R-:W3:Y:S04]  /*5db10*/  LDL.LU R11, [R1+0x1bc] ;  /* 0x0001bc00010b7983 */ /* 0x000ee80000300800 */
[----:B------:R-:W-:Y:S01]  /*5db20*/  STL.64 [R1+0x17a8], R18 ;  /* 0x0017a81201007387 */ /* 0x000fe20000100a00 */
[----:B---3--:R-:W-:-:S15]  /*5db30*/  HMMA.16816.F32.BF16 R8, R4, R18, R8 ;  /* 0x000000120408723c */ /* 0x008fde0000041808 */
[----:B------:R-:W-:-:S04]  /*5db40*/  NOP ;  /* 0x0000000000007918 */ /* 0x000fc80000000000 */
[----:B------:R-:W-:Y:S04]  /*5db50*/  STL.64 [R1+0x5a0], R8 ;  /* 0x0005a00801007387 */ /* 0x000fe80000100a00 */
[----:B------:R2:W-:Y:S02]  /*5db60*/  STL.64 [R1+0x5a8], R10 ;  /* 0x0005a80a01007387 */ /* 0x0005e40000100a00 */
[----:B--2---:R-:W-:Y:S02]  /*5db70*/  HMMA.16816.F32.BF16 R8, R4, R26, R12 ;  /* 0x0000001a0408723c */ /* 0x004fe4000004180c */
[----:B------:R-:W-:Y:S04]  /*5db80*/  STL.64 [R1+0x17a0], R26 ;  /* 0x0017a01a01007387 */ /* 0x000fe80000100a00 */
[----:B------:R-:W2:-:S13]  /*5db90*/  LDL.LU R4, [R1+0x10] ;  /* 0x0000100001047983 */ /* 0x000e9a0000300800 */
[----:B------:R-:W-:Y:S04]  /*5dba0*/  STL.64 [R1+0x590], R8 ;  /* 0x0005900801007387 */ /* 0x000fe80000100a00 */
[----:B------:R-:W-:Y:S04]  /*5dbb0*/  STL.64 [R1+0x598], R10 ;  /* 0x0005980a01007387 */ /* 0x000fe80000100a00 */
[----:B------:R-:W2:Y:S04]  /*5dbc0*/  LDL.LU R5, [R1+0x14] ;  /* 0x0000140001057983 */ /* 0x000ea80000300800 */
[----:B------:R-:W3:Y:S01]  /*5dbd0*/  LDL.LU R6, [R1+0x18] ;  /* 0x0000180001067983 */ /* 0x000ee20000300800 */
[----:B------:R-:W-:-:S03]  /*5dbe0*/  IMAD.MOV.U32 R7, RZ, RZ, R29 ;  /* 0x000000ffff077224 */ /* 0x000fc600078e001d */
        /* <DEDUP_REMOVED lines=8> */
[----:B--2---:R-:W-:Y:S04]  /*5dc70*/  STL.64 [R1+0x1640], R4 ;  /* 0x0016400401007387 */ /* 0x004fe80000100a00 */
[----:B------:R-:W2:Y:S04]  /*5dc80*/  LDL.LU.64 R12, [R1+0x6a0] ;  /* 0x0006a000010c7983 */ /* 0x000ea80000300a00 */
[----:B------:R-:W3:Y:S04]  /*5dc90*/  LDL.LU.64 R14, [R1+0x6a8] ;  /* 0x0006a800010e7983 */ /* 0x000ee80000300a00 */
[----:B---3--:R-:W-:Y:S04]  /*5dca0*/  STL.64 [R1+0x1608], R14 ;  /* 0x0016080e01007387 */ /* 0x008fe80000100a00 */
[----:B--2---:R0:W-:Y:S02]  /*5dcb0*/  STL.64 [R1+0x1600], R12 ;  /* 0x0016000c01007387 */ /* 0x0041e40000100a00 */
[----:B0-----:R-:W-:Y:S01]  /*5dcc0*/  MOV R12, R28 ;  /* 0x0000001c000c7202 */ /* 0x001fe20000000f00 */
[----:B------:R-:W-:Y:S01]  /*5dcd0*/  IMAD.MOV.U32 R13, RZ, RZ, R3 ;  /* 0x000000ffff0d7224 */ /* 0x000fe200078e0003 */
[----:B------:R-:W2:Y:S04]  /*5dce0*/  LDL.LU R28, [R1+0x1878] ;  /* 0x00187800011c7983 */ /* 0x000ea80000300800 */
[----:B------:R-:W3:Y:S01]  /*5dcf0*/  LDL.LU R3, [R1+0x1874] ;  /* 0x0018740001037983 */ /* 0x000ee20000300800 */
[----:B------:R-:W-:Y:S01]  /*5dd00*/  MOV R14, R2 ;  /* 0x00000002000e7202 */ /* 0x000fe20000000f00 */
[----:B------:R-:W-:-:S02]  /*5dd10*/  IMAD.MOV.U32 R15, RZ, RZ, R0 ;  /* 0x000000ffff0f7224 */ /* 0x000fc400078e0000 */
[----:B------:R-:W5:Y:S04]  /*5dd20*/  LDL.LU R2, [R1+0x1870] ;  /* 0x0018700001027983 */ /* 0x000f680000300800 */
[----:B------:R-:W2:Y:S04]  /*5dd30*/  LDL.LU R0, [R1+0x186c] ;  /* 0x00186c0001007983 */ /* 0x000ea80000300800 */
        /* <DEDUP_REMOVED lines=10> */
[----:B------:R-:W2:Y:S01]  /*5dde0*/  LDL.LU R14, [R1+0x38] ;  /* 0x00003800010e7983 */ /* 0x000ea20000300800 */
[----:B----4-:R-:W-:-:S03]  /*5ddf0*/  MOV R15, R29 ;  /* 0x0000001d000f7202 */ /* 0x010fc60000000f00 */
[----:B------:R-:W4:Y:S04]  /*5de00*/  LDL.LU R29, [R1+0x1868] ;  /* 0x00186800011d7983 */ /* 0x000f280000300800 */
[----:B--2---:R3:W-:Y:S04]  /*5de10*/  STL.64 [R1+0x1628], R14 ;  /* 0x0016280e01007387 */ /* 0x0047e80000100a00 */
[----:B------:R0:W-:Y:S01]  /*5de20*/  STL.64 [R1+0x1620], R12 ;  /* 0x0016200c01007387 */ /* 0x0001e20000100a00 */
[----:B---3--:R-:W-:Y:S02]  /*5de30*/  IMAD.MOV.U32 R14, RZ, RZ, R3 ;  /* 0x000000ffff0e7224 */ /* 0x008fe400078e0003 */
[----:B0-----:R-:W-:Y:S01]  /*5de40*/  IMAD.MOV.U32 R12, RZ, RZ, R0 ;  /* 0x000000ffff0c7224 */ /* 0x001fe200078e0000 */
[----:B------:R-:W-:Y:S01]  /*5de50*/  MOV R15, R28 ;  /* 0x0000001c000f7202 */ /* 0x000fe20000000f00 */
[----:B------:R-:W2:Y:S01]  /*5de60*/  LDL.LU R0, [R1+0x1864] ;  /* 0x0018640001007983 */ /* 0x000ea20000300800 */
[----:B-----5:R-:W-:-:S03]  /*5de70*/  MOV R13, R2 ;  /* 0x00000002000d7202 */ /* 0x020fc60000000f00 */
[----:B------:R-:W3:Y:S04]  /*5de80*/  LDL.LU R2, [R1+0x1860] ;  /* 0x0018600001027983 */ /* 0x000ee80000300800 */
[----:B------:R-:W5:Y:S04]  /*5de90*/  LDL.LU R3, [R1+0x185c] ;  /* 0x00185c0001037983 */ /* 0x000f680000300800 */
[----:B------:R-:W2:Y:S04]  /*5dea0*/  LDL.LU R28, [R1+0x1858] ;  /* 0x00185800011c7983 */ /* 0x000ea80000300800 */
[----:B------:R-:W-:Y:S04]  /*5deb0*/  STL.64 [R1+0x1638], R14 ;  /* 0x0016380e01007387 */ /* 0x000fe80000100a00 */
[----:B------:R0:W-:Y:S04]  /*5dec0*/  STL.64 [R1+0x1630], R12 ;  /* 0x0016300c01007387 */ /* 0x0001e80000100a00 */
[----:B0-----:R-:W2:Y:S04]  /*5ded0*/  LDL.LU R12, [R1+0x50] ;  /* 0x00005000010c7983 */ /* 0x001ea80000300800 */
[----:B------:R-:W2:Y:S04]  /*5dee0*/  LDL.LU R13, [R1+0x54] ;  /* 0x00005400010d7983 */ /* 0x000ea80000300800 */
[----:B------:R-:W2:Y:S01]  /*5def0*/  LDL.LU R14, [R1+0x58] ;  /* 0x00005800010e7983 */ /* 0x000ea20000300800 */
[----:B----4-:R-:W-:-:S03]  /*5df00*/  IMAD.MOV.U32 R15, RZ, RZ, R29 ;  /* 0x000000ffff0f7224 */ /* 0x010fc600078e001d */
[----:B------:R-:W4:Y:S04]  /*5df10*/  LDL.LU R29, [R1+0x1854] ;  /* 0x00185400011d7983 */ /* 0x000f280000300800 */
[----:B--2---:R-:W-:Y:S04]  /*5df20*/  STL.64 [R1+0x1658], R14 ;  /* 0x0016580e01007387 */ /* 0x004fe80000100a00 */
[----:B------:R0:W-:Y:S02]  /*5df30*/  STL.64 [R1+0x1650], R12 ;  /* 0x0016500c01007387 */ /* 0x0001e40000100a00 */
[----:B0-----:R-:W-:Y:S01]  /*5df40*/  MOV R12, R28 ;  /* 0x0000001c000c7202 */ /* 0x001fe20000000f00 */
[----:B-----5:R-:W-:Y:S01]  /*5df50*/  IMAD.MOV.U32 R13, RZ, RZ, R3 ;  /* 0x000000ffff0d7224 */ /* 0x020fe200078e0003 */
[----:B------:R-:W2:Y:S04]  /*5df60*/  LDL.LU R28, [R1+0x1850] ;  /* 0x00185000011c7983 */ /* 0x000ea80000300800 */
[----:B------:R-:W5:Y:S01]  /*5df70*/  LDL.LU R3, [R1+0x184c] ;  /* 0x00184c0001037983 */ /* 0x000f620000300800 */
[----:B---3--:R-:W-:Y:S01]  /*5df80*/  MOV R14, R2 ;  /* 0x00000002000e7202 */ /* 0x008fe20000000f00 */
[----:B------:R-:W-:-:S02]  /*5df90*/  IMAD.MOV.U32 R15, RZ, RZ, R0 ;  /* 0x000000ffff0f7224 */ /* 0x000fc400078e0000 */
[----:B------:R-:W3:Y:S04]  /*5dfa0*/  LDL.LU R2, [R1+0x1848] ;  /* 0x0018480001027983 */ /* 0x000ee80000300800 */
        /* <DEDUP_REMOVED lines=16> */
[----:B-----5:R-:W-:Y:S02]  /*5e0b0*/  IMAD.MOV.U32 R14, RZ, RZ, R3 ;  /* 0x000000ffff0e7224 */ /* 0x020fe400078e0003 */
[----:B0-----:R-:W-:Y:S01]  /*5e0c0*/  IMAD.MOV.U32 R12, RZ, RZ, R0 ;  /* 0x000000ffff0c7224 */ /* 0x001fe200078e0000 */
[----:B------:R-:W-:Y:S01]  /*5e0d0*/  MOV R15, R28 ;  /* 0x0000001c000f7202 */ /* 0x000fe20000000f00 */
[----:B------:R-:W2:Y:S01]  /*5e0e0*/  LDL.LU R0, [R1+0x183c] ;  /* 0x00183c0001007983 */ /* 0x000ea20000300800 */
[----:B---3--:R-:W-:-:S03]  /*5e0f0*/  MOV R13, R2 ;  /* 0x00000002000d7202 */ /* 0x008fc60000000f00 */
        /* <DEDUP_REMOVED lines=18> */
[----:B---3--:R-:W-:-:S02]  /*5e220*/  MOV R14, R2 ;  /* 0x00000002000e7202 */ /* 0x008fc40000000f00 */
[----:B0-----:R-:W-:Y:S01]  /*5e230*/  MOV R12, R28 ;  /* 0x0000001c000c7202 */ /* 0x001fe20000000f00 */
[----:B------:R-:W-:Y:S01]  /*5e240*/  IMAD.MOV.U32 R15, RZ, RZ, R0 ;  /* 0x000000ffff0f7224 */ /* 0x000fe200078e0000 */
[----:B------:R-:W2:Y:S01]  /*5e250*/  LDL.LU R28, [R1+0x1828] ;  /* 0x00182800011c7983 */ /* 0x000ea20000300800 */
[----:B-----5:R-:W-:-:S03]  /*5e260*/  IMAD.MOV.U32 R13, RZ, RZ, R3 ;  /* 0x000000ffff0d7224 */ /* 0x020fc600078e0003 */
        /* <DEDUP_REMOVED lines=8> */
[----:B----4-:R-:W-:-:S03]  /*5e2f0*/  MOV R15, R29 ;  /* 0x0000001d000f7202 */ /* 0x010fc60000000f00 */
[----:B------:R-:W4:Y:S04]  /*5e300*/  LDL.LU R29, [R1+0x1818] ;  /* 0x00181800011d7983 */ /* 0x000f280000300800 */
[----:B--2---:R-:W-:Y:S04]  /*5e310*/  STL.64 [R1+0x16c8], R14 ;  /* 0x0016c80e01007387 */ /* 0x004fe80000100a00 */
[----:B------:R0:W-:Y:S02]  /*5e320*/  STL.64 [R1+0x16c0], R12 ;  /* 0x0016c00c01007387 */ /* 0x0001e40000100a00 */
[----:B0-----:R-:W-:Y:S01]  /*5e330*/  IMAD.MOV.U32 R12, RZ, RZ, R0 ;  /* 0x000000ffff0c7224 */ /* 0x001fe200078e0000 */
[----:B-----5:R-:W-:Y:S01]  /*5e340*/  MOV R13, R2 ;  /* 0x00000002000d7202 */ /* 0x020fe20000000f00 */
[----:B------:R-:W2:Y:S04]  /*5e350*/  LDL.LU R0, [R1+0x1814] ;  /* 0x0018140001007983 */ /* 0x000ea80000300800 */
[----:B------:R-:W5:Y:S01]  /*5e360*/  LDL.LU R2, [R1+0x1810] ;  /* 0x0018100001027983 */ /* 0x000f620000300800 */
[----:B---3--:R-:W-:Y:S01]  /*5e370*/  IMAD.MOV.U32 R14, RZ, RZ, R3 ;  /* 0x000000ffff0e7224 */ /* 0x008fe200078e0003 */
[----:B------:R-:W-:-:S02]  /*5e380*/  MOV R15, R28 ;  /* 0x0000001c000f7202 */ /* 0x000fc40000000f00 */
        /* <DEDUP_REMOVED lines=13> */
[----:B----4-:R-:W-:-:S03]  /*5e460*/  IMAD.MOV.U32 R15, RZ, RZ, R29 ;  /* 0x000000ffff0f7224 */ /* 0x010fc600078e001d */
[----:B------:R-:W4:Y:S04]  /*5e470*/  LDL.LU R29, [R1+0x1804] ;  /* 0x00180400011d7983 */ /* 0x000f280000300800 */
[----:B--2---:R5:W-:Y:S04]  /*5e480*/  STL.64 [R1+0x16f8], R14 ;  /* 0x0016f80e01007387 */ /* 0x004be80000100a00 */
[----:B------:R0:W-:Y:S01]  /*5e490*/  STL.64 [R1+0x16f0], R12 ;  /* 0x0016f00c01007387 */ /* 0x0001e20000100a00 */
[----:B-----5:R-:W-:Y:S02]  /*5e4a0*/  MOV R14, R2 ;  /* 0x00000002000e7202 */ /* 0x020fe40000000f00 */
[----:B0-----:R-:W-:Y:S01]  /*5e4b0*/  MOV R12, R28 ;  /* 0x0000001c000c7202 */ /* 0x001fe20000000f00 */
[----:B------:R-:W-:Y:S01]  /*5e4c0*/  IMAD.MOV.U32 R15, RZ, RZ, R0 ;  /* 0x000000ffff0f7224 */ /* 0x000fe200078e0000 */
[----:B------:R-:W2:Y:S01]  /*5e4d0*/  LDL.LU R28, [R1+0x1800] ;  /* 0x00180000011c7983 */ /* 0x000ea20000300800 */
[----:B---3--:R-:W-:-:S03]  /*5e4e0*/  IMAD.MOV.U32 R13, RZ, RZ, R3 ;  /* 0x000000ffff0d7224 */ /* 0x008fc600078e0003 */
        /* <DEDUP_REMOVED lines=45> */
[----:B-----5:R-:W-:-:S02]  /*5e7c0*/  MOV R14, R2 ;  /* 0x00000002000e7202 */ /* 0x020fc40000000f00 */
        /* <DEDUP_REMOVED lines=13> */
[----:B------:R-:W4:Y:S01]  /*5e8a0*/  LDL.LU R29, [R1+0x17c8] ;  /* 0x0017c800011d7983 */ /* 0x000f220000300800 */
[----:B------:R-:W-:Y:S03]  /*5e8b0*/  HMMA.16816.F32.BF16 R8, R4, R22, R8 ;  /* 0x000000160408723c */ /* 0x000fe60000041808 */
        /* <DEDUP_REMOVED lines=15> */
[----:B----4-:R-:W-:-:S05]  /*5e9b0*/  IMAD.MOV.U32 R15, RZ, RZ, R29 ;  /* 0x000000ffff0f7224 */ /* 0x010fca00078e001d */
[----:B--2---:R3:W-:Y:S04]  /*5e9c0*/  STL.64 [R1+0x1798], R14 ;  /* 0x0017980e01007387 */ /* 0x0047e80000100a00 */
[----:B------:R0:W-:Y:S04]  /*5e9d0*/  STL.64 [R1+0x1790], R12 ;  /* 0x0017900c01007387 */ /* 0x0001e80000100a00 */
[----:B------:R-:W-:Y:S04]  /*5e9e0*/  STL.64 [R1+0x5b0], R8 ;  /* 0x0005b00801007387 */ /* 0x000fe80000100a00 */
[----:B------:R1:W-:Y:S01]  /*5e9f0*/  STL.64 [R1+0x5b8], R10 ;  /* 0x0005b80a01007387 */ /* 0x0003e20000100a00 */
[----:B---3--:R-:W-:-:S02]  /*5ea00*/  MOV R14, R2 ;  /* 0x00000002000e7202 */ /* 0x008fc40000000f00 */
[----:B0-----:R-:W-:Y:S01]  /*5ea10*/  MOV R12, R28 ;  /* 0x0000001c000c7202 */ /* 0x001fe20000000f00 */
[----:B-----5:R-:W-:Y:S01]  /*5ea20*/  IMAD.MOV.U32 R13, RZ, RZ, R3 ;  /* 0x000000ffff0d7224 */ /* 0x020fe200078e0003 */
[----:B-1----:R-:W2:Y:S01]  /*5ea30*/  LDL.LU.64 R10, [R1+0x17b0] ;  /* 0x0017b000010a7983 */ /* 0x002ea20000300a00 */
[----:B------:R-:W-:Y:S01]  /*5ea40*/  IMAD.MOV.U32 R15, RZ, RZ, R0 ;  /* 0x000000ffff0f7224 */ /* 0x000fe200078e0000 */
[----:B------:R-:W0:Y:S01]  /*5ea50*/  LDC R9, c[0x0][0x3d4] ;  /* 0x0000f500ff097b82 */ /* 0x000e220000000800 */
[----:B--2---:R-:W-:-:S15]  /*5ea60*/  HMMA.16816.F32.BF16 R16, R4, R10, R16 ;  /* 0x0000000a0410723c */ /* 0x004fde0000041810 */
[----:B------:R-:W-:-:S04]  /*5ea70*/  NOP ;  /* 0x0000000000007918 */ /* 0x000fc80000000000 */
[----:B------:R-:W-:Y:S04]  /*5ea80*/  STL.64 [R1+0x5c0], R16 ;  /* 0x0005c01001007387 */ /* 0x000fe80000100a00 */
[----:B------:R1:W-:Y:S04]  /*5ea90*/  STL.64 [R1+0x5c8], R18 ;  /* 0x0005c81201007387 */ /* 0x0003e80000100a00 */
[----:B-1----:R-:W2:Y:S02]  /*5eaa0*/  LDL.LU.64 R18, [R1+0x17a8] ;  /* 0x0017a80001127983 */ /* 0x002ea40000300a00 */
[----:B--2---:R-:W-:-:S15]  /*5eab0*/  HMMA.16816.F32.BF16 R24, R4, R18, R24 ;  /* 0x000000120418723c */ /* 0x004fde0000041818 */
[----:B------:R-:W-:-:S04]  /*5eac0*/  NOP ;  /* 0x0000000000007918 */ /* 0x000fc80000000000 */
[----:B------:R-:W-:Y:S04]  /*5ead0*/  STL.64 [R1+0x5e0], R24 ;  /* 0x0005e01801007387 */ /* 0x000fe80000100a00 */
[----:B------:R1:W-:Y:S04]  /*5eae0*/  STL.64 [R1+0x5e8], R26 ;  /* 0x0005e81a01007387 */ /* 0x0003e80000100a00 */
[----:B-1----:R-:W2:Y:S02]  /*5eaf0*/  LDL.LU.64 R26, [R1+0x17a0] ;  /* 0x0017a000011a7983 */ /* 0x002ea40000300a00 */
[----:B--2---:R-:W-:Y:S02]  /*5eb00*/  HMMA.16816.F32.BF16 R4, R4, R26, R12 ;  /* 0x0000001a0404723c */ /* 0x004fe4000004180c */
[----:B------:R-:W2:Y:S04]  /*5eb10*/  LDL.LU.64 R14, [R1+0x1798] ;  /* 0x00179800010e7983 */ /* 0x000ea80000300a00 */
[----:B------:R-:W2:-:S13]  /*5eb20*/  LDL.LU.64 R12, [R1+0x1790] ;  /* 0x00179000010c7983 */ /* 0x000e9a0000300a00 */
[----:B------:R-:W-:Y:S04]  /*5eb30*/  STL.64 [R1+0x5d0], R4 ;  /* 0x0005d00401007387 */ /* 0x000fe80000100a00 */
[----:B------:R1:W-:Y:S04]  /*5eb40*/  STL.64 [R1+0x5d8], R6 ;  /* 0x0005d80601007387 */ /* 0x0003e80000100a00 */
[----:B-1----:R-:W2:Y:S04]  /*5eb50*/  LDL.LU.64 R6, [R1+0x1788] ;  /* 0x0017880001067983 */ /* 0x002ea80000300a00 */
[----:B------:R-:W2:Y:S02]  /*5eb60*/  LDL.LU.64 R4, [R1+0x1780] ;  /* 0x0017800001047983 */ /* 0x000ea40000300a00 */
[----:B--2---:R-:W-:-:S15]  /*5eb70*/  HMMA.16816.F32.BF16 R12, R4, R22, R12 ;  /* 0x00000016040c723c */ /* 0x004fde000004180c */
[----:B------:R-:W-:-:S04]  /*5eb80*/  NOP ;  /* 0x0000000000007918 */ /* 0x000fc80000000000 */
        /* <DEDUP_REMOVED lines=103> */
[----:B------:R-:W2:Y:S04]  /*5f200*/  LDL.LU.64 R12, [R1+0x1630] ;  /* 0x00163000010c7983 */ /* 0x000ea80000300a00 */
[----:B------:R-:W3:Y:S04]  /*5f210*/  LDL.LU R24, [R1+0xc24] ;  /* 0x000c240001187983 */ /* 0x000ee80000300800 */
[----:B------:R-:W3:Y:S04]  /*5f220*/  LDL.LU R25, [R1+0xc20] ;  /* 0x000c200001197983 */ /* 0x000ee80000300800 */
[----:B---3--:R-:W-:Y:S04]  /*5f230*/  STL.64 [R1+0x15a0], R24 ;  /* 0x0015a01801007387 */ /* 0x008fe80000100a00 */
[----:B------:R-:W3:Y:S01]  /*5f240*/  LDL.LU R16, [R1+0xc1c] ;  /* 0x000c1c0001107983 */ /* 0x000ee20000300800 */
[----:B--2---:R-:W-:Y:S03]  /*5f250*/  HMMA.16816.F32.BF16 R12, R4, R10, R12 ;  /* 0x0000000a040c723c */ /* 0x004fe6000004180c */
[----:B---3--:R-:W-:Y:S04]  /*5f260*/  STL [R1+0x15a8], R16 ;  /* 0x0015a81001007387 */ /* 0x008fe80000100800 */
[----:B------:R-:W2:-:S12]  /*5f270*/  LDL.LU R17, [R1+0xc18] ;  /* 0x000c180001117983 */ /* 0x000e980000300800 */
[----:B------:R-:W-:Y:S04]  /*5f280*/  STL.64 [R1+0x720], R12 ;  /* 0x0007200c01007387 */ /* 0x000fe80000100a00 */
[----:B------:R1:W-:Y:S04]  /*5f290*/  STL.64 [R1+0x728], R14 ;  /* 0x0007280e01007387 */ /* 0x0003e80000100a00 */
[----:B-1----:R-:W3:Y:S04]  /*5f2a0*/  LDL.LU.64 R14, [R1+0x1628] ;  /* 0x00162800010e7983 */ /* 0x002ee80000300a00 */
[----:B------:R-:W3:Y:S02]  /*5f2b0*/  LDL.LU.64 R12, [R1+0x1620] ;  /* 0x00162000010c7983 */ /* 0x000ee40000300a00 */
[----:B---3--:R-:W-:-:S15]  /*5f2c0*/  HMMA.16816.F32.BF16 R12, R4, R18, R12 ;  /* 0x00000012040c723c */ /* 0x008fde000004180c */
[----:B------:R-:W-:-:S04]  /*5f2d0*/  NOP ;  /* 0x0000000000007918 */ /* 0x000fc80000000000 */
[----:B------:R-:W-:Y:S04]  /*5f2e0*/  STL.64 [R1+0x730], R12 ;  /* 0x0007300c01007387 */ /* 0x000fe80000100a00 */
[----:B------:R1:W-:Y:S04]  /*5f2f0*/  STL.64 [R1+0x738], R14 ;  /* 0x0007380e01007387 */ /* 0x0003e80000100a00 */
[----:B-1----:R-:W3:Y:S04]  /*5f300*/  LDL.LU.64 R14, [R1+0x1618] ;  /* 0x00161800010e7983 */ /* 0x002ee80000300a00 */
[----:B------:R-:W3:Y:S02]  /*5f310*/  LDL.LU.64 R12, [R1+0x1610] ;  /* 0x00161000010c7983 */ /* 0x000ee40000300a00 */
[----:B---3--:R-:W-:Y:S02]  /*5f320*/  HMMA.16816.F32.BF16 R4, R4, R26, R12 ;  /* 0x0000001a0404723c */ /* 0x008fe4000004180c */
[----:B------:R-:W3:Y:S04]  /*5f330*/  LDL.LU.64 R14, [R1+0x1608] ;  /* 0x00160800010e7983 */ /* 0x000ee80000300a00 */
[----:B------:R-:W3:-:S13]  /*5f340*/  LDL.LU.64 R12, [R1+0x1600] ;  /* 0x00160000010c7983 */ /* 0x000eda0000300a00 */
        /* <DEDUP_REMOVED lines=9> */
[----:B-1----:R-:W4:Y:S04]  /*5f3e0*/  LDL.LU.64 R22, [R1+0x15d8] ;  /* 0x0015d80001167983 */ /* 0x002f280000300a00 */
[----:B------:R-:W4:Y:S01]  /*5f3f0*/  LDL.LU.64 R20, [R1+0x15d0] ;  /* 0x0015d00001147983 */ /* 0x000f220000300a00 */
[----:B------:R-:W-:Y:S01]  /*5f400*/  MOV R2, R14 ;  /* 0x0000000e00027202 */ /* 0x000fe20000000f00 */
[----:B------:R-:W-:-:S02]  /*5f410*/  IMAD.MOV.U32 R0, RZ, RZ, R15 ;  /* 0x000000ffff007224 */ /* 0x000fc400078e000f */
[----:B------:R-:W-:Y:S01]  /*5f420*/  IMAD.MOV.U32 R3, RZ, RZ, R13 ;  /* 0x000000ffff037224 */ /* 0x000fe200078e000d */
[----:B----4-:R-:W-:-:S15]  /*5f430*/  HMMA.16816.F32.BF16 R20, R12, R10, R20 ;  /* 0x0000000a0c14723c */ /* 0x010fde0000041814 */
[----:B------:R-:W-:-:S04]  /*5f440*/  NOP ;  /* 0x0000000000007918 */ /* 0x000fc80000000000 */
[----:B------:R1:W-:Y:S04]  /*5f450*/  STL.64 [R1+0x750], R20 ;  /* 0x0007501401007387 */ /* 0x0003e80000100a00 */
[----:B------:R-:W-:Y:S04]  /*5f460*/  STL.64 [R1+0x758], R22 ;  /* 0x0007581601007387 */ /* 0x000fe80000100a00 */
[----:B------:R-:W4:Y:S04]  /*5f470*/  LDL.LU R14, [R1+0xc10] ;  /* 0x000c1000010e7983 */ /* 0x000f280000300800 */
[----:B------:R-:W4:Y:S01]  /*5f480*/  LDL.LU R15, [R1+0xc14] ;  /* 0x000c1400010f7983 */ /* 0x000f220000300800 */
[----:B-1----:R-:W-:-:S03]  /*5f490*/  MOV R20, R12 ;  /* 0x0000000c00147202 */ /* 0x002fc60000000f00 */
[----:B------:R-:W4:Y:S04]  /*5f4a0*/  LDL.LU R12, [R1+0xc88] ;  /* 0x000c8800010c7983 */ /* 0x000f280000300800 */
[----:B------:R-:W4:Y:S04]  /*5f4b0*/  LDL.LU R13, [R1+0xc8c] ;  /* 0x000c8c00010d7983 */ /* 0x000f280000300800 */
[----:B------:R-:W0:Y:S04]  /*5f4c0*/  LDL.LU R8, [R1+0xa30] ;  /* 0x000a300001087983 */ /* 0x000e280000300800 */
[----:B------:R-:W5:Y:S04]  /*5f4d0*/  LDL.LU R16, [R1+0xa34] ;  /* 0x000a340001107983 */ /* 0x000f680000300800 */
[----:B------:R-:W2:Y:S04]  /*5f4e0*/  LDL.LU R24, [R1+0xc84] ;  /* 0x000c840001187983 */ /* 0x000ea80000300800 */
[----:B------:R-:W2:Y:S04]  /*5f4f0*/  LDL.LU R25, [R1+0xc80] ;  /* 0x000c800001197983 */ /* 0x000ea80000300800 */
[----:B------:R-:W2:Y:S04]  /*5f500*/  LDL.LU R28, [R1+0xc7c] ;  /* 0x000c7c00011c7983 */ /* 0x000ea80000300800 */
[----:B------:R-:W2:Y:S04]  /*5f510*/  LDL.LU R29, [R1+0xc78] ;  /* 0x000c7800011d7983 */ /* 0x000ea80000300800 */
[----:B------:R-:W2:Y:S04]  /*5f520*/  LDL.LU R10, [R1+0xc3c] ;  /* 0x000c3c00010a7983 */ /* 0x000ea80000300800 */
[----:B------:R-:W2:Y:S01]  /*5f530*/  LDL.LU R11, [R1+0xc38] ;  /* 0x000c3800010b7983 */ /* 0x000ea20000300800 */
[----:B------:R-:W-:-:S04]  /*5f540*/  UIADD3 UR4, UP0, UPT, UR4, 0x80, URZ ;  /* 0x0000008004047890 */ /* 0x000fc8000ff1e0ff */
[----:B------:R-:W-:Y:S01]  /*5f550*/  UIADD3.X UR5, UPT, UPT, URZ, UR5, URZ, UP0, !UPT ;  /* 0x00000005ff057290 */ /* 0x000fe200087fe4ff */
[----:B--2---:R1:W-:Y:S04]  /*5f560*/  STL.64 [R1+0x15b8], R10 ;  /* 0x0015b80a01007387 */ /* 0x0043e80000100a00 */
[----:B0-----:R0:W-:Y:S01]  /*5f570*/  STL.64 [R1+0x15b0], R8 ;  /* 0x0015b00801007387 */ /* 0x0011e20000100a00 */
[----:B-1----:R-:W-:Y:S01]  /*5f580*/  MOV R10, R2 ;  /* 0x00000002000a7202 */ /* 0x002fe20000000f00 */
[----:B0-----:R-:W-:Y:S02]  /*5f590*/  IMAD.MOV.U32 R9, RZ, RZ, R3 ;  /* 0x000000ffff097224 */ /* 0x001fe400078e0003 */
[----:B------:R-:W4:Y:S01]  /*5f5a0*/  LDL.LU.64 R2, [R1+0xd10] ;  /* 0x000d100001027983 */ /* 0x000f220000300a00 */
[----:B------:R-:W-:-:S02]  /*5f5b0*/  IMAD.MOV.U32 R11, RZ, RZ, R0 ;  /* 0x000000ffff0b7224 */ /* 0x000fc400078e0000 */
[----:B------:R-:W0:Y:S01]  /*5f5c0*/  S2R R0, SR_CTAID.X ;  /* 0x0000000000007919 */ /* 0x000e220000002500 */
[----:B------:R-:W-:Y:S02]  /*5f5d0*/  MOV R8, R20 ;  /* 0x0000001400087202 */ /* 0x000fe40000000f00 */
[----:B------:R-:W2:Y:S04]  /*5f5e0*/  LDL.LU R20, [R1+0xc34] ;  /* 0x000c340001147983 */ /* 0x000ea80000300800 */
[----:B------:R-:W2:Y:S04]  /*5f5f0*/  LDL.LU R21, [R1+0xc30] ;  /* 0x000c300001157983 */ /* 0x000ea80000300800 */
[----:B------:R-:W2:Y:S04]  /*5f600*/  LDL.LU R22, [R1+0xc2c] ;  /* 0x000c2c0001167983 */ /* 0x000ea80000300800 */
[----:B------:R-:W2:Y:S01]  /*5f610*/  LDL.LU R23, [R1+0xc28] ;  /* 0x000c280001177983 */ /* 0x000ea20000300800 */
[----:B---3--:R-:W-:Y:S03]  /*5f620*/  HMMA.16816.F32.BF16 R4, R8, R18, R4 ;  /* 0x000000120804723c */ /* 0x008fe60000041804 */
[----:B------:R-:W3:Y:S01]  /*5f630*/  LDL.LU R18, [R1+0xc54] ;  /* 0x000c540001127983 */ /* 0x000ee20000300800 */
[----:B0-----:R-:W-:-:S05]  /*5f640*/  SHF.L.U32 R0, R0, 0x8, RZ ;  /* 0x0000000800007819 */ /* 0x001fca00000006ff */
[----:B------:R-:W-:-:S10]  /*5f650*/  VIADD R0, R0, 0x100 ;  /* 0x0000010000007836 */ /* 0x000fd40000000000 */
[----:B------:R0:W-:Y:S04]  /*5f660*/  STL.64 [R1+0x760], R4 ;  /* 0x0007600401007387 */ /* 0x0001e80000100a00 */
[----:B------:R1:W-:Y:S04]  /*5f670*/  STL.64 [R1+0x768], R6 ;  /* 0x0007680601007387 */ /* 0x0003e80000100a00 */
[----:B------:R-:W2:Y:S01]  /*5f680*/  LDL.LU R19, [R1+0xc50] ;  /* 0x000c500001137983 */ /* 0x000ea20000300800 */
[----:B------:R-:W-:Y:S02]  /*5f690*/  ISETP.LE.U32.AND P0, PT, R0, UR4, PT ;  /* 0x0000000400007c0c */ /* 0x000fe4000bf03070 */
[----:B------:R-:W-:-:S04]  /*5f6a0*/  MOV R0, UR5 ;  /* 0x0000000500007c02 */ /* 0x000fc80008000f00 */
[----:B------:R-:W-:Y:S01]  /*5f6b0*/  ISETP.GE.U32.AND.EX P0, PT, R0, RZ, PT, P0 ;  /* 0x000000ff0000720c */ /* 0x000fe20003f06100 */
[----:B0-----:R-:W2:Y:S04]  /*5f6c0*/  LDL.LU R4, [R1+0xc4c] ;  /* 0x000c4c0001047983 */ /* 0x001ea80000300800 */
[----:B------:R-:W2:Y:S04]  /*5f6d0*/  LDL.LU R5, [R1+0xc48] ;  /* 0x000c480001057983 */ /* 0x000ea80000300800 */
[----:B-1----:R-:W2:Y:S04]  /*5f6e0*/  LDL.LU R6, [R1+0xc44] ;  /* 0x000c440001067983 */ /* 0x002ea80000300800 */
[----:B------:R-:W2:Y:S04]  /*5f6f0*/  LDL.LU R7, [R1+0xc40] ;  /* 0x000c400001077983 */ /* 0x000ea80000300800 */
[----:B------:R-:W2:Y:S01]  /*5f700*/  LDL.LU R0, [R1+0xc58] ;  /* 0x000c580001007983 */ /* 0x000ea20000300800 */
[----:B----4-:R-:W-:-:S03]  /*5f710*/  FFMA2 R2, R2.F32x2.HI_LO, R14.F32x2.HI_LO, R12.F32x2.HI_LO ;  /* 0x0000000e02027249 */ /* 0x010fc6000000000c */
[----:B------:R-:W4:Y:S04]  /*5f720*/  LDL.LU.64 R12, [R1+0x15c8] ;  /* 0x0015c800010c7983 */ /* 0x000f280000300a00 */
[----:B------:R-:W4:Y:S02]  /*5f730*/  LDL.LU.64 R14, [R1+0x15c0] ;  /* 0x0015c000010e7983 */ /* 0x000f240000300a00 */
[----:B----4-:R-:W-:Y:S02]  /*5f740*/  HMMA.16816.F32.BF16 R12, R8, R26, R12 ;  /* 0x0000001a080c723c */ /* 0x010fe4000004180c */
[----:B------:R-:W4:Y:S04]  /*5f750*/  LDL.LU.64 R10, [R1+0x15b8] ;  /* 0x0015b800010a7983 */ /* 0x000f280000300a00 */
[----:B------:R-:W2:Y:S04]  /*5f760*/  LDL.LU.64 R8, [R1+0x15b0] ;  /* 0x0015b00001087983 */ /* 0x000ea80000300a00 */
[----:B------:R-:W3:Y:S04]  /*5f770*/  LDL.LU R26, [R1+0xc70] ;  /* 0x000c7000011a7983 */ /* 0x000ee80000300800 */
[----:B------:R-:W3:Y:S05]  /*5f780*/  LDL.LU R27, [R1+0xc6c] ;  /* 0x000c6c00011b7983 */ /* 0x000eea0000300800 */
[----:B------:R0:W-:Y:S04]  /*5f790*/  STL.64 [R1+0xbd0], R12 ;  /* 0x000bd00c01007387 */ /* 0x0001e80000100a00 */
[----:B------:R1:W-:Y:S04]  /*5f7a0*/  STL.64 [R1+0xbd8], R14 ;  /* 0x000bd80e01007387 */ /* 0x0003e80000100a00 */
[----:B0-----:R-:W3:Y:S04]  /*5f7b0*/  LDL.LU R12, [R1+0xc68] ;  /* 0x000c6800010c7983 */ /* 0x001ee80000300800 */
[----:B------:R-:W3:Y:S04]  /*5f7c0*/  LDL.LU R13, [R1+0xc64] ;  /* 0x000c6400010d7983 */ /* 0x000ee80000300800 */
[----:B-1----:R-:W3:Y:S04]  /*5f7d0*/  LDL.LU R14, [R1+0xc60] ;  /* 0x000c6000010e7983 */ /* 0x002ee80000300800 */
[----:B------:R-:W3:Y:S01]  /*5f7e0*/  LDL.LU R15, [R1+0xc5c] ;  /* 0x000c5c00010f7983 */ /* 0x000ee20000300800 */
[----:B------:R-:W-:-:S04]  /*5f7f0*/  LOP3.LUT R25, R25, R24, RZ, 0x3c, !PT ;  /* 0x0000001819197212 */ /* 0x000fc800078e3cff */
[----:B------:R-:W-:-:S04]  /*5f800*/  LOP3.LUT R24, R25, R24, RZ, 0x3c, !PT ;  /* 0x0000001819187212 */ /* 0x000fc800078e3cff */
[----:B------:R-:W-:Y:S01]  /*5f810*/  LOP3.LUT R25, R25, R24, RZ, 0x3c, !PT ;  /* 0x0000001819197212 */ /* 0x000fe200078e3cff */
[----:B--2---:R-:W-:-:S05]  /*5f820*/  IMAD R8, R9, 0x80, R8 ;  /* 0x0000008009087824 */ /* 0x004fca00078e0208 */
[----:B------:R0:W-:Y:S04]  /*5f830*/  STL [R1+0xa30], R8 ;  /* 0x000a300801007387 */ /* 0x0001e80000100800 */
[----:B------:R-:W2:Y:S01]  /*5f840*/  LDL.LU R9, [R1+0xc74] ;  /* 0x000c740001097983 */ /* 0x000ea20000300800 */
[----:B0-----:R-:W5:Y:S02]  /*5f850*/  LDC R8, c[0x0][0x3c4] ;  /* 0x0000f100ff087b82 */ /* 0x001f640000000800 */
[----:B-----5:R-:W-:-:S05]  /*5f860*/  LEA R16, R8, R16, 0x7 ;  /* 0x0000001008107211 */ /* 0x020fca00078e38ff */
[----:B------:R0:W-:Y:S04]  /*5f870*/  STL [R1+0xa34], R16 ;  /* 0x000a341001007387 */ /* 0x0001e80000100800 */
[----:B0-----:R-:W5:Y:S04]  /*5f880*/  LDL.LU R16, [R1+0x15a8] ;  /* 0x0015a80001107983 */ /* 0x001f680000300800 */
[----:B------:R0:W-:Y:S04]  /*5f890*/  STL.64 [R1+0xbe8], R24 ;  /* 0x000be81801007387 */ /* 0x0001e80000100a00 */
[----:B0-----:R-:W5:Y:S01]  /*5f8a0*/  LDL.LU.64 R24, [R1+0x15a0] ;  /* 0x0015a00001187983 */ /* 0x001f620000300a00 */
[----:B------:R-:W-:-:S04]  /*5f8b0*/  LOP3.LUT R29, R29, R28, RZ, 0x3c, !PT ;  /* 0x0000001c1d1d7212 */ /* 0x000fc800078e3cff */
[----:B------:R-:W-:Y:S01]  /*5f8c0*/  LOP3.LUT R28, R29, R28, RZ, 0x3c, !PT ;  /* 0x0000001c1d1c7212 */ /* 0x000fe200078e3cff */
[----:B---3--:R-:W-:-:S03]  /*5f8d0*/  IMAD.MOV.U32 R8, RZ, RZ, R26 ;  /* 0x000000ffff087224 */ /* 0x008fc600078e001a */
[----:B------:R-:W-:-:S05]  /*5f8e0*/  LOP3.LUT R29, R29, R28, RZ, 0x3c, !PT ;  /* 0x0000001c1d1d7212 */ /* 0x000fca00078e3cff */
[----:B------:R0:W-:Y:S04]  /*5f8f0*/  STL.64 [R1+0xbe0], R28 ;  /* 0x000be01c01007387 */ /* 0x0001e80000100a00 */
[----:B0-----:R-:W3:Y:S04]  /*5f900*/  LDL.LU.64 R28, [R1+0x1598] ;  /* 0x00159800011c7983 */ /* 0x001ee80000300a00 */
[----:B--2---:R0:W-:Y:S02]  /*5f910*/  STL.64 [R1+0x928], R8 ;  /* 0x0009280801007387 */ /* 0x0041e40000100a00 */
[----:B0-----:R-:W-:Y:S01]  /*5f920*/  MOV R8, R12 ;  /* 0x0000000c00087202 */ /* 0x001fe20000000f00 */
[----:B------:R-:W-:Y:S01]  /*5f930*/  IMAD.MOV.U32 R9, RZ, RZ, R27 ;  /* 0x000000ffff097224 */ /* 0x000fe200078e001b */
[----:B------:R-:W-:Y:S01]  /*5f940*/  MOV R12, R14 ;  /* 0x0000000e000c7202 */ /* 0x000fe20000000f00 */
[----:B------:R-:W-:-:S03]  /*5f950*/  IMAD.MOV.U32 R14, RZ, RZ, R0 ;  /* 0x000000ffff0e7224 */ /* 0x000fc600078e0000 */
[----:B------:R0:W-:Y:S04]  /*5f960*/  STL.64 [R1+0x8c0], R8 ;  /* 0x0008c00801007387 */ /* 0x0001e80000100a00 */
[----:B------:R1:W-:Y:S04]  /*5f970*/  STL.64 [R1+0x850], R12 ;  /* 0x0008500c01007387 */ /* 0x0003e80000100a00 */
[----:B------:R-:W-:Y:S01]  /*5f980*/  STL.64 [R1+0x7b0], R14 ;  /* 0x0007b00e01007387 */ /* 0x000fe20000100a00 */
[----:B0-----:R-:W-:Y:S01]  /*5f990*/  MOV R8, R19 ;  /* 0x0000001300087202 */ /* 0x001fe20000000f00 */
[----:B------:R-:W-:Y:S01]  /*5f9a0*/  IMAD.MOV.U32 R9, RZ, RZ, R18 ;  /* 0x000000ffff097224 */ /* 0x000fe200078e0012 */
[----:B-1----:R-:W-:Y:S01]  /*5f9b0*/  MOV R12, R5 ;  /* 0x00000005000c7202 */ /* 0x002fe20000000f00 */
[----:B------:R-:W-:Y:S01]  /*5f9c0*/  IMAD.MOV.U32 R13, RZ, RZ, R4 ;  /* 0x000000ffff0d7224 */ /* 0x000fe200078e0004 */
[----:B------:R-:W-:Y:S01]  /*5f9d0*/  MOV R4, R7 ;  /* 0x0000000700047202 */ /* 0x000fe20000000f00 */
[----:B------:R-:W-:Y:S01]  /*5f9e0*/  IMAD.MOV.U32 R5, RZ, RZ, R6 ;  /* 0x000000ffff057224 */ /* 0x000fe200078e0006 */
[----:B------:R4:W-:Y:S04]  /*5f9f0*/  STL.64 [R1+0x798], R8 ;  /* 0x0007980801007387 */ /* 0x0009e80000100a00 */
[----:B------:R-:W-:Y:S01]  /*5fa00*/  STL.64 [R1+0x790], R12 ;  /* 0x0007900c01007387 */ /* 0x000fe20000100a00 */
[----:B------:R-:W-:Y:S01]  /*5fa10*/  MOV R6, R21 ;  /* 0x0000001500067202 */ /* 0x000fe20000000f00 */
[----:B------:R-:W-:-:S02]  /*5fa20*/  IMAD.MOV.U32 R7, RZ, RZ, R20 ;  /* 0x000000ffff077224 */ /* 0x000fc400078e0014 */
[----:B------:R0:W-:Y:S01]  /*5fa30*/  STL.64 [R1+0x788], R4 ;  /* 0x0007880401007387 */ /* 0x0001e20000100a00 */
[----:B----4-:R-:W-:Y:S01]  /*5fa40*/  MOV R8, R11 ;  /* 0x0000000b00087202 */ /* 0x010fe20000000f00 */
[----:B------:R-:W-:Y:S01]  /*5fa50*/  IMAD.MOV.U32 R9, RZ, RZ, R10 ;  /* 0x000000ffff097224 */ /* 0x000fe200078e000a */
[----:B0-----:R-:W-:Y:S01]  /*5fa60*/  MOV R4, R23 ;  /* 0x0000001700047202 */ /* 0x001fe20000000f00 */
[----:B------:R-:W-:-:S03]  /*5fa70*/  IMAD.MOV.U32 R5, RZ, RZ, R22 ;  /* 0x000000ffff057224 */ /* 0x000fc600078e0016 */
[----:B------:R5:W-:Y:S04]  /*5fa80*/  STL.64 [R1+0x780], R8 ;  /* 0x0007800801007387 */ /* 0x000be80000100a00 */
[----:B------:R0:W-:Y:S04]  /*5fa90*/  STL.64 [R1+0x778], R6 ;  /* 0x0007780601007387 */ /* 0x0001e80000100a00 */
[----:B------:R1:W-:Y:S01]  /*5faa0*/  STL.64 [R1+0x770], R4 ;  /* 0x0007700401007387 */ /* 0x0003e20000100a00 */
[----:B-----5:R-:W-:Y:S01]  /*5fab0*/  MOV R8, R25 ;  /* 0x0000001900087202 */ /* 0x020fe20000000f00 */
[----:B------:R-:W-:Y:S01]  /*5fac0*/  IMAD.MOV.U32 R9, RZ, RZ, R24 ;  /* 0x000000ffff097224 */ /* 0x000fe200078e0018 */
[----:B0-----:R-:W-:Y:S01]  /*5fad0*/  MOV R6, R17 ;  /* 0x0000001100067202 */ /* 0x001fe20000000f00 */
[----:B------:R-:W-:Y:S01]  /*5fae0*/  IMAD.MOV.U32 R7, RZ, RZ, R16 ;  /* 0x000000ffff077224 */ /* 0x000fe200078e0010 */
[----:B-1----:R-:W2:Y:S04]  /*5faf0*/  LDL R4, [R1+0xd0c] ;  /* 0x000d0c0001047983 */ /* 0x002ea80000100800 */
[----:B------:R-:W-:Y:S04]  /*5fb00*/  STL.64 [R1+0x6a8], R8 ;  /* 0x0006a80801007387 */ /* 0x000fe80000100a00 */
[----:B------:R-:W-:Y:S04]  /*5fb10*/  STL.64 [R1+0x6a0], R6 ;  /* 0x0006a00601007387 */ /* 0x000fe80000100a00 */
[----:B------:R-:W4:Y:S04]  /*5fb20*/  LDL R0, [R1+0xd08] ;  /* 0x000d080001007983 */ /* 0x000f280000100800 */
[----:B--2---:R0:W-:Y:S04]  /*5fb30*/  STL [R1+0x364], R4 ;  /* 0x0003640401007387 */ /* 0x0041e80000100800 */
[----:B0-----:R-:W2:Y:S04]  /*5fb40*/  LDL R4, [R1+0xd04] ;  /* 0x000d040001047983 */ /* 0x001ea80000100800 */
[----:B----4-:R0:W-:Y:S04]  /*5fb50*/  STL [R1+0x7a0], R0 ;  /* 0x0007a00001007387 */ /* 0x0101e80000100800 */
[----:B0-----:R-:W4:Y:S04]  /*5fb60*/  LDL R0, [R1+0xd00] ;  /* 0x000d000001007983 */ /* 0x001f280000100800 */
        /* <DEDUP_REMOVED lines=55> */
[----:B0-----:R-:W4:Y:S01]  /*5fee0*/  LDL R0, [R1+0xc90] ;  /* 0x000c900001007983 */ /* 0x001f220000100800 */
[----:B---3--:R-:W-:-:S03]  /*5fef0*/  IMAD.MOV.U32 R5, RZ, RZ, R29 ;  /* 0x000000ffff057224 */ /* 0x008fc600078e001d */
[----:B--2---:R0:W-:Y:S02]  /*5ff00*/  STL [R1+0x9e0], R4 ;  /* 0x0009e00401007387 */ /* 0x0041e40000100800 */
[----:B0-----:R-:W-:Y:S02]  /*5ff10*/  MOV R4, R28 ;  /* 0x0000001c00047202 */ /* 0x001fe40000000f00 */
[----:B----4-:R0:W-:Y:S04]  /*5ff20*/  STL [R1+0x9e4], R0 ;  /* 0x0009e40001007387 */ /* 0x0101e80000100800 */
[----:B------:R0:W-:Y:S04]  /*5ff30*/  STL.64 [R1+0xd10], R2 ;  /* 0x000d100201007387 */ /* 0x0001e80000100a00 */
[----:B------:R0:W-:Y:S01]  /*5ff40*/  STL.64 [R1+0x368], R4 ;  /* 0x0003680401007387 */ /* 0x0001e20000100a00 */
[----:B------:R-:W-:Y:S05]  /*5ff50*/  @!P0 BRA `(.L_x_1) ;  /* 0xfffffb34001c8947 */ /* 0x000fea000383ffff */
.L_x_0:
[----:B------:R-:W2:Y:S04]  /*5ff60*/  LDL.LU.64 R6, [R1+0xd10] ;  /* 0x000d100001067983 */ /* 0x000ea80000300a00 */
[----:B0-----:R-:W3:Y:S01]  /*5ff70*/  LDL.LU.64 R4, [R1+0x368] ;  /* 0x0003680001047983 */ /* 0x001ee20000300a00 */
[----:B------:R-:W0:Y:S01]  /*5ff80*/  S2UR UR5, SR_CgaCtaId ;  /* 0x00000000000579c3 */ /* 0x000e220000008800 */
[----:B------:R-:W1:Y:S01]  /*5ff90*/  S2R R12, SR_TID.X ;  /* 0x00000000000c7919 */ /* 0x000e620000002100 */
[----:B------:R-:W-:-:S06]  /*5ffa0*/  UMOV UR4, 0x400 ;  /* 0x0000040000047882 */ /* 0x000fcc0000000000 */
[----:B------:R-:W-:Y:S01]  /*5ffb0*/  BAR.SYNC.DEFER_BLOCKING 0x0 ;  /* 0x0000000000007b1d */ /* 0x000fe20000010000 */
[----:B--2---:R-:W-:Y:S01]  /*5ffc0*/  MOV R3, R6 ;  /* 0x0000000600037202 */ /* 0x004fe20000000f00 */
[----:B------:R-:W-:-:S03]  /*5ffd0*/  IMAD.MOV.U32 R2, RZ, RZ, R7 ;  /* 0x000000ffff027224 */ /* 0x000fc600078e0007 */
[C---:B------:R-:W-:Y:S01]  /*5ffe0*/  FSETP.GT.AND P1, PT, |R3|.reuse, 8.50705917302346158658e+37, PT ;  /* 0x7e8000000300780b */ /* 0x040fe20003f24200 */
[C---:B------:R-:W-:Y:S01]  /*5fff0*/  FMUL R0, R3.reuse, 8388608 ;  /* 0x4b00000003007820 */ /* 0x040fe20000400000 */
[C---:B------:R-:W-:Y:S01]  /*60000*/  FSETP.GEU.AND P5, PT, |R3|.reuse, 1.175494350822287508e-38, PT ;  /* 0x008000000300780b */ /* 0x040fe20003fae200 */
[----:B---3--:R-:W-:Y:S01]  /*60010*/  IMAD.MOV.U32 R15, RZ, RZ, R5 ;  /* 0x000000ffff0f7224 */ /* 0x008fe200078e0005 */
[C---:B------:R-:W-:Y:S02]  /*60020*/  FSETP.GEU.AND P2, PT, R3.reuse, 1.175494350822287508e-38, PT ;  /* 0x008000000300780b */ /* 0x040fe40003f4e000 */
[----:B------:R-:W-:Y:S02]  /*60030*/  MOV R14, R4 ;  /* 0x00000004000e7202 */ /* 0x000fe40000000f00 */
[----:B------:R-:W-:Y:S01]  /*60040*/  FSEL R0, R0, R3, !P2 ;  /* 0x0000000300007208 */ /* 0x000fe20005000000 */
[----:B------:R-:W2:Y:S04]  /*60050*/  LDL.LU R4, [R1+0x380] ;  /* 0x0003800001047983 */ /* 0x000ea80000300800 */
[----:B------:R-:W-:-:S04]  /*60060*/  @P1 FMUL R3, R3, 0.25 ;  /* 0x3e80000003031820 */ /* 0x000fc80000400000 */
[----:B------:R-:W-:-:S04]  /*60070*/  @!P5 FMUL R3, R3, 16777216 ;  /* 0x4b8000000303d820 */ /* 0x000fc80000400000 */
[----:B------:R3:W4:Y:S02]  /*60080*/  MUFU.RCP R10, R3 ;  /* 0x00000003000a7308 */ /* 0x0007240000001000 */
[----:B---3--:R-:W3:Y:S01]  /*60090*/  LDL.LU R3, [R1+0x370] ;  /* 0x0003700001037983 */ /* 0x008ee20000300800 */
[C---:B-1----:R-:W-:Y:S01]  /*600a0*/  IMAD.SHL.U32 R11, R12.reuse, 0x8, RZ ;  /* 0x000000080c0b7824 */ /* 0x042fe200078e00ff */
[----:B------:R-:W-:Y:S01]  /*600b0*/  SHF.L.U32 R5, R12, 0x9, RZ ;  /* 0x000000090c057819 */ /* 0x000fe200000006ff */
[----:B0-----:R-:W-:Y:S01]  /*600c0*/  ULEA UR7, UR5, UR4, 0x18 ;  /* 0x0000000405077291 */ /* 0x001fe2000f8ec0ff */
[C---:B------:R-:W-:Y:S02]  /*600d0*/  FSETP.GT.AND P0, PT, |R2|.reuse, 8.50705917302346158658e+37, PT ;  /* 0x7e8000000200780b */ /* 0x040fe40003f04200 */
[C---:B------:R-:W-:Y:S01]  /*600e0*/  FSETP.GEU.AND P4, PT, |R2|.reuse, 1.175494350822287508e-38, PT ;  /* 0x008000000200780b */ /* 0x040fe20003f8e200 */
[----:B------:R-:W-:Y:S01]  /*600f0*/  FMUL R8, R2, 8388608 ;  /* 0x4b00000002087820 */ /* 0x000fe20000400000 */
[----:B------:R-:W-:-:S02]  /*60100*/  LOP3.LUT R5, R5, 0x1000, RZ, 0xc0, !PT ;  /* 0x0000100005057812 */ /* 0x000fc400078ec0ff */
[----:B------:R-:W-:Y:S02]  /*60110*/  FSETP.GEU.AND P3, PT, R2, 1.175494350822287508e-38, PT ;  /* 0x008000000200780b */ /* 0x000fe40003f6e000 */
[----:B------:R-:W-:Y:S01]  /*60120*/  MOV R17, R15 ;  /* 0x0000000f00117202 */ /* 0x000fe20000000f00 */
[----:B------:R-:W-:Y:S01]  /*60130*/  IMAD.MOV.U32 R16, RZ, RZ, R14 ;  /* 0x000000ffff107224 */ /* 0x000fe200078e000e */
[----:B------:R-:W-:Y:S01]  /*60140*/  LOP3.LUT R11, R11, 0x80, RZ, 0xc0, !PT ;  /* 0x000000800b0b7812 */ /* 0x000fe200078ec0ff */
[----:B------:R-:W0:Y:S01]  /*60150*/  S2R R18, SR_CTAID.X ;  /* 0x0000000000127919 */ /* 0x000e220000002500 */
[----:B------:R-:W1:Y:S02]  /*60160*/  LDCU.64 UR4, c[0x0][0x3e0] ;  /* 0x00007c00ff0477ac */ /* 0x000e640008000a00 */
[----:B------:R-:W-:Y:S01]  /*60170*/  IADD3 R11, PT, PT, R11, UR7, R5 ;  /* 0x000000070b0b7c10 */ /* 0x000fe2000fffe005 */
[----:B--2---:R-:W-:-:S04]  /*60180*/  @P1 FMUL R4, R4, 0.25 ;  /* 0x3e80000004041820 */ /* 0x004fc80000400000 */
[----:B------:R-:W-:-:S04]  /*60190*/  @!P5 FMUL R4, R4, 16777216 ;  /* 0x4b8000000404d820 */ /* 0x000fc80000400000 */
[----:B----4-:R-:W-:Y:S01]  /*601a0*/  FMUL R5, R10, R4 ;  /* 0x000000040a057220 */ /* 0x010fe20000400000 */
[----:B---3--:R-:W-:-:S04]  /*601b0*/  @P1 FMUL R3, R3, 0.25 ;  /* 0x3e80000003031820 */ /* 0x008fc80000400000 */
[----:B------:R-:W-:-:S04]  /*601c0*/  @!P5 FMUL R3, R3, 16777216 ;  /* 0x4b8000000303d820 */ /* 0x000fc80000400000 */
[----:B------:R-:W-:Y:S02]  /*601d0*/  FMUL R4, R10, R3 ;  /* 0x000000030a047220 */ /* 0x000fe40000400000 */
[----:B------:R-:W2:Y:S01]  /*601e0*/  LDL.LU R3, [R1+0x384] ;  /* 0x0003840001037983 */ /* 0x000ea20000300800 */
[----:B------:R-:W-:Y:S01]  /*601f0*/  FSEL R8, R8, R2, !P3 ;  /* 0x0000000208087208 */ /* 0x000fe20005800000 */
[----:B------:R-:W-:Y:S01]  /*60200*/  @P0 FMUL R2, R2, 0.25 ;  /* 0x3e80000002020820 */ /* 0x000fe20000400000 */
[----:B------:R-:W-:Y:S02]  /*60210*/  F2FP.BF16.F32.PACK_AB R4, R5, R4 ;  /* 0x000000040504723e */ /* 0x000fe400000010ff */
[----:B------:R-:W3:Y:S01]  /*60220*/  LDL.LU R5, [R1+0x374] ;  /* 0x0003740001057983 */ /* 0x000ee20000300800 */
[----:B------:R-:W-:-:S04]  /*60230*/  @!P4 FMUL R2, R2, 16777216 ;  /* 0x4b8000000202c820 */ /* 0x000fc80000400000 */
[----:B------:R4:W5:Y:S02]  /*60240*/  MUFU.RCP R9, R2 ;  /* 0x0000000200097308 */ /* 0x0009640000001000 */
[----:B----4-:R-:W4:Y:S01]  /*60250*/  LDL.LU R2, [R1+0x388] ;  /* 0x0003880001027983 */ /* 0x010f220000300800 */
[----:B--2---:R-:W-:-:S04]  /*60260*/  @P1 FMUL R3, R3, 0.25 ;  /* 0x3e80000003031820 */ /* 0x004fc80000400000 */
[----:B------:R-:W-:-:S04]  /*60270*/  @!P5 FMUL R3, R3, 16777216 ;  /* 0x4b8000000303d820 */ /* 0x000fc80000400000 */
[----:B------:R-:W-:Y:S02]  /*60280*/  FMUL R6, R10, R3 ;  /* 0x000000030a067220 */ /* 0x000fe40000400000 */
[----:B------:R-:W2:Y:S01]  /*60290*/  LDL.LU R3, [R1+0x378] ;  /* 0x0003780001037983 */ /* 0x000ea20000300800 */
[----:B---3--:R-:W-:-:S04]  /*602a0*/  @P1 FMUL R5, R5, 0.25 ;  /* 0x3e80000005051820 */ /* 0x008fc80000400000 */
[----:B------:R-:W-:Y:S01]  /*602b0*/  @!P5 FMUL R5, R5, 16777216 ;  /* 0x4b8000000505d820 */ /* 0x000fe20000400000 */
[----:B----4-:R-:W-:-:S03]  /*602c0*/  @P0 FMUL R2, R2, 0.25 ;  /* 0x3e80000002020820 */ /* 0x010fc60000400000 */
[----:B------:R-:W-:Y:S01]  /*602d0*/  FMUL R5, R10, R5 ;  /* 0x000000050a057220 */ /* 0x000fe20000400000 */
[----:B------:R-:W-:-:S04]  /*602e0*/  @!P4 FMUL R2, R2, 16777216 ;  /* 0x4b8000000202c820 */ /* 0x000fc80000400000 */
[----:B------:R-:W-:Y:S01]  /*602f0*/  F2FP.BF16.F32.PACK_AB R5, R6, R5 ;  /* 0x000000050605723e */ /* 0x000fe200000010ff */
[----:B-----5:R-:W-:Y:S02]  /*60300*/  FMUL R7, R9, R2 ;  /* 0x0000000209077220 */ /* 0x020fe40000400000 */
[----:B------:R-:W3:Y:S01]  /*60310*/  LDL.LU R2, [R1+0x38c] ;  /* 0x00038c0001027983 */ /* 0x000ee20000300800 */
[----:B--2---:R-:W-:-:S04]  /*60320*/  @P0 FMUL R3, R3, 0.25 ;  /* 0x3e80000003030820 */ /* 0x004fc80000400000 */
[----:B------:R-:W-:-:S04]  /*60330*/  @!P4 FMUL R3, R3, 16777216 ;  /* 0x4b8000000303c820 */ /* 0x000fc80000400000 */
[----:B------:R-:W-:Y:S02]  /*60340*/  FMUL R6, R9, R3 ;  /* 0x0000000309067220 */ /* 0x000fe40000400000 */
[----:B------:R-:W2:Y:S03]  /*60350*/  LDL.LU R3, [R1+0x37c] ;  /* 0x00037c0001037983 */ /* 0x000ea60000300800 */
[----:B------:R-:W-:Y:S02]  /*60360*/  F2FP.BF16.F32.PACK_AB R6, R7, R6 ;  /* 0x000000060706723e */ /* 0x000fe400000010ff */
[C---:B------:R-:W-:Y:S01]  /*60370*/  LOP3.LUT R7, R12.reuse, 0x1e0, RZ, 0xc0, !PT ;  /* 0x000001e00c077812 */ /* 0x040fe200078ec0ff */
[----:B------:R-:W-:Y:S02]  /*60380*/  IMAD.SHL.U32 R12, R12, 0x10, RZ ;  /* 0x000000100c0c7824 */ /* 0x000fe400078e00ff */
[----:B---3--:R-:W-:Y:S01]  /*60390*/  @P0 FMUL R2, R2, 0.25 ;  /* 0x3e80000002020820 */ /* 0x008fe20000400000 */
[----:B------:R-:W-:-:S03]  /*603a0*/  LEA R11, R7, R11, 0x8 ;  /* 0x0000000b070b7211 */ /* 0x000fc600078e40ff */
[----:B------:R-:W-:Y:S01]  /*603b0*/  @!P4 FMUL R2, R2, 16777216 ;  /* 0x4b8000000202c820 */ /* 0x000fe20000400000 */
[----:B------:R-:W-:-:S03]  /*603c0*/  LOP3.LUT R13, R12, 0x70, RZ, 0xc0, !PT ;  /* 0x000000700c0d7812 */ /* 0x000fc600078ec0ff */
[----:B------:R-:W-:Y:S01]  /*603d0*/  FMUL R2, R9, R2 ;  /* 0x0000000209027220 */ /* 0x000fe20000400000 */
[----:B--2---:R-:W-:-:S04]  /*603e0*/  @P0 FMUL R3, R3, 0.25 ;  /* 0x3e80000003030820 */ /* 0x004fc80000400000 */
[----:B------:R-:W-:-:S04]  /*603f0*/  @!P4 FMUL R3, R3, 16777216 ;  /* 0x4b8000000303c820 */ /* 0x000fc80000400000 */
[----:B------:R-:W-:Y:S01]  /*60400*/  FMUL R7, R9, R3 ;  /* 0x0000000309077220 */ /* 0x000fe20000400000 */
[----:B------:R-:W-:-:S04]  /*60410*/  IADD3 R3, PT, PT, R13, R11, RZ ;  /* 0x0000000b0d037210 */ /* 0x000fc80007ffe0ff */
[----:B------:R-:W-:Y:S01]  /*60420*/  F2FP.BF16.F32.PACK_AB R7, R2, R7 ;  /* 0x000000070207723e */ /* 0x000fe200000010ff */
[----:B------:R-:W-:Y:S04]  /*60430*/  STL [R1+0x169c], R3 ;  /* 0x00169c0301007387 */ /* 0x000fe80000100800 */
[----:B------:R2:W-:Y:S04]  /*60440*/  STSM.16.M88.4 [R3], R4 ;  /* 0x0000000403007844 */ /* 0x0005e80000000200 */
[----:B------:R-:W3:Y:S04]  /*60450*/  LDL.LU R2, [R1+0x3cc] ;  /* 0x0003cc0001027983 */ /* 0x000ee80000300800 */
[----:B--2---:R-:W2:Y:S04]  /*60460*/  LDL.LU R4, [R1+0x3c8] ;  /* 0x0003c80001047983 */ /* 0x004ea80000300800 */
[----:B------:R-:W4:Y:S04]  /*60470*/  LDL.LU R5, [R1+0x3dc] ;  /* 0x0003dc0001057983 */ /* 0x000f280000300800 */
[----:B------:R-:W5:Y:S01]  /*60480*/  LDL.LU R6, [R1+0x3d8] ;  /* 0x0003d80001067983 */ /* 0x000f620000300800 */
[----:B------:R-:W-:-:S05]  /*60490*/  VIADD R7, R0, 0xc0cafb0d ;  /* 0xc0cafb0d00077836 */ /* 0x000fca0000000000 */
[----:B------:R-:W-:Y:S01]  /*604a0*/  LOP3.LUT R7, R7, 0xff800000, RZ, 0xc0, !PT ;  /* 0xff80000007077812 */ /* 0x000fe200078ec0ff */
[----:B------:R-:W-:Y:S02]  /*604b0*/  IMAD.MOV.U32 R15, RZ, RZ, 0x3dc6b27f ;  /* 0x3dc6b27fff0f7424 */ /* 0x000fe400078e00ff */
[----:B---3--:R-:W-:-:S04]  /*604c0*/  @P0 FMUL R2, R2, 0.25 ;  /* 0x3e80000002020820 */ /* 0x008fc80000400000 */
[----:B------:R-:W-:Y:S01]  /*604d0*/  @!P4 FMUL R2, R2, 16777216 ;  /* 0x4b8000000202c820 */ /* 0x000fe20000400000 */
[----:B--2---:R-:W-:Y:S01]  /*604e0*/  @P0 FMUL R4, R4, 0.25 ;  /* 0x3e80000004040820 */ /* 0x004fe20000400000 */
[----:B----4-:R-:W-:-:S03]  /*604f0*/  @P0 FMUL R5, R5, 0.25 ;  /* 0x3e80000005050820 */ /* 0x010fc60000400000 */
[----:B------:R-:W-:Y:S01]  /*60500*/  @!P4 FMUL R4, R4, 16777216 ;  /* 0x4b8000000404c820 */ /* 0x000fe20000400000 */
[----:B------:R-:W-:Y:S01]  /*60510*/  FMUL R3, R9, R2 ;  /* 0x0000000209037220 */ /* 0x000fe20000400000 */
[----:B------:R-:W-:Y:S02]  /*60520*/  @!P4 FMUL R5, R5, 16777216 ;  /* 0x4b8000000505c820 */ /* 0x000fe40000400000 */
[C---:B------:R-:W-:Y:S01]  /*60530*/  FMUL R2, R9.reuse, R4 ;  /* 0x0000000409027220 */ /* 0x040fe20000400000 */
[----:B-----5:R-:W-:Y:S01]  /*60540*/  @P0 FMUL R6, R6, 0.25 ;  /* 0x3e80000006060820 */ /* 0x020fe20000400000 */
[----:B------:R-:W-:Y:S01]  /*60550*/  STL [R1+0x7a4], R3 ;  /* 0x0007a40301007387 */ /* 0x000fe20000100800 */
[----:B------:R-:W-:-:S03]  /*60560*/  FMUL R4, R9, R5 ;  /* 0x0000000509047220 */ /* 0x000fc60000400000 */
[----:B------:R2:W-:Y:S01]  /*60570*/  STL [R1+0x7a0], R2 ;  /* 0x0007a00201007387 */ /* 0x0005e20000100800 */
[----:B------:R-:W-:-:S03]  /*60580*/  @!P4 FMUL R6, R6, 16777216 ;  /* 0x4b8000000606c820 */ /* 0x000fc60000400000 */
[----:B------:R3:W-:Y:S01]  /*60590*/  STL [R1+0x3dc], R4 ;  /* 0x0003dc0401007387 */ /* 0x0007e20000100800 */
[-C--:B--2---:R-:W-:Y:S02]  /*605a0*/  IADD3 R2, PT, PT, R0, -R7.reuse, RZ ;  /* 0x8000000700027210 */ /* 0x084fe40007ffe0ff */
[----:B------:R-:W-:Y:S02]  /*605b0*/  I2FP.F32.S32 R7, R7 ;  /* 0x0000000700077245 */ /* 0x000fe40000201400 */
[----:B---3--:R-:W-:Y:S01]  /*605c0*/  FSEL R4, RZ, -23, P2 ;  /* 0xc1b80000ff047808 */ /* 0x008fe20001000000 */
[----:B------:R-:W-:Y:S01]  /*605d0*/  FADD R2, R2, -1 ;  /* 0xbf80000002027421 */ /* 0x000fe20000000000 */
[----:B------:R-:W-:-:S03]  /*605e0*/  FMUL R3, R9, R6 ;  /* 0x0000000609037220 */ /* 0x000fc60000400000 */
[----:B------:R-:W-:Y:S01]  /*605f0*/  FFMA.FTZ R9, R7, 1.1920928955078125e-07, R4 ;  /* 0x3400000007097823 */ /* 0x000fe20000010004 */
[----:B------:R-:W-:-:S04]  /*60600*/  FFMA.FTZ R4, R2, R15, -0.16845393180847167969 ;  /* 0xbe2c7f3002047423 */ /* 0x000fc8000001000f */
[----:B------:R-:W-:-:S04]  /*60610*/  FFMA.FTZ R4, R2, R4, 0.1716887056827545166 ;  /* 0x3e2fcf2a02047423 */ /* 0x000fc80000010004 */
[----:B------:R-:W-:-:S04]  /*60620*/  FFMA.FTZ R4, R2, R4, -0.17900948226451873779 ;  /* 0xbe374e4302047423 */ /* 0x000fc80000010004 */
[----:B------:R-:W-:-:S04]  /*60630*/  FFMA.FTZ R4, R2, R4, 0.20512372255325317383 ;  /* 0x3e520bf402047423 */ /* 0x000fc80000010004 */
[----:B------:R-:W-:-:S04]  /*60640*/  FFMA.FTZ R4, R2, R4, -0.24046532809734344482 ;  /* 0xbe763c8b02047423 */ /* 0x000fc80000010004 */
[----:B------:R-:W-:-:S04]  /*60650*/  FFMA.FTZ R4, R2, R4, 0.28857114911079406738 ;  /* 0x3e93bf9902047423 */ /* 0x000fc80000010004 */
[----:B------:R-:W-:-:S04]  /*60660*/  FFMA.FTZ R4, R2, R4, -0.36067417263984680176 ;  /* 0xbeb8aa4902047423 */ /* 0x000fc80000010004 */
[----:B------:R-:W-:-:S04]  /*60670*/  FFMA.FTZ R4, R2, R4, 0.48089820146560668945 ;  /* 0x3ef6384a02047423 */ /* 0x000fc80000010004 */
[----:B------:R-:W-:-:S04]  /*60680*/  FFMA.FTZ R4, R2, R4, -0.72134751081466674805 ;  /* 0xbf38aa3b02047423 */ /* 0x000fc80000010004 */
[----:B------:R-:W-:-:S04]  /*60690*/  FMUL R4, R2, R4 ;  /* 0x0000000402047220 */ /* 0x000fc80000400000 */
[C---:B------:R-:W-:Y:S01]  /*606a0*/  FMUL R4, R2.reuse, R4 ;  /* 0x0000000402047220 */ /* 0x040fe20000400000 */
[----:B------:R2:W-:Y:S03]  /*606b0*/  STL [R1+0x3d8], R3 ;  /* 0x0003d80301007387 */ /* 0x0005e60000100800 */
[----:B------:R-:W-:Y:S02]  /*606c0*/  FFMA.FTZ R7, R2, 1.4426950216293334961, R4 ;  /* 0x3fb8aa3b02077823 */ /* 0x000fe40000010004 */
[----:B------:R-:W3:Y:S04]  /*606d0*/  LDL.LU R2, [R1+0x3c4] ;  /* 0x0003c40001027983 */ /* 0x000ee80000300800 */
[----:B------:R-:W4:Y:S04]  /*606e0*/  LDL.LU R4, [R1+0x3c0] ;  /* 0x0003c00001047983 */ /* 0x000f280000300800 */
[----:B------:R-:W5:Y:S04]  /*606f0*/  LDL.LU R5, [R1+0x3d4] ;  /* 0x0003d40001057983 */ /* 0x000f680000300800 */
[----:B------:R-:W2:Y:S01]  /*60700*/  LDL.LU R6, [R1+0x3d0] ;  /* 0x0003d00001067983 */ /* 0x000ea20000300800 */
[----:B------:R-:W-:-:S02]  /*60710*/  ISETP.GE.U32.AND P0, PT, R0, 0x7f800000, PT ;  /* 0x7f8000000000780c */ /* 0x000fc40003f06070 */
[----:B------:R-:W-:Y:S01]  /*60720*/  FSETP.NEU.AND P4, PT, R0, RZ, PT ;  /* 0x000000ff0000720b */ /* 0x000fe20003f8d000 */
[----:B---3--:R-:W-:Y:S01]  /*60730*/  @P1 FMUL R2, R2, 0.25 ;  /* 0x3e80000002021820 */ /* 0x008fe20000400000 */
[----:B----4-:R-:W-:-:S03]  /*60740*/  @P1 FMUL R4, R4, 0.25 ;  /* 0x3e80000004041820 */ /* 0x010fc60000400000 */
[----:B------:R-:W-:Y:S01]  /*60750*/  @!P5 FMUL R2, R2, 16777216 ;  /* 0x4b8000000202d820 */ /* 0x000fe20000400000 */
[----:B-----5:R-:W-:Y:S01]  /*60760*/  @P1 FMUL R5, R5, 0.25 ;  /* 0x3e80000005051820 */ /* 0x020fe20000400000 */
[----:B------:R-:W-:Y:S02]  /*60770*/  @!P5 FMUL R4, R4, 16777216 ;  /* 0x4b8000000404d820 */ /* 0x000fe40000400000 */
[----:B------:R-:W-:Y:S01]  /*60780*/  FMUL R11, R10, R2 ;  /* 0x000000020a0b7220 */ /* 0x000fe20000400000 */
[----:B------:R-:W-:Y:S01]  /*60790*/  @!P5 FMUL R5, R5, 16777216 ;  /* 0x4b8000000505d820 */ /* 0x000fe20000400000 */
[----:B--2---:R-:W-:Y:S01]  /*607a0*/  @P1 FMUL R6, R6, 0.25 ;  /* 0x3e80000006061820 */ /* 0x004fe20000400000 */
[C---:B------:R-:W-:Y:S02]  /*607b0*/  FMUL R3, R10.reuse, R4 ;  /* 0x000000040a037220 */ /* 0x040fe40000400000 */
[----:B------:R-:W-:Y:S01]  /*607c0*/  FMUL R2, R10, R5 ;  /* 0x000000050a027220 */ /* 0x000fe20000400000 */
[----:B------:R-:W-:Y:S01]  /*607d0*/  @!P5 FMUL R6, R6, 16777216 ;  /* 0x4b8000000606d820 */ /* 0x000fe20000400000 */
[----:B------:R-:W-:Y:S04]  /*607e0*/  STL [R1+0x3cc], R11 ;  /* 0x0003cc0b01007387 */ /* 0x000fe80000100800 */
[----:B------:R-:W-:Y:S01]  /*607f0*/  STL [R1+0x3c8], R3 ;  /* 0x0003c80301007387 */ /* 0x000fe20000100800 */
[----:B------:R-:W-:-:S03]  /*60800*/  FMUL R4, R10, R6 ;  /* 0x000000060a047220 */ /* 0x000fc60000400000 */
[----:B------:R2:W-:Y:S04]  /*60810*/  STL [R1+0x3c4], R2 ;  /* 0x0003c40201007387 */ /* 0x0005e80000100800 */
[----:B------:R3:W-:Y:S01]  /*60820*/  STL [R1+0x3c0], R4 ;  /* 0x0003c00401007387 */ /* 0x0007e20000100800 */
[----:B--2---:R-:W-:-:S04]  /*60830*/  IADD3 R2, PT, PT, R8, -0x3f3504f3, RZ ;  /* 0xc0cafb0d08027810 */ /* 0x004fc80007ffe0ff */
[----:B------:R-:W-:Y:S01]  /*60840*/  LOP3.LUT R2, R2, 0xff800000, RZ, 0xc0, !PT ;  /* 0xff80000002027812 */ /* 0x000fe200078ec0ff */
[----:B---3--:R-:W-:Y:S02]  /*60850*/  @P0 IMAD.MOV.U32 R4, RZ, RZ, 0x7f800000 ;  /* 0x7f800000ff040424 */ /* 0x008fe400078e00ff */
[----:B------:R-:W-:Y:S01]  /*60860*/  FADD R3, R9, R7 ;  /* 0x0000000709037221 */ /* 0x000fe20000000000 */
[----:B------:R-:W-:Y:S01]  /*60870*/  IADD3 R5, PT, PT, R8, -R2, RZ ;  /* 0x8000000208057210 */ /* 0x000fe20007ffe0ff */
[----:B------:R-:W-:Y:S01]  /*60880*/  @P0 FFMA.FTZ R3, R0, R4, +INF ;  /* 0x7f80000000030423 */ /* 0x000fe20000010004 */
[----:B------:R-:W-:Y:S02]  /*60890*/  I2FP.F32.S32 R4, R2 ;  /* 0x0000000200047245 */ /* 0x000fe40000201400 */
[----:B------:R-:W-:Y:S01]  /*608a0*/  FSEL R6, RZ, -23, P3 ;  /* 0xc1b80000ff067808 */ /* 0x000fe20001800000 */
[----:B------:R-:W-:-:S04]  /*608b0*/  FADD R2, R5, -1 ;  /* 0xbf80000005027421 */ /* 0x000fc80000000000 */
        /* <DEDUP_REMOVED lines=8> */
[----:B------:R-:W-:Y:S01]  /*60940*/  FFMA.FTZ R4, R2, R4, 0.48089820146560668945 ;  /* 0x3ef6384a02047423 */ /* 0x000fe20000010004 */
[----:B------:R-:W-:-:S03]  /*60950*/  ISETP.GE.U32.AND P0, PT, R8, 0x7f800000, PT ;  /* 0x7f8000000800780c */ /* 0x000fc60003f06070 */
[----:B------:R-:W-:-:S04]  /*60960*/  FFMA.FTZ R4, R2, R4, -0.72134751081466674805 ;  /* 0xbf38aa3b02047423 */ /* 0x000fc80000010004 */
[----:B------:R-:W-:-:S04]  /*60970*/  FMUL R4, R2, R4 ;  /* 0x0000000402047220 */ /* 0x000fc80000400000 */
[C---:B------:R-:W-:Y:S02]  /*60980*/  FMUL R4, R2.reuse, R4 ;  /* 0x0000000402047220 */ /* 0x040fe40000400000 */
[----:B------:R-:W-:Y:S02]  /*60990*/  @P0 IMAD.MOV.U32 R0, RZ, RZ, 0x7f800000 ;  /* 0x7f800000ff000424 */ /* 0x000fe400078e00ff */
[----:B------:R-:W-:Y:S01]  /*609a0*/  FFMA.FTZ R5, R2, 1.4426950216293334961, R4 ;  /* 0x3fb8aa3b02057823 */ /* 0x000fe20000010004 */
[----:B------:R2:W-:Y:S01]  /*609b0*/  STL [R1+0x10], R3 ;  /* 0x0000100301007387 */ /* 0x0005e20000100800 */
[----:B------:R-:W-:Y:S02]  /*609c0*/  FSETP.NEU.AND P1, PT, R8, RZ, PT ;  /* 0x000000ff0800720b */ /* 0x000fe40003f2d000 */
[----:B--2---:R-:W-:Y:S01]  /*609d0*/  FADD R3, R6, R5 ;  /* 0x0000000506037221 */ /* 0x004fe20000000000 */
[----:B------:R-:W-:Y:S02]  /*609e0*/  @P0 FFMA.FTZ R3, R8, R0, +INF ;  /* 0x7f80000008030423 */ /* 0x000fe40000010000 */
[----:B------:R-:W2:Y:S04]  /*609f0*/  LDL.LU R0, [R1+0x3b8] ;  /* 0x0003b80001007983 */ /* 0x000ea80000300800 */
[----:B------:R3:W-:Y:S04]  /*60a00*/  STL [R1+0x8], R3 ;  /* 0x0000080301007387 */ /* 0x0007e80000100800 */
[----:B------:R-:W4:Y:S04]  /*60a10*/  LDL.LU R5, [R1+0x3bc] ;  /* 0x0003bc0001057983 */ /* 0x000f280000300800 */
[----:B------:R-:W5:Y:S04]  /*60a20*/  LDL.LU R6, [R1+0x3a8] ;  /* 0x0003a80001067983 */ /* 0x000f680000300800 */
[----:B------:R-:W3:Y:S04]  /*60a30*/  LDL.LU R7, [R1+0x3ac] ;  /* 0x0003ac0001077983 */ /* 0x000ee80000300800 */
[----:B------:R-:W4:Y:S04]  /*60a40*/  LDL.LU R8, [R1+0x3e8] ;  /* 0x0003e80001087983 */ /* 0x000f280000300800 */
[----:B------:R-:W4:Y:S04]  /*60a50*/  LDL.LU R9, [R1+0x3ec] ;  /* 0x0003ec0001097983 */ /* 0x000f280000300800 */
[----:B------:R-:W4:Y:S04]  /*60a60*/  LDL.LU R10, [R1+0x39c] ;  /* 0x00039c00010a7983 */ /* 0x000f280000300800 */
[----:B------:R-:W5:Y:S01]  /*60a70*/  LDL.LU R11, [R1+0x398] ;  /* 0x00039800010b7983 */ /* 0x000f620000300800 */
[----:B------:R-:W-:-:S04]  /*60a80*/  MOV R2, R17 ;  /* 0x0000001100027202 */ /* 0x000fc80000000f00 */
[C---:B------:R-:W-:Y:S02]  /*60a90*/  FSETP.GT.AND P2, PT, |R2|.reuse, 8.50705917302346158658e+37, PT ;  /* 0x7e8000000200780b */ /* 0x040fe40003f44200 */
[C---:B------:R-:W-:Y:S01]  /*60aa0*/  FSETP.GEU.AND P5, PT, |R2|.reuse, 1.175494350822287508e-38, PT ;  /* 0x008000000200780b */ /* 0x040fe20003fae200 */
[C---:B------:R-:W-:Y:S01]  /*60ab0*/  FMUL R12, R2.reuse, 8388608 ;  /* 0x4b000000020c7820 */ /* 0x040fe20000400000 */
[----:B------:R-:W-:-:S04]  /*60ac0*/  FSETP.GEU.AND P0, PT, R2, 1.175494350822287508e-38, PT ;  /* 0x008000000200780b */ /* 0x000fc80003f0e000 */
[----:B------:R-:W-:-:S05]  /*60ad0*/  FSEL R12, R12, R2, !P0 ;  /* 0x000000020c0c7208 */ /* 0x000fca0004000000 */
[----:B------:R-:W-:-:S04]  /*60ae0*/  @P2 FMUL R2, R2, 0.25 ;  /* 0x3e80000002022820 */ /* 0x000fc80000400000 */
[----:B------:R-:W-:-:S04]  /*60af0*/  @!P5 FMUL R2, R2, 16777216 ;  /* 0x4b8000000202d820 */ /* 0x000fc80000400000 */
[----:B------:R0:W1:Y:S01]  /*60b00*/  MUFU.RCP R14, R2 ;  /* 0x00000002000e7308 */ /* 0x0000620000001000 */
[----:B------:R-:W-:-:S05]  /*60b10*/  IMAD.MOV.U32 R4, RZ, RZ, R16 ;  /* 0x000000ffff047224 */ /* 0x000fca00078e0010 */
[C---:B------:R-:W-:Y:S01]  /*60b20*/  FSETP.GEU.AND P3, PT, R4.reuse, 1.175494350822287508e-38, PT ;  /* 0x008000000400780b */ /* 0x040fe20003f6e000 */
[----:B0-----:R-:W-:-:S05]  /*60b30*/  FMUL R2, R4, 8388608 ;  /* 0x4b00000004027820 */ /* 0x001fca0000400000 */
[----:B------:R-:W-:-:S04]  /*60b40*/  FSEL R2, R2, R4, !P3 ;  /* 0x0000000402027208 */ /* 0x000fc80005800000 */
[----:B------:R-:W-:-:S04]  /*60b50*/  IADD3 R13, PT, PT, R2, -0x3f3504f3, RZ ;  /* 0xc0cafb0d020d7810 */ /* 0x000fc80007ffe0ff */
[----:B------:R-:W-:Y:S01]  /*60b60*/  LOP3.LUT R13, R13, 0xff800000, RZ, 0xc0, !PT ;  /* 0xff8000000d0d7812 */ /* 0x000fe200078ec0ff */
[----:B--2---:R-:W-:Y:S01]  /*60b70*/  @P2 FMUL R0, R0, 0.25 ;  /* 0x3e80000000002820 */ /* 0x004fe20000400000 */
[----:B---3--:R-:W-:Y:S01]  /*60b80*/  @P2 FMUL R7, R7, 0.25 ;  /* 0x3e80000007072820 */ /* 0x008fe20000400000 */
[----:B----4-:R-:W-:Y:S01]  /*60b90*/  @P2 FMUL R10, R10, 0.25 ;  /* 0x3e8000000a0a2820 */ /* 0x010fe20000400000 */
[----:B-----5:R-:W-:-:S03]  /*60ba0*/  @P2 FMUL R11, R11, 0.25 ;  /* 0x3e8000000b0b2820 */ /* 0x020fc60000400000 */
[----:B------:R-:W-:Y:S01]  /*60bb0*/  @!P5 FMUL R10, R10, 16777216 ;  /* 0x4b8000000a0ad820 */ /* 0x000fe20000400000 */
[----:B------:R-:W-:Y:S01]  /*60bc0*/  @P2 FMUL R9, R9, 0.25 ;  /* 0x3e80000009092820 */ /* 0x000fe20000400000 */
[----:B------:R-:W-:Y:S02]  /*60bd0*/  @!P5 FMUL R11, R11, 16777216 ;  /* 0x4b8000000b0bd820 */ /* 0x000fe40000400000 */
[C---:B-1----:R-:W-:Y:S01]  /*60be0*/  FMUL R10, R14.reuse, R10 ;  /* 0x0000000a0e0a7220 */ /* 0x042fe20000400000 */
[----:B------:R-:W-:Y:S01]  /*60bf0*/  @!P5 FMUL R9, R9, 16777216 ;  /* 0x4b8000000909d820 */ /* 0x000fe20000400000 */
[----:B------:R-:W-:Y:S01]  /*60c00*/  FMUL R3, R14, R11 ;  /* 0x0000000b0e037220 */ /* 0x000fe20000400000 */
[----:B------:R-:W-:Y:S01]  /*60c10*/  @!P5 FMUL R7, R7, 16777216 ;  /* 0x4b8000000707d820 */ /* 0x000fe20000400000 */
[----:B------:R-:W-:Y:S01]  /*60c20*/  @P2 FMUL R8, R8, 0.25 ;  /* 0x3e80000008082820 */ /* 0x000fe20000400000 */
[----:B------:R-:W-:Y:S01]  /*60c30*/  @P2 FMUL R6, R6, 0.25 ;  /* 0x3e80000006062820 */ /* 0x000fe20000400000 */
[----:B------:R-:W-:Y:S01]  /*60c40*/  STL [R1+0x3bc], R10 ;  /* 0x0003bc0a01007387 */ /* 0x000fe20000100800 */
[----:B------:R-:W-:Y:S01]  /*60c50*/  FMUL R9, R14, R9 ;  /* 0x000000090e097220 */ /* 0x000fe20000400000 */
[----:B------:R-:W-:-:S02]  /*60c60*/  @P2 FMUL R5, R5, 0.25 ;  /* 0x3e80000005052820 */ /* 0x000fc40000400000 */
[----:B------:R0:W-:Y:S01]  /*60c70*/  STL [R1+0x3b8], R3 ;  /* 0x0003b80301007387 */ /* 0x0001e20000100800 */
[----:B------:R-:W-:Y:S01]  /*60c80*/  @!P5 FMUL R8, R8, 16777216 ;  /* 0x4b8000000808d820 */ /* 0x000fe20000400000 */
[----:B------:R-:W-:Y:S01]  /*60c90*/  @!P5 FMUL R6, R6, 16777216 ;  /* 0x4b8000000606d820 */ /* 0x000fe20000400000 */
[----:B------:R-:W-:Y:S01]  /*60ca0*/  @!P5 FMUL R5, R5, 16777216 ;  /* 0x4b8000000505d820 */ /* 0x000fe20000400000 */
[----:B------:R-:W-:Y:S01]  /*60cb0*/  STL [R1+0x3ac], R9 ;  /* 0x0003ac0901007387 */ /* 0x000fe20000100800 */
[C---:B------:R-:W-:Y:S01]  /*60cc0*/  FMUL R8, R14.reuse, R8 ;  /* 0x000000080e087220 */ /* 0x040fe20000400000 */
[----:B0-----:R-:W-:Y:S01]  /*60cd0*/  FMUL R3, R14, R7 ;  /* 0x000000070e037220 */ /* 0x001fe20000400000 */
[----:B------:R-:W-:-:S04]  /*60ce0*/  @!P5 FMUL R0, R0, 16777216 ;  /* 0x4b8000000000d820 */ /* 0x000fc80000400000 */
[----:B------:R0:W-:Y:S01]  /*60cf0*/  STL [R1+0x16a0], R3 ;  /* 0x0016a00301007387 */ /* 0x0001e20000100800 */
[----:B------:R-:W-:-:S03]  /*60d00*/  FMUL R5, R14, R5 ;  /* 0x000000050e057220 */ /* 0x000fc60000400000 */
[----:B------:R-:W-:Y:S01]  /*60d10*/  STL [R1+0x3a8], R8 ;  /* 0x0003a80801007387 */ /* 0x000fe20000100800 */
[----:B0-----:R-:W-:-:S05]  /*60d20*/  FMUL R3, R14, R6 ;  /* 0x000000060e037220 */ /* 0x001fca0000400000 */
[----:B------:R0:W-:Y:S04]  /*60d30*/  STL [R1+0x16a4], R3 ;  /* 0x0016a40301007387 */ /* 0x0001e80000100800 */
[----:B------:R1:W-:Y:S01]  /*60d40*/  STL [R1+0x208], R5 ;  /* 0x0002080501007387 */ /* 0x0003e20000100800 */
[----:B0-----:R-:W-:Y:S01]  /*60d50*/  FMUL R3, R14, R0 ;  /* 0x000000000e037220 */ /* 0x001fe20000400000 */
[----:B------:R-:W-:Y:S01]  /*60d60*/  IMAD.IADD R0, R2, 0x1, -R13 ;  /* 0x0000000102007824 */ /* 0x000fe200078e0a0d */
[----:B------:R-:W-:Y:S02]  /*60d70*/  I2FP.F32.S32 R13, R13 ;  /* 0x0000000d000d7245 */ /* 0x000fe40000201400 */
[----:B-1----:R-:W-:Y:S01]  /*60d80*/  FSEL R5, RZ, -23, P3 ;  /* 0xc1b80000ff057808 */ /* 0x002fe20001800000 */
        /* <DEDUP_REMOVED lines=15> */
[----:B------:R-:W2:Y:S04]  /*60e80*/  LDL.LU R0, [R1+0x3b0] ;  /* 0x0003b00001007983 */ /* 0x000ea80000300800 */
[----:B------:R-:W3:Y:S04]  /*60e90*/  LDL.LU R5, [R1+0x3b4] ;  /* 0x0003b40001057983 */ /* 0x000ee80000300800 */
[----:B------:R-:W4:Y:S04]  /*60ea0*/  LDL.LU R6, [R1+0x3a0] ;  /* 0x0003a00001067983 */ /* 0x000f280000300800 */
[----:B------:R-:W5:Y:S04]  /*60eb0*/  LDL.LU R7, [R1+0x3a4] ;  /* 0x0003a40001077983 */ /* 0x000f680000300800 */
[----:B------:R-:W2:Y:S04]  /*60ec0*/  LDL.LU R8, [R1+0x394] ;  /* 0x0003940001087983 */ /* 0x000ea80000300800 */
[----:B------:R-:W3:Y:S04]  /*60ed0*/  LDL.LU R9, [R1+0x390] ;  /* 0x0003900001097983 */ /* 0x000ee80000300800 */
[----:B------:R-:W4:Y:S04]  /*60ee0*/  LDL.LU R10, [R1+0x3e4] ;  /* 0x0003e400010a7983 */ /* 0x000f280000300800 */
[----:B------:R-:W5:Y:S01]  /*60ef0*/  LDL.LU R11, [R1+0x3e0] ;  /* 0x0003e000010b7983 */ /* 0x000f620000300800 */
[----:B------:R-:W-:-:S02]  /*60f00*/  FSETP.GT.AND P2, PT, |R4|, 8.50705917302346158658e+37, PT ;  /* 0x7e8000000400780b */ /* 0x000fc40003f44200 */
[----:B------:R-:W-:-:S11]  /*60f10*/  FSETP.GEU.AND P3, PT, |R4|, 1.175494350822287508e-38, PT ;  /* 0x008000000400780b */ /* 0x000fd60003f6e200 */
[----:B------:R-:W-:-:S04]  /*60f20*/  @P2 FMUL R4, R4, 0.25 ;  /* 0x3e80000004042820 */ /* 0x000fc80000400000 */
[----:B------:R-:W-:-:S06]  /*60f30*/  @!P3 FMUL R4, R4, 16777216 ;  /* 0x4b8000000404b820 */ /* 0x000fcc0000400000 */
[----:B------:R-:W1:Y:S01]  /*60f40*/  MUFU.RCP R4, R4 ;  /* 0x0000000400047308 */ /* 0x000e620000001000 */
[----:B------:R-:W-:Y:S01]  /*60f50*/  FSETP.NEU.AND P5, PT, R2, RZ, PT ;  /* 0x000000ff0200720b */ /* 0x000fe20003fad000 */
[----:B--2---:R-:W-:Y:S01]  /*60f60*/  @P2 FMUL R8, R8, 0.25 ;  /* 0x3e80000008082820 */ /* 0x004fe20000400000 */
[----:B---3--:R-:W-:-:S03]  /*60f70*/  @P2 FMUL R9, R9, 0.25 ;  /* 0x3e80000009092820 */ /* 0x008fc60000400000 */
[----:B------:R-:W-:Y:S01]  /*60f80*/  @!P3 FMUL R8, R8, 16777216 ;  /* 0x4b8000000808b820 */ /* 0x000fe20000400000 */
[----:B----4-:R-:W-:Y:S01]  /*60f90*/  @P2 FMUL R10, R10, 0.25 ;  /* 0x3e8000000a0a2820 */ /* 0x010fe20000400000 */
[----:B------:R-:W-:Y:S02]  /*60fa0*/  @!P3 FMUL R9, R9, 16777216 ;  /* 0x4b8000000909b820 */ /* 0x000fe40000400000 */
[----:B-1----:R-:W-:Y:S01]  /*60fb0*/  FMUL R8, R4, R8 ;  /* 0x0000000804087220 */ /* 0x002fe20000400000 */
[----:B------:R-:W-:Y:S01]  /*60fc0*/  @!P3 FMUL R10, R10, 16777216 ;  /* 0x4b8000000a0ab820 */ /* 0x000fe20000400000 */
[----:B-----5:R-:W-:Y:S01]  /*60fd0*/  @P2 FMUL R11, R11, 0.25 ;  /* 0x3e8000000b0b2820 */ /* 0x020fe20000400000 */
[----:B------:R-:W-:Y:S01]  /*60fe0*/  @P2 FMUL R7, R7, 0.25 ;  /* 0x3e80000007072820 */ /* 0x000fe20000400000 */
[C---:B------:R-:W-:Y:S01]  /*60ff0*/  FMUL R9, R4.reuse, R9 ;  /* 0x0000000904097220 */ /* 0x040fe20000400000 */
[----:B0-----:R-:W-:Y:S01]  /*61000*/  FMUL R3, R4, R10 ;  /* 0x0000000a04037220 */ /* 0x001fe20000400000 */
[----:B------:R-:W-:Y:S01]  /*61010*/  @!P3 FMUL R11, R11, 16777216 ;  /* 0x4b8000000b0bb820 */ /* 0x000fe20000400000 */
[----:B------:R-:W-:Y:S01]  /*61020*/  @!P3 FMUL R7, R7, 16777216 ;  /* 0x4b8000000707b820 */ /* 0x000fe20000400000 */
[----:B------:R0:W-:Y:S01]  /*61030*/  STL [R1+0x3a0], R8 ;  /* 0x0003a00801007387 */ /* 0x0001e20000100800 */
[----:B------:R-:W-:Y:S01]  /*61040*/  @P2 FMUL R6, R6, 0.25 ;  /* 0x3e80000006062820 */ /* 0x000fe20000400000 */
[----:B------:R-:W-:-:S02]  /*61050*/  @P2 FMUL R5, R5, 0.25 ;  /* 0x3e80000005052820 */ /* 0x000fc40000400000 */
[----:B------:R-:W-:Y:S01]  /*61060*/  STL [R1+0x39c], R9 ;  /* 0x00039c0901007387 */ /* 0x000fe20000100800 */
[----:B------:R-:W-:-:S03]  /*61070*/  @P2 FMUL R0, R0, 0.25 ;  /* 0x3e80000000002820 */ /* 0x000fc60000400000 */
[----:B------:R-:W2:Y:S01]  /*61080*/  LDL.LU.64 R16, [R1+0x6a0] ;  /* 0x0006a00001107983 */ /* 0x000ea20000300a00 */
[----:B0-----:R-:W-:-:S03]  /*61090*/  FMUL R8, R4, R11 ;  /* 0x0000000b04087220 */ /* 0x001fc60000400000 */
[----:B------:R0:W-:Y:S01]  /*610a0*/  STL [R1+0x398], R3 ;  /* 0x0003980301007387 */ /* 0x0001e20000100800 */
[----:B------:R-:W-:Y:S01]  /*610b0*/  ISETP.GE.U32.AND P2, PT, R2, 0x7f800000, PT ;  /* 0x7f8000000200780c */ /* 0x000fe20003f46070 */
[----:B------:R-:W-:Y:S01]  /*610c0*/  @!P3 FMUL R6, R6, 16777216 ;  /* 0x4b8000000606b820 */ /* 0x000fe20000400000 */
[----:B------:R-:W-:Y:S01]  /*610d0*/  @!P3 FMUL R5, R5, 16777216 ;  /* 0x4b8000000505b820 */ /* 0x000fe20000400000 */
[----:B------:R-:W-:Y:S01]  /*610e0*/  @!P3 FMUL R0, R0, 16777216 ;  /* 0x4b8000000000b820 */ /* 0x000fe20000400000 */
[----:B------:R-:W-:Y:S01]  /*610f0*/  STL [R1+0x394], R8 ;  /* 0x0003940801007387 */ /* 0x000fe20000100800 */
[C---:B0-----:R-:W-:Y:S01]  /*61100*/  FMUL R3, R4.reuse, R7 ;  /* 0x0000000704037220 */ /* 0x041fe20000400000 */
[----:B------:R-:W-:-:S04]  /*61110*/  FMUL R5, R4, R5 ;  /* 0x0000000504057220 */ /* 0x000fc80000400000 */
[----:B------:R0:W-:Y:S02]  /*61120*/  STL [R1+0x16a8], R3 ;  /* 0x0016a80301007387 */ /* 0x0001e40000100800 */
[C---:B0-----:R-:W-:Y:S01]  /*61130*/  FMUL R3, R4.reuse, R6 ;  /* 0x0000000604037220 */ /* 0x041fe20000400000 */
[----:B------:R-:W-:Y:S01]  /*61140*/  FMUL R4, R4, R0 ;  /* 0x0000000004047220 */ /* 0x000fe20000400000 */
[----:B------:R-:W-:-:S03]  /*61150*/  IADD3 R0, PT, PT, R12, -0x3f3504f3, RZ ;  /* 0xc0cafb0d0c007810 */ /* 0x000fc60007ffe0ff */
[----:B------:R0:W-:Y:S01]  /*61160*/  STL [R1+0x16ac], R3 ;  /* 0x0016ac0301007387 */ /* 0x0001e20000100800 */
[----:B------:R-:W-:-:S03]  /*61170*/  LOP3.LUT R0, R0, 0xff800000, RZ, 0xc0, !PT ;  /* 0xff80000000007812 */ /* 0x000fc600078ec0ff */
[----:B------:R-:W-:Y:S04]  /*61180*/  STL [R1+0x110], R5 ;  /* 0x0001100501007387 */ /* 0x000fe80000100800 */
[----:B------:R1:W-:Y:S01]  /*61190*/  STL [R1+0x10c], R4 ;  /* 0x00010c0401007387 */ /* 0x0003e20000100800 */
[----:B0-----:R-:W-:Y:S01]  /*611a0*/  FADD R3, R14, R13 ;  /* 0x0000000d0e037221 */ /* 0x001fe20000000000 */
[----:B-1----:R-:W-:Y:S01]  /*611b0*/  @P2 IMAD.MOV.U32 R4, RZ, RZ, 0x7f800000 ;  /* 0x7f800000ff042424 */ /* 0x002fe200078e00ff */
[----:B------:R-:W-:-:S03]  /*611c0*/  IADD3 R5, PT, PT, R12, -R0, RZ ;  /* 0x800000000c057210 */ /* 0x000fc60007ffe0ff */
[----:B------:R-:W-:Y:S01]  /*611d0*/  @P2 FFMA.FTZ R3, R2, R4, +INF ;  /* 0x7f80000002032423 */ /* 0x000fe20000010004 */
[----:B------:R-:W-:Y:S02]  /*611e0*/  I2FP.F32.S32 R4, R0 ;  /* 0x0000000000047245 */ /* 0x000fe40000201400 */
[----:B------:R-:W-:Y:S01]  /*611f0*/  FSEL R6, RZ, -23, P0 ;  /* 0xc1b80000ff067808 */ /* 0x000fe20000000000 */
[----:B------:R-:W-:Y:S01]  /*61200*/  FADD R0, R5, -1 ;  /* 0xbf80000005007421 */ /* 0x000fe20000000000 */
[----:B------:R0:W-:Y:S03]  /*61210*/  STL [R1+0xc], R3 ;  /* 0x00000c0301007387 */ /* 0x0001e60000100800 */
[----:B------:R-:W-:Y:S01]  /*61220*/  FFMA.FTZ R6, R4, 1.1920928955078125e-07, R6 ;  /* 0x3400000004067823 */ /* 0x000fe20000010006 */
[----:B0-----:R-:W-:-:S04]  /*61230*/  IMAD.MOV.U32 R3, RZ, RZ, 0x3dc6b27f ;  /* 0x3dc6b27fff037424 */ /* 0x001fc800078e00ff */
[----:B------:R-:W-:-:S04]  /*61240*/  FFMA.FTZ R4, R0, R3, -0.16845393180847167969 ;  /* 0xbe2c7f3000047423 */ /* 0x000fc80000010003 */
[----:B------:R-:W-:-:S04]  /*61250*/  FFMA.FTZ R4, R0, R4, 0.1716887056827545166 ;  /* 0x3e2fcf2a00047423 */ /* 0x000fc80000010004 */
[----:B------:R-:W-:-:S04]  /*61260*/  FFMA.FTZ R4, R0, R4, -0.17900948226451873779 ;  /* 0xbe374e4300047423 */ /* 0x000fc80000010004 */
[----:B------:R-:W-:-:S04]  /*61270*/  FFMA.FTZ R4, R0, R4, 0.20512372255325317383 ;  /* 0x3e520bf400047423 */ /* 0x000fc80000010004 */
[----:B------:R-:W-:-:S04]  /*61280*/  FFMA.FTZ R4, R0, R4, -0.24046532809734344482 ;  /* 0xbe763c8b00047423 */ /* 0x000fc80000010004 */
[----:B------:R-:W-:-:S04]  /*61290*/  FFMA.FTZ R4, R0, R4, 0.28857114911079406738 ;  /* 0x3e93bf9900047423 */ /* 0x000fc80000010004 */
[----:B------:R-:W-:Y:S01]  /*612a0*/  FFMA.FTZ R4, R0, R4, -0.36067417263984680176 ;  /* 0xbeb8aa4900047423 */ /* 0x000fe20000010004 */
[----:B------:R-:W-:-:S03]  /*612b0*/  ISETP.GE.U32.AND P0, PT, R12, 0x7f800000, PT ;  /* 0x7f8000000c00780c */ /* 0x000fc60003f06070 */
[----:B------:R-:W-:-:S04]  /*612c0*/  FFMA.FTZ R4, R0, R4, 0.48089820146560668945 ;  /* 0x3ef6384a00047423 */ /* 0x000fc80000010004 */
[----:B------:R-:W-:-:S04]  /*612d0*/  FFMA.FTZ R4, R0, R4, -0.72134751081466674805 ;  /* 0xbf38aa3b00047423 */ /* 0x000fc80000010004 */
[----:B------:R-:W-:-:S04]  /*612e0*/  FMUL R4, R0, R4 ;  /* 0x0000000400047220 */ /* 0x000fc80000400000 */
[----:B------:R-:W-:Y:S01]  /*612f0*/  FMUL R4, R0, R4 ;  /* 0x0000000400047220 */ /* 0x000fe20000400000 */
[----:B------:R-:W-:-:S03]  /*61300*/  @P0 MOV R2, 0x7f800000 ;  /* 0x7f80000000020802 */ /* 0x000fc60000000f00 */
[----:B------:R-:W-:-:S04]  /*61310*/  FFMA.FTZ R5, R0, 1.4426950216293334961, R4 ;  /* 0x3fb8aa3b00057823 */ /* 0x000fc80000010004 */
[----:B------:R-:W-:Y:S01]  /*61320*/  FADD R5, R6, R5 ;  /* 0x0000000506057221 */ /* 0x000fe20000000000 */
[C---:B------:R-:W-:Y:S02]  /*61330*/  @P0 FFMA.FTZ R5, R12.reuse, R2, +INF ;  /* 0x7f8000000c050423 */ /* 0x040fe40000010002 */
[----:B------:R-:W3:Y:S04]  /*61340*/  LDL.LU R2, [R1+0x3f8] ;  /* 0x0003f80001027983 */ /* 0x000ee80000300800 */
[----:B------:R0:W-:Y:S04]  /*61350*/  STL [R1], R5 ;  /* 0x0000000501007387 */ /* 0x0001e80000100800 */
[----:B0-----:R-:W4:Y:S04]  /*61360*/  LDL.LU R5, [R1+0x3fc] ;  /* 0x0003fc0001057983 */ /* 0x001f280000300800 */
[----:B------:R-:W5:Y:S04]  /*61370*/  LDL.LU R6, [R1+0x408] ;  /* 0x0004080001067983 */ /* 0x000f680000300800 */
[----:B------:R-:W5:Y:S04]  /*61380*/  LDL.LU R7, [R1+0x40c] ;  /* 0x00040c0001077983 */ /* 0x000f680000300800 */
[----:B------:R-:W5:Y:S04]  /*61390*/  LDL.LU R8, [R1+0x41c] ;  /* 0x00041c0001087983 */ /* 0x000f680000300800 */
[----:B------:R-:W5:Y:S04]  /*613a0*/  LDL.LU R9, [R1+0x418] ;  /* 0x0004180001097983 */ /* 0x000f680000300800 */
[----:B------:R-:W5:Y:S04]  /*613b0*/  LDL.LU R11, [R1+0x42c] ;  /* 0x00042c00010b7983 */ /* 0x000f680000300800 */
[----:B------:R-:W5:Y:S01]  /*613c0*/  LDL.LU R13, [R1+0x428] ;  /* 0x00042800010d7983 */ /* 0x000f620000300800 */
[----:B------:R-:W-:Y:S01]  /*613d0*/  FSETP.NEU.AND P0, PT, R12, RZ, PT ;  /* 0x000000ff0c00720b */ /* 0x000fe20003f0d000 */
[----:B--2---:R-:W-:-:S05]  /*613e0*/  IMAD.MOV.U32 R0, RZ, RZ, R17 ;  /* 0x000000ffff007224 */ /* 0x004fca00078e0011 */
[C---:B------:R-:W-:Y:S02]  /*613f0*/  FSETP.GT.AND P6, PT, |R0|.reuse, 8.50705917302346158658e+37, PT ;  /* 0x7e8000000000780b */ /* 0x040fe40003fc4200 */
[C---:B------:R-:W-:Y:S01]  /*61400*/  FSETP.GEU.AND P3, PT, |R0|.reuse, 1.175494350822287508e-38, PT ;  /* 0x008000000000780b */ /* 0x040fe20003f6e200 */
[C---:B------:R-:W-:Y:S01]  /*61410*/  FMUL R10, R0.reuse, 8388608 ;  /* 0x4b000000000a7820 */ /* 0x040fe20000400000 */
[----:B------:R-:W-:-:S04]  /*61420*/  FSETP.GEU.AND P2, PT, R0, 1.175494350822287508e-38, PT ;  /* 0x008000000000780b */ /* 0x000fc80003f4e000 */
[----:B------:R-:W-:-:S05]  /*61430*/  FSEL R10, R10, R0, !P2 ;  /* 0x000000000a0a7208 */ /* 0x000fca0005000000 */
[----:B------:R-:W-:-:S04]  /*61440*/  @P6 FMUL R0, R0, 0.25 ;  /* 0x3e80000000006820 */ /* 0x000fc80000400000 */
[----:B------:R-:W-:-:S04]  /*61450*/  @!P3 FMUL R0, R0, 16777216 ;  /* 0x4b8000000000b820 */ /* 0x000fc80000400000 */
[----:B------:R-:W0:Y:S01]  /*61460*/  MUFU.RCP R14, R0 ;  /* 0x00000000000e7308 */ /* 0x000e220000001000 */
[----:B------:R-:W-:-:S05]  /*61470*/  MOV R4, R16 ;  /* 0x0000001000047202 */ /* 0x000fca0000000f00 */
[----:B------:R-:W-:Y:S01]  /*61480*/  FMUL R12, R4, 8388608 ;  /* 0x4b000000040c7820 */ /* 0x000fe20000400000 */
[----:B---3--:R-:W-:Y:S01]  /*61490*/  @P6 FMUL R2, R2, 0.25 ;  /* 0x3e80000002026820 */ /* 0x008fe20000400000 */
[----:B----4-:R-:W-:Y:S01]  /*614a0*/  @P6 FMUL R5, R5, 0.25 ;  /* 0x3e80000005056820 */ /* 0x010fe20000400000 */
[----:B-----5:R-:W-:Y:S01]  /*614b0*/  @P6 FMUL R6, R6, 0.25 ;  /* 0x3e80000006066820 */ /* 0x020fe20000400000 */
[----:B------:R-:W-:Y:S01]  /*614c0*/  @P6 FMUL R7, R7, 0.25 ;  /* 0x3e80000007076820 */ /* 0x000fe20000400000 */
[----:B------:R-:W-:Y:S01]  /*614d0*/  @P6 FMUL R8, R8, 0.25 ;  /* 0x3e80000008086820 */ /* 0x000fe20000400000 */
[----:B------:R-:W-:-:S03]  /*614e0*/  @P6 FMUL R9, R9, 0.25 ;  /* 0x3e80000009096820 */ /* 0x000fc60000400000 */
[----:B------:R-:W-:Y:S01]  /*614f0*/  @!P3 FMUL R8, R8, 16777216 ;  /* 0x4b8000000808b820 */ /* 0x000fe20000400000 */
[----:B------:R-:W-:Y:S01]  /*61500*/  @P6 FMUL R11, R11, 0.25 ;  /* 0x3e8000000b0b6820 */ /* 0x000fe20000400000 */
[----:B------:R-:W-:Y:S01]  /*61510*/  @!P3 FMUL R9, R9, 16777216 ;  /* 0x4b8000000909b820 */ /* 0x000fe20000400000 */
[----:B------:R-:W-:Y:S01]  /*61520*/  @P6 FMUL R13, R13, 0.25 ;  /* 0x3e8000000d0d6820 */ /* 0x000fe20000400000 */
[----:B------:R-:W-:Y:S01]  /*61530*/  FSETP.GEU.AND P6, PT, R4, 1.175494350822287508e-38, PT ;  /* 0x008000000400780b */ /* 0x000fe20003fce000 */
[----:B------:R-:W-:Y:S01]  /*61540*/  @!P3 FMUL R11, R11, 16777216 ;  /* 0x4b8000000b0bb820 */ /* 0x000fe20000400000 */
[----:B0-----:R-:W-:Y:S02]  /*61550*/  FMUL R15, R14, R8 ;  /* 0x000000080e0f7220 */ /* 0x001fe40000400000 */
[----:B------:R-:W-:Y:S01]  /*61560*/  FSEL R12, R12, R4, !P6 ;  /* 0x000000040c0c7208 */ /* 0x000fe20007000000 */
[C---:B------:R-:W-:Y:S01]  /*61570*/  FMUL R9, R14.reuse, R9 ;  /* 0x000000090e097220 */ /* 0x040fe20000400000 */
[----:B------:R-:W-:Y:S01]  /*61580*/  @!P3 FMUL R13, R13, 16777216 ;  /* 0x4b8000000d0db820 */ /* 0x000fe20000400000 */
[----:B------:R-:W-:Y:S01]  /*61590*/  FMUL R8, R14, R11 ;  /* 0x0000000b0e087220 */ /* 0x000fe20000400000 */
[----:B------:R-:W-:Y:S01]  /*615a0*/  @!P3 FMUL R7, R7, 16777216 ;  /* 0x4b8000000707b820 */ /* 0x000fe20000400000 */
[----:B------:R-:W-:Y:S01]  /*615b0*/  @!P3 FMUL R6, R6, 16777216 ;  /* 0x4b8000000606b820 */ /* 0x000fe20000400000 */
[----:B------:R-:W-:-:S02]  /*615c0*/  VIADD R0, R12, 0xc0cafb0d ;  /* 0xc0cafb0d0c007836 */ /* 0x000fc40000000000 */
[----:B------:R-:W-:Y:S01]  /*615d0*/  @!P3 FMUL R5, R5, 16777216 ;  /* 0x4b8000000505b820 */ /* 0x000fe20000400000 */
[----:B------:R-:W-:Y:S01]  /*615e0*/  STL [R1+0x388], R15 ;  /* 0x0003880f01007387 */ /* 0x000fe20000100800 */
[----:B------:R-:W-:Y:S01]  /*615f0*/  @!P3 FMUL R2, R2, 16777216 ;  /* 0x4b8000000202b820 */ /* 0x000fe20000400000 */
[----:B------:R-:W-:Y:S02]  /*61600*/  FMUL R11, R14, R13 ;  /* 0x0000000d0e0b7220 */ /* 0x000fe40000400000 */
[----:B------:R0:W-:Y:S01]  /*61610*/  STL [R1+0x384], R9 ;  /* 0x0003840901007387 */ /* 0x0001e20000100800 */
[----:B------:R-:W-:-:S03]  /*61620*/  LOP3.LUT R0, R0, 0xff800000, RZ, 0xc0, !PT ;  /* 0xff80000000007812 */ /* 0x000fc600078ec0ff */
[----:B------:R1:W-:Y:S01]  /*61630*/  STL [R1+0x380], R8 ;  /* 0x0003800801007387 */ /* 0x0003e20000100800 */
[C---:B0-----:R-:W-:Y:S01]  /*61640*/  FMUL R9, R14.reuse, R7 ;  /* 0x000000070e097220 */ /* 0x041fe20000400000 */
[C---:B------:R-:W-:Y:S01]  /*61650*/  FMUL R7, R14.reuse, R5 ;  /* 0x000000050e077220 */ /* 0x040fe20000400000 */
[C---:B-1----:R-:W-:Y:S01]  /*61660*/  FMUL R8, R14.reuse, R6 ;  /* 0x000000060e087220 */ /* 0x042fe20000400000 */
[----:B------:R-:W-:Y:S01]  /*61670*/  FMUL R6, R14, R2 ;  /* 0x000000020e067220 */ /* 0x000fe20000400000 */
[----:B------:R-:W-:Y:S01]  /*61680*/  STL [R1+0x37c], R11 ;  /* 0x00037c0b01007387 */ /* 0x000fe20000100800 */
[----:B------:R-:W-:-:S03]  /*61690*/  IADD3 R5, PT, PT, R12, -R0, RZ ;  /* 0x800000000c057210 */ /* 0x000fc60007ffe0ff */
[----:B------:R-:W-:Y:S01]  /*616a0*/  STL [R1+0x108], R9 ;  /* 0x0001080901007387 */ /* 0x000fe20000100800 */
[----:B------:R-:W-:-:S03]  /*616b0*/  I2FP.F32.S32 R2, R0 ;  /* 0x0000000000027245 */ /* 0x000fc60000201400 */
[----:B------:R-:W-:Y:S04]  /*616c0*/  STL [R1+0x104], R8 ;  /* 0x0001040801007387 */ /* 0x000fe80000100800 */
[----:B------:R-:W-:Y:S01]  /*616d0*/  STL [R1+0x100], R7 ;  /* 0x0001000701007387 */ /* 0x000fe20000100800 */
[----:B------:R-:W-:-:S03]  /*616e0*/  FADD R0, R5, -1 ;  /* 0xbf80000005007421 */ /* 0x000fc60000000000 */
[----:B------:R0:W-:Y:S02]  /*616f0*/  STL [R1+0x24], R6 ;  /* 0x0000240601007387 */ /* 0x0001e40000100800 */
[----:B0-----:R-:W-:-:S05]  /*61700*/  FSEL R6, RZ, -23, P6 ;  /* 0xc1b80000ff067808 */ /* 0x001fca0003000000 */
        /* <DEDUP_REMOVED lines=11> */
[----:B------:R-:W-:-:S04]  /*617c0*/  FMUL R2, R0, R2 ;  /* 0x0000000200027220 */ /* 0x000fc80000400000 */
[----:B------:R-:W-:Y:S02]  /*617d0*/  FFMA.FTZ R13, R0, 1.4426950216293334961, R2 ;  /* 0x3fb8aa3b000d7823 */ /* 0x000fe40000010002 */
[----:B------:R-:W2:Y:S04]  /*617e0*/  LDL.LU R0, [R1+0x3f0] ;  /* 0x0003f00001007983 */ /* 0x000ea80000300800 */
[----:B------:R-:W3:Y:S04]  /*617f0*/  LDL.LU R2, [R1+0x3f4] ;  /* 0x0003f40001027983 */ /* 0x000ee80000300800 */
[----:B------:R-:W4:Y:S04]  /*61800*/  LDL.LU R5, [R1+0x400] ;  /* 0x0004000001057983 */ /* 0x000f280000300800 */
[----:B------:R-:W5:Y:S04]  /*61810*/  LDL.LU R6, [R1+0x404] ;  /* 0x0004040001067983 */ /* 0x000f680000300800 */
[----:B------:R-:W2:Y:S04]  /*61820*/  LDL.LU R7, [R1+0x414] ;  /* 0x0004140001077983 */ /* 0x000ea80000300800 */
[----:B------:R-:W3:Y:S04]  /*61830*/  LDL.LU R8, [R1+0x410] ;  /* 0x0004100001087983 */ /* 0x000ee80000300800 */
[----:B------:R-:W3:Y:S04]  /*61840*/  LDL.LU R9, [R1+0x424] ;  /* 0x0004240001097983 */ /* 0x000ee80000300800 */
[----:B------:R-:W3:Y:S01]  /*61850*/  LDL.LU R11, [R1+0x420] ;  /* 0x00042000010b7983 */ /* 0x000ee20000300800 */
[----:B------:R-:W-:-:S02]  /*61860*/  FSETP.GT.AND P6, PT, |R4|, 8.50705917302346158658e+37, PT ;  /* 0x7e8000000400780b */ /* 0x000fc40003fc4200 */
[----:B------:R-:W-:-:S11]  /*61870*/  FSETP.GEU.AND P3, PT, |R4|, 1.175494350822287508e-38, PT ;  /* 0x008000000400780b */ /* 0x000fd60003f6e200 */
[----:B------:R-:W-:-:S04]  /*61880*/  @P6 FMUL R4, R4, 0.25 ;  /* 0x3e80000004046820 */ /* 0x000fc80000400000 */
[----:B------:R-:W-:-:S06]  /*61890*/  @!P3 FMUL R4, R4, 16777216 ;  /* 0x4b8000000404b820 */ /* 0x000fcc0000400000 */
[----:B------:R-:W0:Y:S01]  /*618a0*/  MUFU.RCP R4, R4 ;  /* 0x0000000400047308 */ /* 0x000e220000001000 */
[----:B--2---:R-:W-:-:S04]  /*618b0*/  @P6 FMUL R7, R7, 0.25 ;  /* 0x3e80000007076820 */ /* 0x004fc80000400000 */
[----:B------:R-:W-:-:S04]  /*618c0*/  @!P3 FMUL R7, R7, 16777216 ;  /* 0x4b8000000707b820 */ /* 0x000fc80000400000 */
[----:B0-----:R-:W-:-:S05]  /*618d0*/  FMUL R15, R4, R7 ;  /* 0x00000007040f7220 */ /* 0x001fca0000400000 */
[----:B------:R-:W-:Y:S04]  /*618e0*/  STL [R1+0x378], R15 ;  /* 0x0003780f01007387 */ /* 0x000fe80000100800 */
[----:B------:R-:W2:Y:S01]  /*618f0*/  LDL.LU.64 R16, [R1+0x6a8] ;  /* 0x0006a80001107983 */ /* 0x000ea20000300a00 */
[----:B---3--:R-:W-:Y:S01]  /*61900*/  @P6 FMUL R8, R8, 0.25 ;  /* 0x3e80000008086820 */ /* 0x008fe20000400000 */
[----:B------:R-:W-:Y:S01]  /*61910*/  @P6 FMUL R9, R9, 0.25 ;  /* 0x3e80000009096820 */ /* 0x000fe20000400000 */
[----:B------:R-:W-:Y:S02]  /*61920*/  @P6 FMUL R11, R11, 0.25 ;  /* 0x3e8000000b0b6820 */ /* 0x000fe40000400000 */
[----:B------:R-:W-:Y:S01]  /*61930*/  @!P3 FMUL R8, R8, 16777216 ;  /* 0x4b8000000808b820 */ /* 0x000fe20000400000 */
[----:B------:R-:W-:Y:S01]  /*61940*/  @!P3 FMUL R9, R9, 16777216 ;  /* 0x4b8000000909b820 */ /* 0x000fe20000400000 */
[----:B-----5:R-:W-:Y:S01]  /*61950*/  @P6 FMUL R6, R6, 0.25 ;  /* 0x3e80000006066820 */ /* 0x020fe20000400000 */
[----:B----4-:R-:W-:Y:S01]  /*61960*/  @P6 FMUL R5, R5, 0.25 ;  /* 0x3e80000005056820 */ /* 0x010fe20000400000 */
[----:B------:R-:W-:Y:S01]  /*61970*/  FMUL R8, R4, R8 ;  /* 0x0000000804087220 */ /* 0x000fe20000400000 */
[----:B------:R-:W-:Y:S01]  /*61980*/  @P6 FMUL R2, R2, 0.25 ;  /* 0x3e80000002026820 */ /* 0x000fe20000400000 */
[----:B------:R-:W-:Y:S01]  /*61990*/  FMUL R7, R4, R9 ;  /* 0x0000000904077220 */ /* 0x000fe20000400000 */
[----:B------:R-:W-:Y:S01]  /*619a0*/  @P6 FMUL R0, R0, 0.25 ;  /* 0x3e80000000006820 */ /* 0x000fe20000400000 */
[----:B------:R-:W-:Y:S01]  /*619b0*/  @!P3 FMUL R11, R11, 16777216 ;  /* 0x4b8000000b0bb820 */ /* 0x000fe20000400000 */
[----:B------:R-:W-:Y:S01]  /*619c0*/  @!P3 FMUL R6, R6, 16777216 ;  /* 0x4b8000000606b820 */ /* 0x000fe20000400000 */
[----:B------:R-:W-:Y:S01]  /*619d0*/  ISETP.GE.U32.AND P6, PT, R12, 0x7f800000, PT ;  /* 0x7f8000000c00780c */ /* 0x000fe20003fc6070 */
[----:B------:R-:W-:Y:S01]  /*619e0*/  @!P3 FMUL R5, R5, 16777216 ;  /* 0x4b8000000505b820 */ /* 0x000fe20000400000 */
[----:B------:R-:W-:Y:S01]  /*619f0*/  @!P3 FMUL R2, R2, 16777216 ;  /* 0x4b8000000202b820 */ /* 0x000fe20000400000 */
[----:B------:R0:W-:Y:S01]  /*61a00*/  STL [R1+0x374], R8 ;  /* 0x0003740801007387 */ /* 0x0001e20000100800 */
[----:B------:R-:W-:Y:S01]  /*61a10*/  @!P3 FMUL R0, R0, 16777216 ;  /* 0x4b8000000000b820 */ /* 0x000fe20000400000 */
[----:B------:R-:W-:-:S02]  /*61a20*/  FMUL R5, R4, R5 ;  /* 0x0000000504057220 */ /* 0x000fc40000400000 */
[----:B------:R1:W-:Y:S01]  /*61a30*/  STL [R1+0x370], R7 ;  /* 0x0003700701007387 */ /* 0x0003e20000100800 */
[C---:B0-----:R-:W-:Y:S01]  /*61a40*/  FMUL R8, R4.reuse, R11 ;  /* 0x0000000b04087220 */ /* 0x041fe20000400000 */
[C---:B-1----:R-:W-:Y:S01]  /*61a50*/  FMUL R7, R4.reuse, R6 ;  /* 0x0000000604077220 */ /* 0x042fe20000400000 */
[C---:B------:R-:W-:Y:S01]  /*61a60*/  FMUL R6, R4.reuse, R2 ;  /* 0x0000000204067220 */ /* 0x040fe20000400000 */
[----:B------:R-:W-:Y:S02]  /*61a70*/  FMUL R2, R4, R0 ;  /* 0x0000000004027220 */ /* 0x000fe40000400000 */
[----:B------:R-:W-:Y:S01]  /*61a80*/  STL [R1+0x36c], R8 ;  /* 0x00036c0801007387 */ /* 0x000fe20000100800 */
[----:B------:R-:W-:-:S03]  /*61a90*/  VIADD R0, R10, 0xc0cafb0d ;  /* 0xc0cafb0d0a007836 */ /* 0x000fc60000000000 */
[----:B------:R-:W-:Y:S04]  /*61aa0*/  STL [R1+0x20], R7 ;  /* 0x0000200701007387 */ /* 0x000fe80000100800 */
[----:B------:R0:W-:Y:S04]  /*61ab0*/  STL [R1+0x1c], R5 ;  /* 0x00001c0501007387 */ /* 0x0001e80000100800 */
[----:B------:R-:W-:Y:S04]  /*61ac0*/  STL [R1+0x18], R6 ;  /* 0x0000180601007387 */ /* 0x000fe80000100800 */
[----:B------:R1:W-:Y:S01]  /*61ad0*/  STL [R1+0x14], R2 ;  /* 0x0000140201007387 */ /* 0x0003e20000100800 */
[----:B------:R-:W-:Y:S01]  /*61ae0*/  LOP3.LUT R0, R0, 0xff800000, RZ, 0xc0, !PT ;  /* 0xff80000000007812 */ /* 0x000fe200078ec0ff */
[----:B0-----:R-:W-:Y:S01]  /*61af0*/  FADD R5, R14, R13 ;  /* 0x0000000d0e057221 */ /* 0x001fe20000000000 */
[----:B-1----:R-:W-:-:S03]  /*61b00*/  @P6 MOV R2, 0x7f800000 ;  /* 0x7f80000000026802 */ /* 0x002fc60000000f00 */
[----:B------:R-:W-:Y:S02]  /*61b10*/  IMAD.IADD R4, R10, 0x1, -R0 ;  /* 0x000000010a047824 */ /* 0x000fe400078e0a00 */
[----:B------:R-:W-:Y:S01]  /*61b20*/  @P6 FFMA.FTZ R5, R12, R2, +INF ;  /* 0x7f8000000c056423 */ /* 0x000fe20000010002 */
[----:B------:R-:W-:Y:S01]  /*61b30*/  I2FP.F32.S32 R2, R0 ;  /* 0x0000000000027245 */ /* 0x000fe20000201400 */
[----:B------:R-:W-:-:S03]  /*61b40*/  FADD R0, R4, -1 ;  /* 0xbf80000004007421 */ /* 0x000fc60000000000 */
[----:B------:R0:W-:Y:S02]  /*61b50*/  STL [R1+0x4], R5 ;  /* 0x0000040501007387 */ /* 0x0001e40000100800 */
[----:B0-----:R-:W-:-:S05]  /*61b60*/  FSEL R5, RZ, -23, P2 ;  /* 0xc1b80000ff057808 */ /* 0x001fca0001000000 */
[----:B------:R-:W-:Y:S01]  /*61b70*/  FFMA.FTZ R9, R2, 1.1920928955078125e-07, R5 ;  /* 0x3400000002097823 */ /* 0x000fe20000010005 */
[C---:B------:R-:W-:Y:S01]  /*61b80*/  FFMA.FTZ R2, R0.reuse, R3, -0.16845393180847167969 ;  /* 0xbe2c7f3000027423 */ /* 0x040fe20000010003 */
[----:B------:R-:W0:Y:S01]  /*61b90*/  S2R R15, SR_TID.X ;  /* 0x00000000000f7919 */ /* 0x000e220000002100 */
[----:B------:R-:W1:Y:S02]  /*61ba0*/  LDC.64 R4, c[0x0][0x398] ;  /* 0x0000e600ff047b82 */ /* 0x000e640000000a00 */
        /* <DEDUP_REMOVED lines=8> */
[----:B------:R-:W-:Y:S01]  /*61c30*/  FMUL R2, R0, R2 ;  /* 0x0000000200027220 */ /* 0x000fe20000400000 */
[----:B0-----:R-:W-:-:S03]  /*61c40*/  PRMT R11, R15, 0x6540, R18 ;  /* 0x000065400f0b7816 */ /* 0x001fc60000000012 */
[----:B------:R-:W-:Y:S01]  /*61c50*/  FMUL R2, R0, R2 ;  /* 0x0000000200027220 */ /* 0x000fe20000400000 */
[----:B------:R-:W-:-:S03]  /*61c60*/  UIMAD UR4, UR6, UR4, URZ ;  /* 0x00000004060472a4 */ /* 0x000fc6000f8e02ff */
[----:B------:R-:W-:Y:S01]  /*61c70*/  FFMA.FTZ R8, R0, 1.4426950216293334961, R2 ;  /* 0x3fb8aa3b00087823 */ /* 0x000fe20000010002 */
[----:B------:R-:W-:Y:S01]  /*61c80*/  IMAD R0, R11, UR5, RZ ;  /* 0x000000050b007c24 */ /* 0x000fe2000f8e02ff */
[----:B------:R-:W-:Y:S01]  /*61c90*/  USHF.L.U32 UR5, UR4, 0x1, URZ ;  /* 0x0000000104057899 */ /* 0x000fe200080006ff */
[----:B------:R-:W-:-:S03]  /*61ca0*/  ISETP.GE.U32.AND P2, PT, R10, 0x7f800000, PT ;  /* 0x7f8000000a00780c */ /* 0x000fc60003f46070 */
[C---:B------:R-:W-:Y:S01]  /*61cb0*/  SHF.L.U32 R2, R0.reuse, 0x1, RZ ;  /* 0x0000000100027819 */ /* 0x040fe200000006ff */
[----:B------:R-:W-:-:S03]  /*61cc0*/  IMAD.HI R0, R0, 0x2, RZ ;  /* 0x0000000200007827 */ /* 0x000fc600078e02ff */
[----:B-1----:R-:W-:Y:S01]  /*61cd0*/  IADD3 R2, P3, P6, R2, UR5, R4 ;  /* 0x0000000502027c10 */ /* 0x002fe2000fe7e004 */
[----:B------:R-:W-:Y:S01]  /*61ce0*/  UIMAD.WIDE UR4, UR4, 0x2, URZ ;  /* 0x00000002040478a5 */ /* 0x000fe2000f8e02ff */
[----:B------:R-:W-:-:S04]  /*61cf0*/  FADD R28, R9, R8 ;  /* 0x00000008091c7221 */ /* 0x000fc80000000000 */
[----:B------:R-:W-:Y:S01]  /*61d00*/  @P2 IMAD.MOV.U32 R4, RZ, RZ, 0x7f800000 ;  /* 0x7f800000ff042424 */ /* 0x000fe200078e00ff */
[----:B------:R-:W-:Y:S01]  /*61d10*/  IADD3.X R0, PT, PT, R0, UR5, R5, P3, P6 ;  /* 0x0000000500007c10 */ /* 0x000fe20009fec405 */
[----:B------:R0:W-:Y:S02]  /*61d20*/  STL [R1+0x15c4], R2 ;  /* 0x0015c40201007387 */ /* 0x0001e40000100800 */
[----:B------:R-:W-:Y:S02]  /*61d30*/  @P2 FFMA.FTZ R28, R10, R4, +INF ;  /* 0x7f8000000a1c2423 */ /* 0x000fe40000010004 */
[----:B------:R1:W-:Y:S01]  /*61d40*/  STL [R1+0x15c0], R0 ;  /* 0x0015c00001007387 */ /* 0x0003e20000100800 */
[----:B------:R-:W3:Y:S03]  /*61d50*/  LDCU UR4, c[0x0][0x3e8] ;  /* 0x00007d00ff0477ac */ /* 0x000ee60008000800 */
[----:B------:R-:W4:Y:S04]  /*61d60*/  LDL.LU R4, [R1+0x430] ;  /* 0x0004300001047983 */ /* 0x000f280000300800 */
[----:B------:R-:W5:Y:S04]  /*61d70*/  LDL.LU R5, [R1+0x434] ;  /* 0x0004340001057983 */ /* 0x000f680000300800 */
[----:B------:R-:W3:Y:S04]  /*61d80*/  LDL.LU R8, [R1+0x438] ;  /* 0x0004380001087983 */ /* 0x000ee80000300800 */
[----:B------:R-:W4:Y:S04]  /*61d90*/  LDL.LU R9, [R1+0x43c] ;  /* 0x00043c0001097983 */ /* 0x000f280000300800 */
[----:B------:R-:W5:Y:S04]  /*61da0*/  LDL.LU R11, [R1+0x440] ;  /* 0x00044000010b7983 */ /* 0x000f680000300800 */
[----:B------:R-:W5:Y:S04]  /*61db0*/  LDL.LU R13, [R1+0x444] ;  /* 0x00044400010d7983 */ /* 0x000f680000300800 */
[----:B------:R-:W5:Y:S04]  /*61dc0*/  LDL.LU R14, [R1+0x448] ;  /* 0x00044800010e7983 */ /* 0x000f680000300800 */
[----:B------:R-:W5:Y:S01]  /*61dd0*/  LDL.LU R15, [R1+0x44c] ;  /* 0x00044c00010f7983 */ /* 0x000f620000300800 */
[----:B--2---:R-:W-:Y:S01]  /*61de0*/  MOV R7, R16 ;  /* 0x0000001000077202 */ /* 0x004fe20000000f00 */
[----:B------:R-:W-:-:S02]  /*61df0*/  IMAD.MOV.U32 R6, RZ, RZ, R17 ;  /* 0x000000ffff067224 */ /* 0x000fc400078e0011 */
[----:B------:R-:W2:Y:S04]  /*61e00*/  LDL.LU R16, [R1+0x460] ;  /* 0x0004600001107983 */ /* 0x000ea80000300800 */
[----:B------:R-:W2:Y:S04]  /*61e10*/  LDL.LU R17, [R1+0x46c] ;  /* 0x00046c0001117983 */ /* 0x000ea80000300800 */
[----:B------:R-:W2:Y:S04]  /*61e20*/  LDL.LU R18, [R1+0x45c] ;  /* 0x00045c0001127983 */ /* 0x000ea80000300800 */
[----:B------:R-:W2:Y:S04]  /*61e30*/  LDL.LU R19, [R1+0x458] ;  /* 0x0004580001137983 */ /* 0x000ea80000300800 */
[----:B------:R-:W2:Y:S04]  /*61e40*/  LDL.LU R20, [R1+0x468] ;  /* 0x0004680001147983 */ /* 0x000ea80000300800 */
[----:B------:R-:W2:Y:S04]  /*61e50*/  LDL.LU R22, [R1+0x464] ;  /* 0x0004640001167983 */ /* 0x000ea80000300800 */
[----:B------:R-:W2:Y:S04]  /*61e60*/  LDL.LU R23, [R1+0x454] ;  /* 0x0004540001177983 */ /* 0x000ea80000300800 */
[----:B------:R-:W2:Y:S01]  /*61e70*/  LDL.LU R24, [R1+0x450] ;  /* 0x0004500001187983 */ /* 0x000ea20000300800 */
[----:B------:R-:W-:-:S02]  /*61e80*/  FSETP.GT.AND P6, PT, |R6|, 8.50705917302346158658e+37, PT ;  /* 0x7e8000000600780b */ /* 0x000fc40003fc4200 */
[C---:B------:R-:W-:Y:S01]  /*61e90*/  FSETP.GEU.AND P3, PT, |R6|.reuse, 1.175494350822287508e-38, PT ;  /* 0x008000000600780b */ /* 0x040fe20003f6e200 */
[C---:B------:R-:W-:Y:S01]  /*61ea0*/  FMUL R21, R6.reuse, 8388608 ;  /* 0x4b00000006157820 */ /* 0x040fe20000400000 */
[----:B------:R-:W-:-:S04]  /*61eb0*/  FSETP.GEU.AND P2, PT, R6, 1.175494350822287508e-38, PT ;  /* 0x008000000600780b */ /* 0x000fc80003f4e000 */
[----:B------:R-:W-:-:S05]  /*61ec0*/  FSEL R21, R21, R6, !P2 ;  /* 0x0000000615157208 */ /* 0x000fca0005000000 */
[----:B------:R-:W-:Y:S01]  /*61ed0*/  @P6 FMUL R6, R6, 0.25 ;  /* 0x3e80000006066820 */ /* 0x000fe20000400000 */
[----:B------:R-:W-:-:S03]  /*61ee0*/  FMUL R25, R7, 8388608 ;  /* 0x4b00000007197820 */ /* 0x000fc60000400000 */
[----:B------:R-:W-:-:S06]  /*61ef0*/  @!P3 FMUL R6, R6, 16777216 ;  /* 0x4b8000000606b820 */ /* 0x000fcc0000400000 */
[----:B------:R-:W0:Y:S01]  /*61f00*/  MUFU.RCP R6, R6 ;  /* 0x0000000600067308 */ /* 0x000e220000001000 */
[----:B---3--:R-:W-:Y:S01]  /*61f10*/  @P6 FMUL R8, R8, 0.25 ;  /* 0x3e80000008086820 */ /* 0x008fe20000400000 */
[----:B----4-:R-:W-:-:S03]  /*61f20*/  @P6 FMUL R9, R9, 0.25 ;  /* 0x3e80000009096820 */ /* 0x010fc60000400000 */
[----:B------:R-:W-:Y:S01]  /*61f30*/  @!P3 FMUL R8, R8, 16777216 ;  /* 0x4b8000000808b820 */ /* 0x000fe20000400000 */
[----:B------:R-:W-:Y:S01]  /*61f40*/  @!P3 FMUL R9, R9, 16777216 ;  /* 0x4b8000000909b820 */ /* 0x000fe20000400000 */
[----:B-----5:R-:W-:Y:S01]  /*61f50*/  @P6 FMUL R14, R14, 0.25 ;  /* 0x3e8000000e0e6820 */ /* 0x020fe20000400000 */
[----:B------:R-:W-:-:S03]  /*61f60*/  @P6 FMUL R15, R15, 0.25 ;  /* 0x3e8000000f0f6820 */ /* 0x000fc60000400000 */
[----:B------:R-:W-:Y:S01]  /*61f70*/  @!P3 FMUL R14, R14, 16777216 ;  /* 0x4b8000000e0eb820 */ /* 0x000fe20000400000 */
[----:B------:R-:W-:Y:S01]  /*61f80*/  @!P3 FMUL R15, R15, 16777216 ;  /* 0x4b8000000f0fb820 */ /* 0x000fe20000400000 */
[----:B--2---:R-:W-:Y:S01]  /*61f90*/  @P6 FMUL R17, R17, 0.25 ;  /* 0x3e80000011116820 */ /* 0x004fe20000400000 */
[----:B------:R-:W-:Y:S01]  /*61fa0*/  @P6 FMUL R18, R18, 0.25 ;  /* 0x3e80000012126820 */ /* 0x000fe20000400000 */
[----:B------:R-:W-:Y:S01]  /*61fb0*/  @P6 FMUL R19, R19, 0.25 ;  /* 0x3e80000013136820 */ /* 0x000fe20000400000 */
[----:B------:R-:W-:Y:S02]  /*61fc0*/  @P6 FMUL R20, R20, 0.25 ;  /* 0x3e80000014146820 */ /* 0x000fe40000400000 */
[----:B------:R-:W-:Y:S01]  /*61fd0*/  @!P3 FMUL R18, R18, 16777216 ;  /* 0x4b8000001212b820 */ /* 0x000fe20000400000 */
[----:B------:R-:W-:Y:S01]  /*61fe0*/  @!P3 FMUL R19, R19, 16777216 ;  /* 0x4b8000001313b820 */ /* 0x000fe20000400000 */
[----:B------:R-:W-:Y:S01]  /*61ff0*/  @!P3 FMUL R17, R17, 16777216 ;  /* 0x4b8000001111b820 */ /* 0x000fe20000400000 */
[----:B------:R-:W-:Y:S01]  /*62000*/  @!P3 FMUL R20, R20, 16777216 ;  /* 0x4b8000001414b820 */ /* 0x000fe20000400000 */
[----:B------:R-:W-:-:S02]  /*62010*/  FSETP.GEU.AND P3, PT, R7, 1.175494350822287508e-38, PT ;  /* 0x008000000700780b */ /* 0x000fc40003f6e000 */
[----:B------:R-:W-:Y:S02]  /*62020*/  FSETP.GT.AND P6, PT, |R7|, 8.50705917302346158658e+37, PT ;  /* 0x7e8000000700780b */ /* 0x000fe40003fc4200 */
[----:B------:R-:W-:Y:S02]  /*62030*/  FSEL R25, R25, R7, !P3 ;  /* 0x0000000719197208 */ /* 0x000fe40005800000 */
[----:B------:R-:W-:Y:S02]  /*62040*/  FSEL R26, RZ, -23, P3 ;  /* 0xc1b80000ff1a7808 */ /* 0x000fe40001800000 */
[----:B------:R-:W-:-:S07]  /*62050*/  FSETP.GEU.AND P3, PT, |R7|, 1.175494350822287508e-38, PT ;  /* 0x008000000700780b */ /* 0x000fce0003f6e200 */
[----:B------:R-:W-:Y:S01]  /*62060*/  @P6 FMUL R7, R7, 0.25 ;  /* 0x3e80000007076820 */ /* 0x000fe20000400000 */
        /* <DEDUP_REMOVED lines=8> */
[----:B------:R-:W-:Y:S01]  /*620f0*/  @!P3 FMUL R7, R7, 16777216 ;  /* 0x4b8000000707b820 */ /* 0x000fe20000400000 */
        /* <DEDUP_REMOVED lines=8> */
[----:B------:R-:W-:Y:S01]  /*62180*/  FSETP.NEU.AND P3, PT, R10, RZ, PT ;  /* 0x000000ff0a00720b */ /* 0x000fe20003f6d000 */
[C---:B0-----:R-:W-:Y:S01]  /*62190*/  FMUL R2, R6.reuse, R18 ;  /* 0x0000001206027220 */ /* 0x041fe20000400000 */
[----:B------:R0:W2:Y:S01]  /*621a0*/  MUFU.RCP R10, R7 ;  /* 0x00000007000a7308 */ /* 0x0000a20000001000 */
[----:B-1----:R-:W-:-:S03]  /*621b0*/  FMUL R0, R6, R19 ;  /* 0x0000001306007220 */ /* 0x002fc60000400000 */
[----:B------:R1:W-:Y:S04]  /*621c0*/  STL [R1+0x360], R2 ;  /* 0x0003600201007387 */ /* 0x0003e80000100800 */
[----:B------:R3:W-:Y:S01]  /*621d0*/  STL [R1+0x35c], R0 ;  /* 0x00035c0001007387 */ /* 0x0007e20000100800 */
[C---:B0-----:R-:W-:Y:S01]  /*621e0*/  FMUL R7, R6.reuse, R17 ;  /* 0x0000001106077220 */ /* 0x041fe20000400000 */
[----:B-1----:R-:W-:-:S04]  /*621f0*/  FMUL R2, R6, R20 ;  /* 0x0000001406027220 */ /* 0x002fc80000400000 */
[----:B------:R0:W-:Y:S01]  /*62200*/  STL [R1+0x358], R7 ;  /* 0x0003580701007387 */ /* 0x0001e20000100800 */
[----:B---3--:R-:W-:-:S03]  /*62210*/  FMUL R0, R6, R15 ;  /* 0x0000000f06007220 */ /* 0x008fc60000400000 */
[----:B------:R1:W-:Y:S04]  /*62220*/  STL [R1+0x354], R2 ;  /* 0x0003540201007387 */ /* 0x0003e80000100800 */
[----:B------:R3:W-:Y:S01]  /*62230*/  STL [R1+0x330], R0 ;  /* 0x0003300001007387 */ /* 0x0007e20000100800 */
[C---:B0-----:R-:W-:Y:S01]  /*62240*/  FMUL R7, R6.reuse, R14 ;  /* 0x0000000e06077220 */ /* 0x041fe20000400000 */
[----:B-1----:R-:W-:-:S04]  /*62250*/  FMUL R2, R6, R9 ;  /* 0x0000000906027220 */ /* 0x002fc80000400000 */
[----:B------:R-:W-:Y:S01]  /*62260*/  STL [R1+0x32c], R7 ;  /* 0x00032c0701007387 */ /* 0x000fe20000100800 */
[----:B---3--:R-:W-:-:S03]  /*62270*/  FMUL R0, R6, R8 ;  /* 0x0000000806007220 */ /* 0x008fc60000400000 */
[----:B------:R0:W-:Y:S04]  /*62280*/  STL [R1+0x328], R2 ;  /* 0x0003280201007387 */ /* 0x0001e80000100800 */
[----:B------:R1:W-:Y:S01]  /*62290*/  STL [R1+0x324], R0 ;  /* 0x0003240001007387 */ /* 0x0003e20000100800 */
[C---:B--2---:R-:W-:Y:S01]  /*622a0*/  FMUL R8, R10.reuse, R22 ;  /* 0x000000160a087220 */ /* 0x044fe20000400000 */
[C---:B0-----:R-:W-:Y:S01]  /*622b0*/  FMUL R2, R10.reuse, R23 ;  /* 0x000000170a027220 */ /* 0x041fe20000400000 */
[----:B-1----:R-:W-:-:S04]  /*622c0*/  FMUL R0, R10, R24 ;  /* 0x000000180a007220 */ /* 0x002fc80000400000 */
[----:B------:R0:W-:Y:S04]  /*622d0*/  STL [R1+0x350], R2 ;  /* 0x0003500201007387 */ /* 0x0001e80000100800 */
[----:B------:R1:W-:Y:S01]  /*622e0*/  STL [R1+0x34c], R0 ;  /* 0x00034c0001007387 */ /* 0x0003e20000100800 */
[----:B0-----:R-:W-:-:S03]  /*622f0*/  FMUL R2, R10, R16 ;  /* 0x000000100a027220 */ /* 0x001fc60000400000 */
[----:B------:R0:W-:Y:S01]  /*62300*/  STL [R1+0x348], R8 ;  /* 0x0003480801007387 */ /* 0x0001e20000100800 */
[----:B-1----:R-:W-:-:S03]  /*62310*/  FMUL R0, R10, R13 ;  /* 0x0000000d0a007220 */ /* 0x002fc60000400000 */
[----:B------:R-:W-:Y:S04]  /*62320*/  STL [R1+0x344], R2 ;  /* 0x0003440201007387 */ /* 0x000fe80000100800 */
[----:B------:R1:W-:Y:S01]  /*62330*/  STL [R1+0x310], R0 ;  /* 0x0003100001007387 */ /* 0x0003e20000100800 */
[----:B0-----:R-:W-:-:S05]  /*62340*/  FMUL R8, R10, R11 ;  /* 0x0000000b0a087220 */ /* 0x001fca0000400000 */
[----:B------:R-:W-:Y:S01]  /*62350*/  STL [R1+0x2fc], R8 ;  /* 0x0002fc0801007387 */ /* 0x000fe20000100800 */
[----:B-1----:R-:W-:-:S03]  /*62360*/  FMUL R0, R10, R5 ;  /* 0x000000050a007220 */ /* 0x002fc60000400000 */
[----:B------:R-:W2:Y:S01]  /*62370*/  LDL.LU.64 R18, [R1+0x770] ;  /* 0x0007700001127983 */ /* 0x000ea20000300a00 */
[----:B------:R-:W-:-:S03]  /*62380*/  FMUL R2, R10, R4 ;  /* 0x000000040a027220 */ /* 0x000fc60000400000 */
[----:B------:R0:W-:Y:S04]  /*62390*/  STL [R1+0x2f8], R0 ;  /* 0x0002f80001007387 */ /* 0x0001e80000100800 */
[----:B0-----:R-:W3:Y:S04]  /*623a0*/  LDL.LU R0, [R1+0x10] ;  /* 0x0000100001007983 */ /* 0x001ee80000300800 */
[----:B------:R0:W-:Y:S04]  /*623b0*/  STL [R1+0x2f4], R2 ;  /* 0x0002f40201007387 */ /* 0x0001e80000100800 */
[----:B0-----:R-:W4:Y:S01]  /*623c0*/  LDL.LU R2, [R1+0x8] ;  /* 0x0000080001027983 */ /* 0x001f220000300800 */
[----:B------:R-:W-:-:S04]  /*623d0*/  IADD3 R7, PT, PT, R25, -0x3f3504f3, RZ ;  /* 0xc0cafb0d19077810 */ /* 0x000fc80007ffe0ff */
[----:B------:R-:W-:-:S05]  /*623e0*/  LOP3.LUT R7, R7, 0xff800000, RZ, 0xc0, !PT ;  /* 0xff80000007077812 */ /* 0x000fca00078ec0ff */
[----:B------:R-:W-:-:S04]  /*623f0*/  IMAD.IADD R6, R25, 0x1, -R7 ;  /* 0x0000000119067824 */ /* 0x000fc800078e0a07 */
[----:B------:R-:W-:-:S04]  /*62400*/  FADD R6, R6, -1 ;  /* 0xbf80000006067421 */ /* 0x000fc80000000000 */
        /* <DEDUP_REMOVED lines=8> */
[----:B------:R-:W-:Y:S01]  /*62490*/  FFMA.FTZ R4, R6, R4, -0.72134751081466674805 ;  /* 0xbf38aa3b06047423 */ /* 0x000fe20000010004 */
[----:B------:R-:W-:-:S03]  /*624a0*/  FSEL R8, RZ, -23, P2 ;  /* 0xc1b80000ff087808 */ /* 0x000fc60001000000 */
[----:B------:R-:W-:Y:S01]  /*624b0*/  FMUL R4, R6, R4 ;  /* 0x0000000406047220 */ /* 0x000fe20000400000 */
[----:B------:R-:W-:-:S03]  /*624c0*/  ISETP.GE.U32.AND P2, PT, R25, 0x7f800000, PT ;  /* 0x7f8000001900780c */ /* 0x000fc60003f46070 */
[----:B------:R-:W-:Y:S01]  /*624d0*/  FMUL R4, R6, R4 ;  /* 0x0000000406047220 */ /* 0x000fe20000400000 */
[----:B------:R-:W-:-:S03]  /*624e0*/  I2FP.F32.S32 R7, R7 ;  /* 0x0000000700077245 */ /* 0x000fc60000201400 */
[----:B------:R-:W-:Y:S01]  /*624f0*/  FFMA.FTZ R6, R6, 1.4426950216293334961, R4 ;  /* 0x3fb8aa3b06067823 */ /* 0x000fe20000010004 */
[----:B------:R-:W-:Y:S01]  /*62500*/  IADD3 R4, PT, PT, R21, -0x3f3504f3, RZ ;  /* 0xc0cafb0d15047810 */ /* 0x000fe20007ffe0ff */
[----:B------:R-:W-:-:S03]  /*62510*/  FFMA.FTZ R7, R7, 1.1920928955078125e-07, R26 ;  /* 0x3400000007077823 */ /* 0x000fc6000001001a */
[----:B------:R-:W-:Y:S01]  /*62520*/  LOP3.LUT R4, R4, 0xff800000, RZ, 0xc0, !PT ;  /* 0xff80000004047812 */ /* 0x000fe200078ec0ff */
[----:B------:R-:W-:Y:S02]  /*62530*/  @P2 IMAD.MOV.U32 R5, RZ, RZ, 0x7f800000 ;  /* 0x7f800000ff052424 */ /* 0x000fe400078e00ff */
[----:B------:R-:W-:Y:S01]  /*62540*/  FADD R29, R7, R6 ;  /* 0x00000006071d7221 */ /* 0x000fe20000000000 */
[-C--:B------:R-:W-:Y:S01]  /*62550*/  IADD3 R6, PT, PT, R21, -R4.reuse, RZ ;  /* 0x8000000415067210 */ /* 0x080fe20007ffe0ff */
[----:B------:R-:W-:Y:S01]  /*62560*/  @P2 FFMA.FTZ R29, R25, R5, +INF ;  /* 0x7f800000191d2423 */ /* 0x000fe20000010005 */
[----:B------:R-:W-:-:S03]  /*62570*/  I2FP.F32.S32 R5, R4 ;  /* 0x0000000400057245 */ /* 0x000fc60000201400 */
[----:B------:R-:W-:Y:S02]  /*62580*/  FADD R4, R6, -1 ;  /* 0xbf80000006047421 */ /* 0x000fe40000000000 */
[----:B------:R-:W-:Y:S02]  /*62590*/  FFMA.FTZ R7, R5, 1.1920928955078125e-07, R8 ;  /* 0x3400000005077823 */ /* 0x000fe40000010008 */
        /* <DEDUP_REMOVED lines=9> */
[----:B------:R-:W-:-:S03]  /*62630*/  ISETP.GE.U32.AND P2, PT, R21, 0x7f800000, PT ;  /* 0x7f8000001500780c */ /* 0x000fc60003f46070 */
[----:B------:R-:W-:-:S04]  /*62640*/  FMUL R5, R4, R5 ;  /* 0x0000000504057220 */ /* 0x000fc80000400000 */
[----:B------:R-:W-:-:S04]  /*62650*/  FMUL R5, R4, R5 ;  /* 0x0000000504057220 */ /* 0x000fc80000400000 */
[----:B------:R-:W-:-:S04]  /*62660*/  FFMA.FTZ R6, R4, 1.4426950216293334961, R5 ;  /* 0x3fb8aa3b04067823 */ /* 0x000fc80000010005 */
[----:B------:R-:W-:Y:S01]  /*62670*/  FADD R27, R7, R6 ;  /* 0x00000006071b7221 */ /* 0x000fe20000000000 */
[----:B------:R-:W-:-:S04]  /*62680*/  @P2 IMAD.MOV.U32 R6, RZ, RZ, 0x7f800000 ;  /* 0x7f800000ff062424 */ /* 0x000fc800078e00ff */
[----:B------:R-:W-:Y:S02]  /*62690*/  @P2 FFMA.FTZ R27, R21, R6, +INF ;  /* 0x7f800000151b2423 */ /* 0x000fe40000010006 */
[----:B------:R-:W5:Y:S04]  /*626a0*/  LDL.LU R6, [R1+0x470] ;  /* 0x0004700001067983 */ /* 0x000f680000300800 */
[----:B------:R-:W5:Y:S01]  /*626b0*/  LDL.LU R7, [R1+0x474] ;  /* 0x0004740001077983 */ /* 0x000f620000300800 */
[----:B------:R-:W-:-:S03]  /*626c0*/  FSETP.NEU.AND P6, PT, R12, RZ, PT ;  /* 0x000000ff0c00720b */ /* 0x000fc60003fcd000 */
[----:B------:R-:W5:Y:S04]  /*626d0*/  LDL.LU R8, [R1+0x478] ;  /* 0x0004780001087983 */ /* 0x000f680000300800 */
[----:B------:R-:W5:Y:S04]  /*626e0*/  LDL.LU R9, [R1+0x47c] ;  /* 0x00047c0001097983 */ /* 0x000f680000300800 */
[----:B------:R-:W5:Y:S04]  /*626f0*/  LDL.LU R10, [R1+0x480] ;  /* 0x00048000010a7983 */ /* 0x000f680000300800 */
[----:B------:R-:W5:Y:S04]  /*62700*/  LDL.LU R11, [R1+0x484] ;  /* 0x00048400010b7983 */ /* 0x000f680000300800 */
[----:B------:R-:W5:Y:S04]  /*62710*/  LDL.LU R12, [R1+0x488] ;  /* 0x00048800010c7983 */ /* 0x000f680000300800 */
[----:B------:R-:W5:Y:S01]  /*62720*/  LDL.LU R13, [R1+0x48c] ;  /* 0x00048c00010d7983 */ /* 0x000f620000300800 */
[----:B--2---:R-:W-:Y:S01]  /*62730*/  IMAD.MOV.U32 R5, RZ, RZ, R18 ;  /* 0x000000ffff057224 */ /* 0x004fe200078e0012 */
[----:B---3--:R-:W-:-:S05]  /*62740*/  FSEL R0, R0, -INF , P4 ;  /* 0xff80000000007808 */ /* 0x008fca0002000000 */
[----:B------:R4:W-:Y:S04]  /*62750*/  STL [R1+0x420], R0 ;  /* 0x0004200001007387 */ /* 0x0009e80000100800 */
[----:B------:R-:W2:Y:S04]  /*62760*/  LDL.LU R14, [R1+0x4a0] ;  /* 0x0004a000010e7983 */ /* 0x000ea80000300800 */
[----:B------:R-:W3:Y:S01]  /*62770*/  LDL.LU R15, [R1+0x4ac] ;  /* 0x0004ac00010f7983 */ /* 0x000ee20000300800 */
[----:B----4-:R-:W-:-:S03]  /*62780*/  FSEL R0, R2, -INF , P1 ;  /* 0xff80000002007808 */ /* 0x010fc60000800000 */
[----:B------:R-:W4:Y:S04]  /*62790*/  LDL.LU R16, [R1+0x49c] ;  /* 0x00049c0001107983 */ /* 0x000f280000300800 */
[----:B------:R0:W-:Y:S04]  /*627a0*/  STL [R1+0x41c], R0 ;  /* 0x00041c0001007387 */ /* 0x0001e80000100800 */
[----:B------:R-:W2:Y:S04]  /*627b0*/  LDL.LU R17, [R1+0x498] ;  /* 0x0004980001117983 */ /* 0x000ea80000300800 */
[----:B------:R-:W2:Y:S04]  /*627c0*/  LDL.LU R18, [R1+0x4a8] ;  /* 0x0004a80001127983 */ /* 0x000ea80000300800 */
[----:B------:R-:W2:Y:S04]  /*627d0*/  LDL.LU R20, [R1+0x4a4] ;  /* 0x0004a40001147983 */ /* 0x000ea80000300800 */
[----:B------:R-:W2:Y:S04]  /*627e0*/  LDL.LU R22, [R1+0x494] ;  /* 0x0004940001167983 */ /* 0x000ea80000300800 */
[----:B------:R-:W2:Y:S01]  /*627f0*/  LDL.LU R23, [R1+0x490] ;  /* 0x0004900001177983 */ /* 0x000ea20000300800 */
[----:B------:R-:W-:-:S04]  /*62800*/  MOV R4, R19 ;  /* 0x0000001300047202 */ /* 0x000fc80000000f00 */
[C---:B------:R-:W-:Y:S02]  /*62810*/  FSETP.GT.AND P4, PT, |R4|.reuse, 8.50705917302346158658e+37, PT ;  /* 0x7e8000000400780b */ /* 0x040fe40003f84200 */
[C---:B------:R-:W-:Y:S01]  /*62820*/  FSETP.GEU.AND P1, PT, |R4|.reuse, 1.175494350822287508e-38, PT ;  /* 0x008000000400780b */ /* 0x040fe20003f2e200 */
[C---:B------:R-:W-:Y:S01]  /*62830*/  FMUL R19, R4.reuse, 8388608 ;  /* 0x4b00000004137820 */ /* 0x040fe20000400000 */
[----:B------:R-:W-:-:S04]  /*62840*/  FSETP.GEU.AND P2, PT, R4, 1.175494350822287508e-38, PT ;  /* 0x008000000400780b */ /* 0x000fc80003f4e000 */
[----:B------:R-:W-:-:S05]  /*62850*/  FSEL R19, R19, R4, !P2 ;  /* 0x0000000413137208 */ /* 0x000fca0005000000 */
[----:B------:R-:W-:Y:S01]  /*62860*/  @P4 FMUL R4, R4, 0.25 ;  /* 0x3e80000004044820 */ /* 0x000fe20000400000 */
[----:B------:R-:W-:-:S03]  /*62870*/  FMUL R24, R5, 8388608 ;  /* 0x4b00000005187820 */ /* 0x000fc60000400000 */
[----:B------:R-:W-:-:S06]  /*62880*/  @!P1 FMUL R4, R4, 16777216 ;  /* 0x4b80000004049820 */ /* 0x000fcc0000400000 */
[----:B------:R-:W1:Y:S01]  /*62890*/  MUFU.RCP R4, R4 ;  /* 0x0000000400047308 */ /* 0x000e620000001000 */
[----:B-----5:R-:W-:Y:S01]  /*628a0*/  @P4 FMUL R8, R8, 0.25 ;  /* 0x3e80000008084820 */ /* 0x020fe20000400000 */
[----:B------:R-:W-:-:S03]  /*628b0*/  @P4 FMUL R9, R9, 0.25 ;  /* 0x3e80000009094820 */ /* 0x000fc60000400000 */
[----:B------:R-:W-:Y:S01]  /*628c0*/  @!P1 FMUL R8, R8, 16777216 ;  /* 0x4b80000008089820 */ /* 0x000fe20000400000 */
[----:B------:R-:W-:Y:S01]  /*628d0*/  @!P1 FMUL R9, R9, 16777216 ;  /* 0x4b80000009099820 */ /* 0x000fe20000400000 */
[----:B------:R-:W-:Y:S01]  /*628e0*/  @P4 FMUL R12, R12, 0.25 ;  /* 0x3e8000000c0c4820 */ /* 0x000fe20000400000 */
[----:B------:R-:W-:-:S03]  /*628f0*/  @P4 FMUL R13, R13, 0.25 ;  /* 0x3e8000000d0d4820 */ /* 0x000fc60000400000 */
[----:B------:R-:W-:Y:S01]  /*62900*/  @!P1 FMUL R12, R12, 16777216 ;  /* 0x4b8000000c0c9820 */ /* 0x000fe20000400000 */
[----:B------:R-:W-:Y:S01]  /*62910*/  @!P1 FMUL R13, R13, 16777216 ;  /* 0x4b8000000d0d9820 */ /* 0x000fe20000400000 */
[----:B---3--:R-:W-:Y:S01]  /*62920*/  @P4 FMUL R15, R15, 0.25 ;  /* 0x3e8000000f0f4820 */ /* 0x008fe20000400000 */
[----:B----4-:R-:W-:-:S03]  /*62930*/  @P4 FMUL R16, R16, 0.25 ;  /* 0x3e80000010104820 */ /* 0x010fc60000400000 */
[----:B------:R-:W-:Y:S01]  /*62940*/  @!P1 FMUL R15, R15, 16777216 ;  /* 0x4b8000000f0f9820 */ /* 0x000fe20000400000 */
[----:B------:R-:W-:Y:S01]  /*62950*/  @!P1 FMUL R16, R16, 16777216 ;  /* 0x4b80000010109820 */ /* 0x000fe20000400000 */
[----:B--2---:R-:W-:Y:S01]  /*62960*/  @P4 FMUL R17, R17, 0.25 ;  /* 0x3e80000011114820 */ /* 0x004fe20000400000 */
[----:B------:R-:W-:-:S03]  /*62970*/  @P4 FMUL R18, R18, 0.25 ;  /* 0x3e80000012124820 */ /* 0x000fc60000400000 */
[----:B------:R-:W-:Y:S01]  /*62980*/  @!P1 FMUL R17, R17, 16777216 ;  /* 0x4b80000011119820 */ /* 0x000fe20000400000 */
[C---:B------:R-:W-:Y:S01]  /*62990*/  FSETP.GT.AND P4, PT, |R5|.reuse, 8.50705917302346158658e+37, PT ;  /* 0x7e8000000500780b */ /* 0x040fe20003f84200 */
[----:B------:R-:W-:Y:S01]  /*629a0*/  @!P1 FMUL R18, R18, 16777216 ;  /* 0x4b80000012129820 */ /* 0x000fe20000400000 */
[----:B------:R-:W-:-:S04]  /*629b0*/  FSETP.GEU.AND P1, PT, R5, 1.175494350822287508e-38, PT ;  /* 0x008000000500780b */ /* 0x000fc80003f2e000 */
[----:B------:R-:W-:Y:S02]  /*629c0*/  FSEL R24, R24, R5, !P1 ;  /* 0x0000000518187208 */ /* 0x000fe40004800000 */
[----:B------:R-:W-:Y:S02]  /*629d0*/  FSEL R26, RZ, -23, P1 ;  /* 0xc1b80000ff1a7808 */ /* 0x000fe40000800000 */
[----:B------:R-:W-:-:S03]  /*629e0*/  FSETP.GEU.AND P1, PT, |R5|, 1.175494350822287508e-38, PT ;  /* 0x008000000500780b */ /* 0x000fc60003f2e200 */
        /* <DEDUP_REMOVED lines=8> */
[----:B------:R-:W-:Y:S02]  /*62a70*/  @P4 FMUL R6, R6, 0.25 ;  /* 0x3e80000006064820 */ /* 0x000fe40000400000 */
        /* <DEDUP_REMOVED lines=10> */
[C---:B-1----:R-:W-:Y:S01]  /*62b20*/  FMUL R2, R4.reuse, R16 ;  /* 0x0000001004027220 */ /* 0x042fe20000400000 */
[----:B------:R1:W2:Y:S01]  /*62b30*/  MUFU.RCP R21, R5 ;  /* 0x0000000500157308 */ /* 0x0002a20000001000 */
[----:B0-----:R-:W-:-:S03]  /*62b40*/  FMUL R0, R4, R17 ;  /* 0x0000001104007220 */ /* 0x001fc60000400000 */
[----:B------:R0:W-:Y:S01]  /*62b50*/  STL [R1+0x340], R2 ;  /* 0x0003400201007387 */ /* 0x0001e20000100800 */
[----:B-1----:R-:W-:-:S03]  /*62b60*/  FMUL R5, R4, R15 ;  /* 0x0000000f04057220 */ /* 0x002fc60000400000 */
[----:B------:R1:W-:Y:S01]  /*62b70*/  STL [R1+0x33c], R0 ;  /* 0x00033c0001007387 */ /* 0x0003e20000100800 */
        /* <DEDUP_REMOVED lines=10> */
[----:B-1----:R-:W-:-:S03]  /*62c20*/  IADD3 R5, PT, PT, R24, -0x3f3504f3, RZ ;  /* 0xc0cafb0d18057810 */ /* 0x002fc60007ffe0ff */
[----:B------:R0:W-:Y:S01]  /*62c30*/  STL [R1+0x2d4], R0 ;  /* 0x0002d40001007387 */ /* 0x0001e20000100800 */
[----:B------:R-:W-:Y:S01]  /*62c40*/  LOP3.LUT R5, R5, 0xff800000, RZ, 0xc0, !PT ;  /* 0xff80000005057812 */ /* 0x000fe200078ec0ff */
[C---:B--2---:R-:W-:Y:S01]  /*62c50*/  FMUL R2, R21.reuse, R22 ;  /* 0x0000001615027220 */ /* 0x044fe20000400000 */
[C---:B------:R-:W-:Y:S01]  /*62c60*/  FMUL R8, R21.reuse, R20 ;  /* 0x0000001415087220 */ /* 0x040fe20000400000 */
[----:B0-----:R-:W-:-:S03]  /*62c70*/  FMUL R0, R21, R23 ;  /* 0x0000001715007220 */ /* 0x001fc60000400000 */
[----:B------:R0:W-:Y:S01]  /*62c80*/  STL [R1+0x320], R2 ;  /* 0x0003200201007387 */ /* 0x0001e20000100800 */
[----:B------:R-:W-:-:S03]  /*62c90*/  IMAD.IADD R4, R24, 0x1, -R5 ;  /* 0x0000000118047824 */ /* 0x000fc600078e0a05 */
[----:B------:R1:W-:Y:S01]  /*62ca0*/  STL [R1+0x314], R0 ;  /* 0x0003140001007387 */ /* 0x0003e20000100800 */
[----:B------:R-:W-:Y:S01]  /*62cb0*/  FADD R4, R4, -1 ;  /* 0xbf80000004047421 */ /* 0x000fe20000000000 */
[C---:B0-----:R-:W-:Y:S02]  /*62cc0*/  FMUL R2, R21.reuse, R14 ;  /* 0x0000000e15027220 */ /* 0x041fe40000400000 */
[----:B------:R-:W-:Y:S01]  /*62cd0*/  STL [R1+0x31c], R8 ;  /* 0x00031c0801007387 */ /* 0x000fe20000100800 */
[----:B-1----:R-:W-:-:S03]  /*62ce0*/  FMUL R0, R21, R11 ;  /* 0x0000000b15007220 */ /* 0x002fc60000400000 */
[----:B------:R-:W-:Y:S04]  /*62cf0*/  STL [R1+0x304], R2 ;  /* 0x0003040201007387 */ /* 0x000fe80000100800 */
[----:B------:R0:W-:Y:S02]  /*62d00*/  STL [R1+0x2d0], R0 ;  /* 0x0002d00001007387 */ /* 0x0001e40000100800 */
[----:B0-----:R-:W-:Y:S01]  /*62d10*/  FMUL R0, R21, R6 ;  /* 0x0000000615007220 */ /* 0x001fe20000400000 */
[----:B------:R-:W-:-:S04]  /*62d20*/  FFMA.FTZ R6, R4, R3, -0.16845393180847167969 ;  /* 0xbe2c7f3004067423 */ /* 0x000fc80000010003 */
[----:B------:R-:W-:-:S04]  /*62d30*/  FFMA.FTZ R6, R4, R6, 0.1716887056827545166 ;  /* 0x3e2fcf2a04067423 */ /* 0x000fc80000010006 */
[----:B------:R-:W-:-:S04]  /*62d40*/  FFMA.FTZ R6, R4, R6, -0.17900948226451873779 ;  /* 0xbe374e4304067423 */ /* 0x000fc80000010006 */
[----:B------:R-:W-:-:S04]  /*62d50*/  FFMA.FTZ R6, R4, R6, 0.20512372255325317383 ;  /* 0x3e520bf404067423 */ /* 0x000fc80000010006 */
[----:B------:R-:W-:-:S04]  /*62d60*/  FFMA.FTZ R6, R4, R6, -0.24046532809734344482 ;  /* 0xbe763c8b04067423 */ /* 0x000fc80000010006 */
[----:B------:R-:W-:Y:S01]  /*62d70*/  FFMA.FTZ R6, R4, R6, 0.28857114911079406738 ;  /* 0x3e93bf9904067423 */ /* 0x000fe20000010006 */
[----:B------:R-:W-:-:S03]  /*62d80*/  FMUL R8, R21, R10 ;  /* 0x0000000a15087220 */ /* 0x000fc60000400000 */
[C---:B------:R-:W-:Y:S01]  /*62d90*/  FFMA.FTZ R6, R4.reuse, R6, -0.36067417263984680176 ;  /* 0xbeb8aa4904067423 */ /* 0x040fe20000010006 */
[----:B------:R-:W-:Y:S01]  /*62da0*/  FMUL R2, R21, R7 ;  /* 0x0000000715027220 */ /* 0x000fe20000400000 */
[----:B------:R0:W-:Y:S02]  /*62db0*/  STL [R1+0x2c0], R8 ;  /* 0x0002c00801007387 */ /* 0x0001e40000100800 */
[C---:B------:R-:W-:Y:S01]  /*62dc0*/  FFMA.FTZ R6, R4.reuse, R6, 0.48089820146560668945 ;  /* 0x3ef6384a04067423 */ /* 0x040fe20000010006 */
[----:B------:R-:W-:Y:S01]  /*62dd0*/  I2FP.F32.S32 R7, R5 ;  /* 0x0000000500077245 */ /* 0x000fe20000201400 */
[----:B------:R-:W2:Y:S02]  /*62de0*/  LDL.LU.64 R16, [R1+0x778] ;  /* 0x0007780001107983 */ /* 0x000ea40000300a00 */
[----:B------:R-:W-:Y:S01]  /*62df0*/  FFMA.FTZ R5, R4, R6, -0.72134751081466674805 ;  /* 0xbf38aa3b04057423 */ /* 0x000fe20000010006 */
[----:B0-----:R-:W-:Y:S02]  /*62e00*/  FSEL R8, RZ, -23, P2 ;  /* 0xc1b80000ff087808 */ /* 0x001fe40001000000 */
[----:B------:R-:W-:Y:S01]  /*62e10*/  ISETP.GE.U32.AND P2, PT, R24, 0x7f800000, PT ;  /* 0x7f8000001800780c */ /* 0x000fe20003f46070 */
[----:B------:R-:W-:-:S04]  /*62e20*/  FMUL R5, R4, R5 ;  /* 0x0000000504057220 */ /* 0x000fc80000400000 */
[C---:B------:R-:W-:Y:S01]  /*62e30*/  FMUL R5, R4.reuse, R5 ;  /* 0x0000000504057220 */ /* 0x040fe20000400000 */
[----:B------:R-:W-:Y:S01]  /*62e40*/  FFMA.FTZ R7, R7, 1.1920928955078125e-07, R26 ;  /* 0x3400000007077823 */ /* 0x000fe2000001001a */
[----:B------:R-:W-:Y:S02]  /*62e50*/  STL [R1+0x2bc], R2 ;  /* 0x0002bc0201007387 */ /* 0x000fe40000100800 */
[----:B------:R-:W-:Y:S02]  /*62e60*/  FFMA.FTZ R4, R4, 1.4426950216293334961, R5 ;  /* 0x3fb8aa3b04047823 */ /* 0x000fe40000010005 */
[----:B------:R0:W-:Y:S02]  /*62e70*/  STL [R1+0x2b4], R0 ;  /* 0x0002b40001007387 */ /* 0x0001e40000100800 */
[----:B------:R-:W-:Y:S02]  /*62e80*/  @P2 IMAD.MOV.U32 R5, RZ, RZ, 0x7f800000 ;  /* 0x7f800000ff052424 */ /* 0x000fe400078e00ff */
[----:B0-----:R-:W-:-:S02]  /*62e90*/  FADD R0, R7, R4 ;  /* 0x0000000407007221 */ /* 0x001fc40000000000 */
[----:B------:R-:W-:-:S05]  /*62ea0*/  @P2 FFMA.FTZ R0, R24, R5, +INF ;  /* 0x7f80000018002423 */ /* 0x000fca0000010005 */
[----:B------:R0:W-:Y:S04]  /*62eb0*/  STL [R1+0x10], R0 ;  /* 0x0000100001007387 */ /* 0x0001e80000100800 */
[----:B0-----:R-:W3:Y:S04]  /*62ec0*/  LDL.LU R0, [R1+0xc] ;  /* 0x00000c0001007983 */ /* 0x001ee80000300800 */
[----:B------:R-:W4:Y:S01]  /*62ed0*/  LDL.LU R2, [R1] ;  /* 0x0000000001027983 */ /* 0x000f220000300800 */
[----:B------:R-:W-:-:S04]  /*62ee0*/  IADD3 R4, PT, PT, R19, -0x3f3504f3, RZ ;  /* 0xc0cafb0d13047810 */ /* 0x000fc80007ffe0ff */
[----:B------:R-:W-:-:S04]  /*62ef0*/  LOP3.LUT R4, R4, 0xff800000, RZ, 0xc0, !PT ;  /* 0xff80000004047812 */ /* 0x000fc800078ec0ff */
[-C--:B------:R-:W-:Y:S02]  /*62f00*/  IADD3 R6, PT, PT, R19, -R4.reuse, RZ ;  /* 0x8000000413067210 */ /* 0x080fe40007ffe0ff */
        /* <DEDUP_REMOVED lines=20> */
[----:B------:R0:W-:Y:S04]  /*63050*/  STL [R1+0x8], R7 ;  /* 0x0000080701007387 */ /* 0x0001e80000100800 */
[----:B0-----:R-:W5:Y:S04]  /*63060*/  LDL.LU R7, [R1+0x4b4] ;  /* 0x0004b40001077983 */ /* 0x001f680000300800 */
[----:B------:R-:W5:Y:S04]  /*63070*/  LDL.LU R8, [R1+0x4b8] ;  /* 0x0004b80001087983 */ /* 0x000f680000300800 */
[----:B------:R-:W5:Y:S04]  /*63080*/  LDL.LU R9, [R1+0x4bc] ;  /* 0x0004bc0001097983 */ /* 0x000f680000300800 */
[----:B------:R-:W5:Y:S04]  /*63090*/  LDL.LU R10, [R1+0x4c0] ;  /* 0x0004c000010a7983 */ /* 0x000f680000300800 */
[----:B------:R-:W5:Y:S04]  /*630a0*/  LDL.LU R11, [R1+0x4c4] ;  /* 0x0004c400010b7983 */ /* 0x000f680000300800 */
[----:B------:R-:W5:Y:S04]  /*630b0*/  LDL.LU R12, [R1+0x4c8] ;  /* 0x0004c800010c7983 */ /* 0x000f680000300800 */
[----:B------:R-:W5:Y:S01]  /*630c0*/  LDL.LU R13, [R1+0x4cc] ;  /* 0x0004cc00010d7983 */ /* 0x000f620000300800 */
[----:B--2---:R-:W-:Y:S01]  /*630d0*/  IMAD.MOV.U32 R5, RZ, RZ, R16 ;  /* 0x000000ffff057224 */ /* 0x004fe200078e0010 */
[----:B------:R-:W-:-:S02]  /*630e0*/  MOV R4, R17 ;  /* 0x0000001100047202 */ /* 0x000fc40000000f00 */
        /* <DEDUP_REMOVED lines=18> */
[----:B------:R-:W-:Y:S01]  /*63210*/  FSETP.NEU.AND P4, PT, R25, RZ, PT ;  /* 0x000000ff1900720b */ /* 0x000fe20003f8d000 */
[----:B------:R-:W-:Y:S02]  /*63220*/  FMUL R25, R5, 8388608 ;  /* 0x4b00000005197820 */ /* 0x000fe40000400000 */
        /* <DEDUP_REMOVED lines=45> */
[----:B------:R0:W-:Y:S04]  /*63500*/  STL [R1+0x318], R2 ;  /* 0x0003180201007387 */ /* 0x0001e80000100800 */
[----:B------:R3:W-:Y:S01]  /*63510*/  STL [R1+0x30c], R0 ;  /* 0x00030c0001007387 */ /* 0x0007e20000100800 */
[C---:B-1----:R-:W-:Y:S01]  /*63520*/  FMUL R5, R4.reuse, R15 ;  /* 0x0000000f04057220 */ /* 0x042fe20000400000 */
[----:B0-----:R-:W-:-:S04]  /*63530*/  FMUL R2, R4, R18 ;  /* 0x0000001204027220 */ /* 0x001fc80000400000 */
        /* <DEDUP_REMOVED lines=23> */
[----:B------:R-:W2:Y:S04]  /*636b0*/  LDL.LU.64 R16, [R1+0x780] ;  /* 0x0007800001107983 */ /* 0x000ea80000300a00 */
[----:B------:R0:W-:Y:S04]  /*636c0*/  STL [R1+0x284], R0 ;  /* 0x0002840001007387 */ /* 0x0001e80000100800 */
[----:B0-----:R-:W3:Y:S01]  /*636d0*/  LDL.LU R0, [R1+0x4] ;  /* 0x0000040001007983 */ /* 0x001ee20000300800 */
[----:B------:R-:W-:-:S04]  /*636e0*/  IADD3 R5, PT, PT, R25, -0x3f3504f3, RZ ;  /* 0xc0cafb0d19057810 */ /* 0x000fc80007ffe0ff */
[----:B------:R-:W-:-:S05]  /*636f0*/  LOP3.LUT R5, R5, 0xff800000, RZ, 0xc0, !PT ;  /* 0xff80000005057812 */ /* 0x000fca00078ec0ff */
[----:B------:R-:W-:Y:S02]  /*63700*/  IMAD.IADD R4, R25, 0x1, -R5 ;  /* 0x0000000119047824 */ /* 0x000fe400078e0a05 */
[----:B------:R-:W-:Y:S02]  /*63710*/  FMUL R2, R19, R6 ;  /* 0x0000000613027220 */ /* 0x000fe40000400000 */
[----:B------:R-:W-:-:S04]  /*63720*/  FADD R4, R4, -1 ;  /* 0xbf80000004047421 */ /* 0x000fc80000000000 */
[----:B------:R-:W-:-:S04]  /*63730*/  FFMA.FTZ R6, R4, R3, -0.16845393180847167969 ;  /* 0xbe2c7f3004067423 */ /* 0x000fc80000010003 */
[----:B------:R-:W-:-:S04]  /*63740*/  FFMA.FTZ R6, R4, R6, 0.1716887056827545166 ;  /* 0x3e2fcf2a04067423 */ /* 0x000fc80000010006 */
[----:B------:R-:W-:-:S04]  /*63750*/  FFMA.FTZ R6, R4, R6, -0.17900948226451873779 ;  /* 0xbe374e4304067423 */ /* 0x000fc80000010006 */
[----:B------:R-:W-:-:S04]  /*63760*/  FFMA.FTZ R6, R4, R6, 0.20512372255325317383 ;  /* 0x3e520bf404067423 */ /* 0x000fc80000010006 */
[----:B------:R-:W-:-:S04]  /*63770*/  FFMA.FTZ R6, R4, R6, -0.24046532809734344482 ;  /* 0xbe763c8b04067423 */ /* 0x000fc80000010006 */
[----:B------:R-:W-:-:S04]  /*63780*/  FFMA.FTZ R6, R4, R6, 0.28857114911079406738 ;  /* 0x3e93bf9904067423 */ /* 0x000fc80000010006 */
[----:B------:R-:W-:Y:S01]  /*63790*/  FFMA.FTZ R6, R4, R6, -0.36067417263984680176 ;  /* 0xbeb8aa4904067423 */ /* 0x000fe20000010006 */
[----:B------:R-:W-:-:S03]  /*637a0*/  I2FP.F32.S32 R7, R5 ;  /* 0x0000000500077245 */ /* 0x000fc60000201400 */
[----:B------:R-:W-:-:S04]  /*637b0*/  FFMA.FTZ R6, R4, R6, 0.48089820146560668945 ;  /* 0x3ef6384a04067423 */ /* 0x000fc80000010006 */
[----:B------:R-:W-:-:S04]  /*637c0*/  FFMA.FTZ R5, R4, R6, -0.72134751081466674805 ;  /* 0xbf38aa3b04057423 */ /* 0x000fc80000010006 */
[----:B------:R-:W-:Y:S01]  /*637d0*/  FMUL R5, R4, R5 ;  /* 0x0000000504057220 */ /* 0x000fe20000400000 */
[----:B------:R-:W-:-:S03]  /*637e0*/  FSEL R8, RZ, -23, P5 ;  /* 0xc1b80000ff087808 */ /* 0x000fc60002800000 */
[C---:B------:R-:W-:Y:S01]  /*637f0*/  FMUL R5, R4.reuse, R5 ;  /* 0x0000000504057220 */ /* 0x040fe20000400000 */
[----:B------:R-:W-:Y:S01]  /*63800*/  ISETP.GE.U32.AND P5, PT, R25, 0x7f800000, PT ;  /* 0x7f8000001900780c */ /* 0x000fe20003fa6070 */
[----:B------:R-:W-:Y:S02]  /*63810*/  FFMA.FTZ R7, R7, 1.1920928955078125e-07, R26 ;  /* 0x3400000007077823 */ /* 0x000fe4000001001a */
[----:B------:R-:W-:Y:S01]  /*63820*/  FFMA.FTZ R4, R4, 1.4426950216293334961, R5 ;  /* 0x3fb8aa3b04047823 */ /* 0x000fe20000010005 */
[----:B------:R0:W-:Y:S03]  /*63830*/  STL [R1+0x274], R2 ;  /* 0x0002740201007387 */ /* 0x0001e60000100800 */
[----:B0-----:R-:W-:Y:S01]  /*63840*/  FADD R2, R7, R4 ;  /* 0x0000000407027221 */ /* 0x001fe20000000000 */
[----:B------:R-:W-:-:S05]  /*63850*/  IADD3 R4, PT, PT, R20, -0x3f3504f3, RZ ;  /* 0xc0cafb0d14047810 */ /* 0x000fca0007ffe0ff */
[----:B------:R-:W-:Y:S01]  /*63860*/  @P5 IMAD.MOV.U32 R5, RZ, RZ, 0x7f800000 ;  /* 0x7f800000ff055424 */ /* 0x000fe200078e00ff */
[----:B------:R-:W-:-:S03]  /*63870*/  LOP3.LUT R4, R4, 0xff800000, RZ, 0xc0, !PT ;  /* 0xff80000004047812 */ /* 0x000fc600078ec0ff */
[----:B------:R-:W-:Y:S01]  /*63880*/  @P5 FFMA.FTZ R2, R25, R5, +INF ;  /* 0x7f80000019025423 */ /* 0x000fe20000010005 */
        /* <DEDUP_REMOVED lines=15> */
[C---:B------:R-:W-:Y:S01]  /*63980*/  FMUL R5, R4.reuse, R5 ;  /* 0x0000000504057220 */ /* 0x040fe20000400000 */
[----:B------:R0:W-:Y:S03]  /*63990*/  STL [R1+0xc], R2 ;  /* 0x00000c0201007387 */ /* 0x0001e60000100800 */
[----:B------:R-:W-:-:S04]  /*639a0*/  FFMA.FTZ R6, R4, 1.4426950216293334961, R5 ;  /* 0x3fb8aa3b04067823 */ /* 0x000fc80000010005 */
[----:B0-----:R-:W-:Y:S01]  /*639b0*/  FADD R2, R7, R6 ;  /* 0x0000000607027221 */ /* 0x001fe20000000000 */
[----:B------:R-:W-:-:S04]  /*639c0*/  @P5 IMAD.MOV.U32 R6, RZ, RZ, 0x7f800000 ;  /* 0x7f800000ff065424 */ /* 0x000fc800078e00ff */
[----:B------:R-:W-:Y:S02]  /*639d0*/  @P5 FFMA.FTZ R2, R20, R6, +INF ;  /* 0x7f80000014025423 */ /* 0x000fe40000010006 */
[----:B------:R-:W4:Y:S04]  /*639e0*/  LDL.LU R6, [R1+0x4f0] ;  /* 0x0004f00001067983 */ /* 0x000f280000300800 */
[----:B------:R-:W5:Y:S04]  /*639f0*/  LDL.LU R7, [R1+0x4f4] ;  /* 0x0004f40001077983 */ /* 0x000f680000300800 */
[----:B------:R-:W4:Y:S04]  /*63a00*/  LDL.LU R8, [R1+0x4f8] ;  /* 0x0004f80001087983 */ /* 0x000f280000300800 */
        /* <DEDUP_REMOVED lines=11> */
[----:B0-----:R-:W-:-:S03]  /*63ac0*/  FSEL R0, R28, -INF , P3 ;  /* 0xff8000001c007808 */ /* 0x001fc60001800000 */
[----:B------:R-:W2:Y:S04]  /*63ad0*/  LDL.LU R16, [R1+0x51c] ;  /* 0x00051c0001107983 */ /* 0x000ea80000300800 */
        /* <DEDUP_REMOVED lines=10> */
[----:B------:R-:W-:Y:S02]  /*63b80*/  FSEL R19, R19, R4, !P3 ;  /* 0x0000000413137208 */ /* 0x000fe40005800000 */
[----:B------:R-:W-:-:S03]  /*63b90*/  FSETP.NEU.AND P2, PT, R24, RZ, PT ;  /* 0x000000ff1800720b */ /* 0x000fc60003f4d000 */
[----:B------:R-:W-:Y:S01]  /*63ba0*/  @P6 FMUL R4, R4, 0.25 ;  /* 0x3e80000004046820 */ /* 0x000fe20000400000 */
[----:B------:R-:W-:-:S03]  /*63bb0*/  FMUL R24, R5, 8388608 ;  /* 0x4b00000005187820 */ /* 0x000fc60000400000 */
[----:B------:R-:W-:-:S06]  /*63bc0*/  @!P5 FMUL R4, R4, 16777216 ;  /* 0x4b8000000404d820 */ /* 0x000fcc0000400000 */
[----:B------:R-:W1:Y:S01]  /*63bd0*/  MUFU.RCP R4, R4 ;  /* 0x0000000400047308 */ /* 0x000e620000001000 */
[----:B----4-:R-:W-:Y:S01]  /*63be0*/  @P6 FMUL R8, R8, 0.25 ;  /* 0x3e80000008086820 */ /* 0x010fe20000400000 */
[----:B-----5:R-:W-:-:S03]  /*63bf0*/  @P6 FMUL R9, R9, 0.25 ;  /* 0x3e80000009096820 */ /* 0x020fc60000400000 */
[----:B------:R-:W-:Y:S01]  /*63c00*/  @!P5 FMUL R8, R8, 16777216 ;  /* 0x4b8000000808d820 */ /* 0x000fe20000400000 */
[----:B------:R-:W-:Y:S01]  /*63c10*/  @!P5 FMUL R9, R9, 16777216 ;  /* 0x4b8000000909d820 */ /* 0x000fe20000400000 */
[----:B------:R-:W-:Y:S01]  /*63c20*/  @P6 FMUL R12, R12, 0.25 ;  /* 0x3e8000000c0c6820 */ /* 0x000fe20000400000 */
[----:B------:R-:W-:-:S03]  /*63c30*/  @P6 FMUL R13, R13, 0.25 ;  /* 0x3e8000000d0d6820 */ /* 0x000fc60000400000 */
[----:B------:R-:W-:Y:S01]  /*63c40*/  @!P5 FMUL R12, R12, 16777216 ;  /* 0x4b8000000c0cd820 */ /* 0x000fe20000400000 */
[----:B------:R-:W-:Y:S01]  /*63c50*/  @!P5 FMUL R13, R13, 16777216 ;  /* 0x4b8000000d0dd820 */ /* 0x000fe20000400000 */
[----:B-1----:R-:W-:Y:S01]  /*63c60*/  FMUL R9, R4, R9 ;  /* 0x0000000904097220 */ /* 0x002fe20000400000 */
[----:B---3--:R-:W-:Y:S01]  /*63c70*/  @P6 FMUL R15, R15, 0.25 ;  /* 0x3e8000000f0f6820 */ /* 0x008fe20000400000 */
[----:B--2---:R-:W-:-:S03]  /*63c80*/  @P6 FMUL R16, R16, 0.25 ;  /* 0x3e80000010106820 */ /* 0x004fc60000400000 */
[----:B------:R-:W-:Y:S01]  /*63c90*/  @!P5 FMUL R15, R15, 16777216 ;  /* 0x4b8000000f0fd820 */ /* 0x000fe20000400000 */
[----:B------:R-:W-:Y:S01]  /*63ca0*/  @!P5 FMUL R16, R16, 16777216 ;  /* 0x4b8000001010d820 */ /* 0x000fe20000400000 */
[----:B------:R-:W-:Y:S01]  /*63cb0*/  @P6 FMUL R17, R17, 0.25 ;  /* 0x3e80000011116820 */ /* 0x000fe20000400000 */
        /* <DEDUP_REMOVED lines=26> */
[----:B------:R-:W-:-:S02]  /*63e60*/  FSETP.NEU.AND P5, PT, R20, RZ, PT ;  /* 0x000000ff1400720b */ /* 0x000fc40003fad000 */
[----:B------:R1:W2:Y:S01]  /*63e70*/  MUFU.RCP R20, R5 ;  /* 0x0000000500147308 */ /* 0x0002a20000001000 */
[C---:B------:R-:W-:Y:S01]  /*63e80*/  FMUL R16, R4.reuse, R16 ;  /* 0x0000001004107220 */ /* 0x040fe20000400000 */
[----:B0-----:R-:W-:-:S04]  /*63e90*/  FMUL R0, R4, R17 ;  /* 0x0000001104007220 */ /* 0x001fc80000400000 */
[----:B------:R-:W-:Y:S01]  /*63ea0*/  STL [R1+0x2cc], R16 ;  /* 0x0002cc1001007387 */ /* 0x000fe20000100800 */
[C---:B-1----:R-:W-:Y:S01]  /*63eb0*/  FMUL R5, R4.reuse, R15 ;  /* 0x0000000f04057220 */ /* 0x042fe20000400000 */
[C---:B------:R-:W-:Y:S02]  /*63ec0*/  FMUL R15, R4.reuse, R18 ;  /* 0x00000012040f7220 */ /* 0x040fe40000400000 */
[----:B------:R0:W-:Y:S04]  /*63ed0*/  STL [R1+0x2c8], R0 ;  /* 0x0002c80001007387 */ /* 0x0001e80000100800 */
[----:B------:R1:W-:Y:S01]  /*63ee0*/  STL [R1+0x2c4], R5 ;  /* 0x0002c40501007387 */ /* 0x0003e20000100800 */
[----:B0-----:R-:W-:-:S03]  /*63ef0*/  FMUL R0, R4, R13 ;  /* 0x0000000d04007220 */ /* 0x001fc60000400000 */
[----:B------:R-:W-:Y:S01]  /*63f00*/  STL [R1+0x2b8], R15 ;  /* 0x0002b80f01007387 */ /* 0x000fe20000100800 */
[----:B-1----:R-:W-:-:S03]  /*63f10*/  FMUL R5, R4, R12 ;  /* 0x0000000c04057220 */ /* 0x002fc60000400000 */
[----:B------:R0:W-:Y:S04]  /*63f20*/  STL [R1+0x25c], R0 ;  /* 0x00025c0001007387 */ /* 0x0001e80000100800 */
[----:B------:R-:W-:Y:S01]  /*63f30*/  STL [R1+0x258], R5 ;  /* 0x0002580501007387 */ /* 0x000fe20000100800 */
[----:B0-----:R-:W-:Y:S01]  /*63f40*/  FMUL R0, R4, R8 ;  /* 0x0000000804007220 */ /* 0x001fe20000400000 */
[C---:B--2---:R-:W-:Y:S02]  /*63f50*/  FMUL R8, R20.reuse, R22 ;  /* 0x0000001614087220 */ /* 0x044fe40000400000 */
[----:B------:R0:W-:Y:S04]  /*63f60*/  STL [R1+0x254], R9 ;  /* 0x0002540901007387 */ /* 0x0001e80000100800 */
[----:B------:R1:W-:Y:S04]  /*63f70*/  STL [R1+0x250], R0 ;  /* 0x0002500001007387 */ /* 0x0003e80000100800 */
[----:B------:R2:W-:Y:S01]  /*63f80*/  STL [R1+0x2b0], R8 ;  /* 0x0002b00801007387 */ /* 0x0005e20000100800 */
[C---:B0-----:R-:W-:Y:S01]  /*63f90*/  FMUL R9, R20.reuse, R21 ;  /* 0x0000001514097220 */ /* 0x041fe20000400000 */
[C---:B-1----:R-:W-:Y:S01]  /*63fa0*/  FMUL R0, R20.reuse, R23 ;  /* 0x0000001714007220 */ /* 0x042fe20000400000 */
[----:B--2---:R-:W-:-:S04]  /*63fb0*/  FMUL R8, R20, R14 ;  /* 0x0000000e14087220 */ /* 0x004fc80000400000 */
[----:B------:R0:W-:Y:S04]  /*63fc0*/  STL [R1+0x2ac], R0 ;  /* 0x0002ac0001007387 */ /* 0x0001e80000100800 */
[----:B------:R-:W-:Y:S04]  /*63fd0*/  STL [R1+0x2a8], R9 ;  /* 0x0002a80901007387 */ /* 0x000fe80000100800 */
[----:B------:R1:W-:Y:S01]  /*63fe0*/  STL [R1+0x2a4], R8 ;  /* 0x0002a40801007387 */ /* 0x0003e20000100800 */
[C---:B0-----:R-:W-:Y:S01]  /*63ff0*/  FMUL R0, R20.reuse, R11 ;  /* 0x0000000b14007220 */ /* 0x041fe20000400000 */
[----:B-1----:R-:W-:-:S04]  /*64000*/  FMUL R8, R20, R10 ;  /* 0x0000000a14087220 */ /* 0x002fc80000400000 */
[----:B------:R0:W-:Y:S04]  /*64010*/  STL [R1+0x24c], R0 ;  /* 0x00024c0001007387 */ /* 0x0001e80000100800 */
[----:B------:R-:W-:Y:S04]  /*64020*/  STL [R1+0x240], R8 ;  /* 0x0002400801007387 */ /* 0x000fe80000100800 */
[----:B------:R-:W2:Y:S01]  /*64030*/  LDL.LU.64 R16, [R1+0x788] ;  /* 0x0007880001107983 */ /* 0x000ea20000300a00 */
[----:B------:R-:W-:-:S04]  /*64040*/  IADD3 R5, PT, PT, R24, -0x3f3504f3, RZ ;  /* 0xc0cafb0d18057810 */ /* 0x000fc80007ffe0ff */
[----:B------:R-:W-:-:S05]  /*64050*/  LOP3.LUT R5, R5, 0xff800000, RZ, 0xc0, !PT ;  /* 0xff80000005057812 */ /* 0x000fca00078ec0ff */
[----:B------:R-:W-:Y:S02]  /*64060*/  IMAD.IADD R4, R24, 0x1, -R5 ;  /* 0x0000000118047824 */ /* 0x000fe400078e0a05 */
[----:B0-----:R-:W-:Y:S02]  /*64070*/  FMUL R0, R20, R6 ;  /* 0x0000000614007220 */ /* 0x001fe40000400000 */
[----:B------:R-:W-:-:S04]  /*64080*/  FADD R4, R4, -1 ;  /* 0xbf80000004047421 */ /* 0x000fc80000000000 */
[----:B------:R-:W-:-:S04]  /*64090*/  FFMA.FTZ R6, R4, R3, -0.16845393180847167969 ;  /* 0xbe2c7f3004067423 */ /* 0x000fc80000010003 */
[----:B------:R-:W-:-:S04]  /*640a0*/  FFMA.FTZ R6, R4, R6, 0.1716887056827545166 ;  /* 0x3e2fcf2a04067423 */ /* 0x000fc80000010006 */
[----:B------:R-:W-:-:S04]  /*640b0*/  FFMA.FTZ R6, R4, R6, -0.17900948226451873779 ;  /* 0xbe374e4304067423 */ /* 0x000fc80000010006 */
[----:B------:R-:W-:-:S04]  /*640c0*/  FFMA.FTZ R6, R4, R6, 0.20512372255325317383 ;  /* 0x3e520bf404067423 */ /* 0x000fc80000010006 */
[----:B------:R-:W-:-:S04]  /*640d0*/  FFMA.FTZ R6, R4, R6, -0.24046532809734344482 ;  /* 0xbe763c8b04067423 */ /* 0x000fc80000010006 */
[----:B------:R-:W-:Y:S01]  /*640e0*/  FFMA.FTZ R6, R4, R6, 0.28857114911079406738 ;  /* 0x3e93bf9904067423 */ /* 0x000fe20000010006 */
[----:B------:R-:W-:-:S03]  /*640f0*/  FMUL R7, R20, R7 ;  /* 0x0000000714077220 */ /* 0x000fc60000400000 */
[C---:B------:R-:W-:Y:S02]  /*64100*/  FFMA.FTZ R6, R4.reuse, R6, -0.36067417263984680176 ;  /* 0xbeb8aa4904067423 */ /* 0x040fe40000010006 */
[----:B------:R0:W-:Y:S02]  /*64110*/  STL [R1+0x248], R7 ;  /* 0x0002480701007387 */ /* 0x0001e40000100800 */
[----:B------:R-:W-:Y:S01]  /*64120*/  FFMA.FTZ R6, R4, R6, 0.48089820146560668945 ;  /* 0x3ef6384a04067423 */ /* 0x000fe20000010006 */
[----:B0-----:R-:W-:-:S03]  /*64130*/  I2FP.F32.S32 R7, R5 ;  /* 0x0000000500077245 */ /* 0x001fc60000201400 */
[----:B------:R-:W-:-:S04]  /*64140*/  FFMA.FTZ R5, R4, R6, -0.72134751081466674805 ;  /* 0xbf38aa3b04057423 */ /* 0x000fc80000010006 */
[----:B------:R-:W-:Y:S01]  /*64150*/  FMUL R5, R4, R5 ;  /* 0x0000000504057220 */ /* 0x000fe20000400000 */
[----:B------:R-:W-:-:S03]  /*64160*/  FSEL R8, RZ, -23, P3 ;  /* 0xc1b80000ff087808 */ /* 0x000fc60001800000 */
[----:B------:R-:W-:Y:S01]  /*64170*/  FMUL R5, R4, R5 ;  /* 0x0000000504057220 */ /* 0x000fe20000400000 */
        /* <DEDUP_REMOVED lines=29> */
[----:B------:R-:W3:Y:S01]  /*64350*/  LDL.LU R6, [R1+0x530] ;  /* 0x0005300001067983 */ /* 0x000ee20000300800 */
[----:B------:R-:W-:-:S03]  /*64360*/  FSEL R14, R29, -INF , P4 ;  /* 0xff8000001d0e7808 */ /* 0x000fc60002000000 */
[----:B------:R-:W4:Y:S04]  /*64370*/  LDL.LU R7, [R1+0x534] ;  /* 0x0005340001077983 */ /* 0x000f280000300800 */
[----:B------:R-:W5:Y:S04]  /*64380*/  LDL.LU R8, [R1+0x538] ;  /* 0x0005380001087983 */ /* 0x000f680000300800 */
[----:B------:R-:W3:Y:S04]  /*64390*/  LDL.LU R9, [R1+0x53c] ;  /* 0x00053c0001097983 */ /* 0x000ee80000300800 */
[----:B------:R-:W4:Y:S04]  /*643a0*/  LDL.LU R10, [R1+0x540] ;  /* 0x00054000010a7983 */ /* 0x000f280000300800 */
[----:B------:R-:W4:Y:S04]  /*643b0*/  LDL.LU R11, [R1+0x544] ;  /* 0x00054400010b7983 */ /* 0x000f280000300800 */
[----:B------:R-:W4:Y:S04]  /*643c0*/  LDL.LU R12, [R1+0x548] ;  /* 0x00054800010c7983 */ /* 0x000f280000300800 */
[----:B------:R-:W4:Y:S04]  /*643d0*/  LDL.LU R13, [R1+0x54c] ;  /* 0x00054c00010d7983 */ /* 0x000f280000300800 */
[----:B------:R0:W-:Y:S04]  /*643e0*/  STL [R1+0x408], R14 ;  /* 0x0004080e01007387 */ /* 0x0001e80000100800 */
[----:B0-----:R-:W4:Y:S04]  /*643f0*/  LDL.LU R14, [R1+0x560] ;  /* 0x00056000010e7983 */ /* 0x001f280000300800 */
[----:B------:R-:W4:Y:S01]  /*64400*/  LDL.LU R15, [R1+0x56c] ;  /* 0x00056c00010f7983 */ /* 0x000f220000300800 */
[----:B--2---:R-:W-:-:S02]  /*64410*/  MOV R4, R17 ;  /* 0x0000001100047202 */ /* 0x004fc40000000f00 */
[----:B------:R-:W-:Y:S01]  /*64420*/  FSEL R17, R27, -INF , P1 ;  /* 0xff8000001b117808 */ /* 0x000fe20000800000 */
[----:B------:R-:W-:Y:S02]  /*64430*/  IMAD.MOV.U32 R5, RZ, RZ, R16 ;  /* 0x000000ffff057224 */ /* 0x000fe400078e0010 */
[----:B------:R-:W2:Y:S04]  /*64440*/  LDL.LU R16, [R1+0x55c] ;  /* 0x00055c0001107983 */ /* 0x000ea80000300800 */
[----:B------:R0:W-:Y:S04]  /*64450*/  STL [R1+0x404], R17 ;  /* 0x0004041101007387 */ /* 0x0001e80000100800 */
[----:B0-----:R-:W2:Y:S04]  /*64460*/  LDL.LU R17, [R1+0x558] ;  /* 0x0005580001117983 */ /* 0x001ea80000300800 */
        /* <DEDUP_REMOVED lines=13> */
[----:B------:R-:W0:Y:S01]  /*64540*/  MUFU.RCP R4, R4 ;  /* 0x0000000400047308 */ /* 0x000e220000001000 */
[----:B-----5:R-:W-:Y:S01]  /*64550*/  @P4 FMUL R8, R8, 0.25 ;  /* 0x3e80000008084820 */ /* 0x020fe20000400000 */
[----:B---3--:R-:W-:-:S03]  /*64560*/  @P4 FMUL R9, R9, 0.25 ;  /* 0x3e80000009094820 */ /* 0x008fc60000400000 */
[----:B------:R-:W-:Y:S01]  /*64570*/  @!P3 FMUL R8, R8, 16777216 ;  /* 0x4b8000000808b820 */ /* 0x000fe20000400000 */
[----:B------:R-:W-:Y:S01]  /*64580*/  @!P3 FMUL R9, R9, 16777216 ;  /* 0x4b8000000909b820 */ /* 0x000fe20000400000 */
[----:B----4-:R-:W-:Y:S01]  /*64590*/  @P4 FMUL R12, R12, 0.25 ;  /* 0x3e8000000c0c4820 */ /* 0x010fe20000400000 */
[----:B------:R-:W-:-:S03]  /*645a0*/  @P4 FMUL R13, R13, 0.25 ;  /* 0x3e8000000d0d4820 */ /* 0x000fc60000400000 */
[----:B------:R-:W-:Y:S01]  /*645b0*/  @!P3 FMUL R12, R12, 16777216 ;  /* 0x4b8000000c0cb820 */ /* 0x000fe20000400000 */
[----:B------:R-:W-:Y:S01]  /*645c0*/  @!P3 FMUL R13, R13, 16777216 ;  /* 0x4b8000000d0db820 */ /* 0x000fe20000400000 */
[----:B------:R-:W-:-:S04]  /*645d0*/  @P4 FMUL R15, R15, 0.25 ;  /* 0x3e8000000f0f4820 */ /* 0x000fc80000400000 */
[----:B------:R-:W-:Y:S01]  /*645e0*/  @!P3 FMUL R15, R15, 16777216 ;  /* 0x4b8000000f0fb820 */ /* 0x000fe20000400000 */
[C---:B0-----:R-:W-:Y:S01]  /*645f0*/  FMUL R12, R4.reuse, R12 ;  /* 0x0000000c040c7220 */ /* 0x041fe20000400000 */
[----:B------:R-:W-:Y:S01]  /*64600*/  FMUL R9, R4, R9 ;  /* 0x0000000904097220 */ /* 0x000fe20000400000 */
[----:B--2---:R-:W-:-:S04]  /*64610*/  @P4 FMUL R16, R16, 0.25 ;  /* 0x3e80000010104820 */ /* 0x004fc80000400000 */
        /* <DEDUP_REMOVED lines=29> */
[----:B------:R0:W1:Y:S01]  /*647f0*/  MUFU.RCP R19, R5 ;  /* 0x0000000500137308 */ /* 0x0000620000001000 */
[----:B------:R-:W-:Y:S01]  /*64800*/  FSETP.NEU.AND P4, PT, R24, RZ, PT ;  /* 0x000000ff1800720b */ /* 0x000fe20003f8d000 */
[C---:B------:R-:W-:Y:S01]  /*64810*/  FMUL R24, R4.reuse, R16 ;  /* 0x0000001004187220 */ /* 0x040fe20000400000 */
[C---:B------:R-:W-:Y:S01]  /*64820*/  FMUL R16, R4.reuse, R15 ;  /* 0x0000000f04107220 */ /* 0x040fe20000400000 */
[C---:B------:R-:W-:Y:S01]  /*64830*/  FMUL R15, R4.reuse, R18 ;  /* 0x00000012040f7220 */ /* 0x040fe20000400000 */
[C---:B0-----:R-:W-:Y:S02]  /*64840*/  FMUL R5, R4.reuse, R17 ;  /* 0x0000001104057220 */ /* 0x041fe40000400000 */
[----:B------:R-:W-:Y:S04]  /*64850*/  STL [R1+0x28c], R24 ;  /* 0x00028c1801007387 */ /* 0x000fe80000100800 */
[----:B------:R0:W-:Y:S04]  /*64860*/  STL [R1+0x280], R5 ;  /* 0x0002800501007387 */ /* 0x0001e80000100800 */
[----:B------:R-:W-:Y:S01]  /*64870*/  STL [R1+0x27c], R16 ;  /* 0x00027c1001007387 */ /* 0x000fe20000100800 */
[----:B0-----:R-:W-:-:S03]  /*64880*/  FMUL R5, R4, R13 ;  /* 0x0000000d04057220 */ /* 0x001fc60000400000 */
[----:B------:R-:W-:Y:S04]  /*64890*/  STL [R1+0x278], R15 ;  /* 0x0002780f01007387 */ /* 0x000fe80000100800 */
[----:B------:R0:W-:Y:S04]  /*648a0*/  STL [R1+0x214], R5 ;  /* 0x0002140501007387 */ /* 0x0001e80000100800 */
[----:B------:R-:W-:Y:S04]  /*648b0*/  STL [R1+0x210], R12 ;  /* 0x0002100c01007387 */ /* 0x000fe80000100800 */
[----:B------:R2:W-:Y:S01]  /*648c0*/  STL [R1+0x20c], R9 ;  /* 0x00020c0901007387 */ /* 0x0005e20000100800 */
[----:B0-----:R-:W-:Y:S01]  /*648d0*/  FMUL R5, R4, R8 ;  /* 0x0000000804057220 */ /* 0x001fe20000400000 */
[C---:B-1----:R-:W-:Y:S01]  /*648e0*/  FMUL R8, R19.reuse, R23 ;  /* 0x0000001713087220 */ /* 0x042fe20000400000 */
[----:B--2---:R-:W-:-:S03]  /*648f0*/  FMUL R9, R19, R22 ;  /* 0x0000001613097220 */ /* 0x004fc60000400000 */
[----:B------:R-:W-:Y:S01]  /*64900*/  STL [R1+0x204], R5 ;  /* 0x0002040501007387 */ /* 0x000fe20000100800 */
[----:B------:R-:W-:-:S03]  /*64910*/  FMUL R12, R19, R21 ;  /* 0x00000015130c7220 */ /* 0x000fc60000400000 */
[----:B------:R-:W-:Y:S04]  /*64920*/  STL [R1+0x270], R9 ;  /* 0x0002700901007387 */ /* 0x000fe80000100800 */
[----:B------:R0:W-:Y:S04]  /*64930*/  STL [R1+0x26c], R8 ;  /* 0x00026c0801007387 */ /* 0x0001e80000100800 */
[----:B------:R-:W-:Y:S01]  /*64940*/  STL [R1+0x268], R12 ;  /* 0x0002680c01007387 */ /* 0x000fe20000100800 */
[C---:B0-----:R-:W-:Y:S01]  /*64950*/  FMUL R8, R19.reuse, R14 ;  /* 0x0000000e13087220 */ /* 0x041fe20000400000 */
[C---:B------:R-:W-:Y:S01]  /*64960*/  FMUL R9, R19.reuse, R11 ;  /* 0x0000000b13097220 */ /* 0x040fe20000400000 */
[----:B------:R-:W-:-:S03]  /*64970*/  FMUL R7, R19, R7 ;  /* 0x0000000713077220 */ /* 0x000fc60000400000 */
[----:B------:R0:W-:Y:S01]  /*64980*/  STL [R1+0x264], R8 ;  /* 0x0002640801007387 */ /* 0x0001e20000100800 */
[----:B------:R-:W-:-:S03]  /*64990*/  FMUL R6, R19, R6 ;  /* 0x0000000613067220 */ /* 0x000fc60000400000 */
[----:B------:R-:W-:Y:S01]  /*649a0*/  STL [R1+0x200], R9 ;  /* 0x0002000901007387 */ /* 0x000fe20000100800 */
[----:B0-----:R-:W-:-:S05]  /*649b0*/  FMUL R8, R19, R10 ;  /* 0x0000000a13087220 */ /* 0x001fca0000400000 */
[----:B------:R-:W-:Y:S04]  /*649c0*/  STL [R1+0x1fc], R8 ;  /* 0x0001fc0801007387 */ /* 0x000fe80000100800 */
[----:B------:R-:W2:Y:S04]  /*649d0*/  LDL.LU.64 R12, [R1+0x790] ;  /* 0x00079000010c7983 */ /* 0x000ea80000300a00 */
[----:B------:R-:W-:Y:S04]  /*649e0*/  STL [R1+0x1f8], R7 ;  /* 0x0001f80701007387 */ /* 0x000fe80000100800 */
[----:B------:R-:W3:Y:S04]  /*649f0*/  LDL.LU R16, [R1+0x10] ;  /* 0x0000100001107983 */ /* 0x000ee80000300800 */
[----:B------:R0:W-:Y:S04]  /*64a00*/  STL [R1+0x1f0], R6 ;  /* 0x0001f00601007387 */ /* 0x0001e80000100800 */
[----:B------:R-:W4:Y:S01]  /*64a10*/  LDL.LU R24, [R1+0x8] ;  /* 0x0000080001187983 */ /* 0x000f220000300800 */
[----:B------:R-:W-:-:S04]  /*64a20*/  IADD3 R4, PT, PT, R25, -0x3f3504f3, RZ ;  /* 0xc0cafb0d19047810 */ /* 0x000fc80007ffe0ff */
[----:B------:R-:W-:-:S05]  /*64a30*/  LOP3.LUT R4, R4, 0xff800000, RZ, 0xc0, !PT ;  /* 0xff80000004047812 */ /* 0x000fca00078ec0ff */
[----:B------:R-:W-:-:S04]  /*64a40*/  IMAD.IADD R5, R25, 0x1, -R4 ;  /* 0x0000000119057824 */ /* 0x000fc800078e0a04 */
[----:B------:R-:W-:-:S04]  /*64a50*/  FADD R5, R5, -1 ;  /* 0xbf80000005057421 */ /* 0x000fc80000000000 */
[----:B0-----:R-:W-:-:S04]  /*64a60*/  FFMA.FTZ R6, R5, R3, -0.16845393180847167969 ;  /* 0xbe2c7f3005067423 */ /* 0x001fc80000010003 */
        /* <DEDUP_REMOVED lines=8> */
[----:B------:R-:W-:Y:S01]  /*64af0*/  FFMA.FTZ R4, R5, R6, -0.72134751081466674805 ;  /* 0xbf38aa3b05047423 */ /* 0x000fe20000010006 */
[----:B------:R-:W-:-:S03]  /*64b00*/  FSEL R8, RZ, -23, P1 ;  /* 0xc1b80000ff087808 */ /* 0x000fc60000800000 */
[----:B------:R-:W-:Y:S01]  /*64b10*/  FMUL R4, R5, R4 ;  /* 0x0000000405047220 */ /* 0x000fe20000400000 */
[----:B------:R-:W-:-:S03]  /*64b20*/  ISETP.GE.U32.AND P1, PT, R25, 0x7f800000, PT ;  /* 0x7f8000001900780c */ /* 0x000fc60003f26070 */
[----:B------:R-:W-:Y:S01]  /*64b30*/  FMUL R4, R5, R4 ;  /* 0x0000000405047220 */ /* 0x000fe20000400000 */
[----:B------:R-:W-:-:S03]  /*64b40*/  FFMA.FTZ R7, R7, 1.1920928955078125e-07, R26 ;  /* 0x3400000007077823 */ /* 0x000fc6000001001a */
[----:B------:R-:W-:Y:S01]  /*64b50*/  FFMA.FTZ R5, R5, 1.4426950216293334961, R4 ;  /* 0x3fb8aa3b05057823 */ /* 0x000fe20000010004 */
[----:B------:R-:W-:-:S03]  /*64b60*/  IADD3 R4, PT, PT, R20, -0x3f3504f3, RZ ;  /* 0xc0cafb0d14047810 */ /* 0x000fc60007ffe0ff */
[----:B------:R-:W-:Y:S01]  /*64b70*/  FADD R29, R7, R5 ;  /* 0x00000005071d7221 */ /* 0x000fe20000000000 */
[----:B------:R-:W-:Y:S01]  /*64b80*/  LOP3.LUT R4, R4, 0xff800000, RZ, 0xc0, !PT ;  /* 0xff80000004047812 */ /* 0x000fe200078ec0ff */
[----:B------:R-:W-:-:S03]  /*64b90*/  @P1 IMAD.MOV.U32 R5, RZ, RZ, 0x7f800000 ;  /* 0x7f800000ff051424 */ /* 0x000fc600078e00ff */
        /* <DEDUP_REMOVED lines=29> */
[----:B------:R-:W2:Y:S04]  /*64d70*/  LDL.LU R12, [R1+0x588] ;  /* 0x00058800010c7983 */ /* 0x000ea80000300800 */
[----:B------:R-:W2:Y:S01]  /*64d80*/  LDL.LU R13, [R1+0x58c] ;  /* 0x00058c00010d7983 */ /* 0x000ea20000300800 */
[----:B---3--:R-:W-:-:S05]  /*64d90*/  FSEL R14, R16, -INF , P2 ;  /* 0xff800000100e7808 */ /* 0x008fca0001000000 */
[----:B------:R0:W-:Y:S01]  /*64da0*/  STL [R1+0x400], R14 ;  /* 0x0004000e01007387 */ /* 0x0001e20000100800 */
[----:B----4-:R-:W-:-:S03]  /*64db0*/  FSEL R17, R24, -INF , P0 ;  /* 0xff80000018117808 */ /* 0x010fc60000000000 */
[----:B0-----:R-:W3:Y:S04]  /*64dc0*/  LDL.LU R14, [R1+0x5a0] ;  /* 0x0005a000010e7983 */ /* 0x001ee80000300800 */
[----:B------:R-:W4:Y:S04]  /*64dd0*/  LDL.LU R15, [R1+0x5ac] ;  /* 0x0005ac00010f7983 */ /* 0x000f280000300800 */
[----:B------:R-:W3:Y:S04]  /*64de0*/  LDL.LU R16, [R1+0x59c] ;  /* 0x00059c0001107983 */ /* 0x000ee80000300800 */
[----:B------:R0:W-:Y:S04]  /*64df0*/  STL [R1+0x3fc], R17 ;  /* 0x0003fc1101007387 */ /* 0x0001e80000100800 */
[----:B0-----:R-:W3:Y:S04]  /*64e00*/  LDL.LU R17, [R1+0x598] ;  /* 0x0005980001117983 */ /* 0x001ee80000300800 */
[----:B------:R-:W3:Y:S04]  /*64e10*/  LDL.LU R18, [R1+0x5a8] ;  /* 0x0005a80001127983 */ /* 0x000ee80000300800 */
[----:B------:R-:W3:Y:S04]  /*64e20*/  LDL.LU R21, [R1+0x5a4] ;  /* 0x0005a40001157983 */ /* 0x000ee80000300800 */
[----:B------:R-:W3:Y:S04]  /*64e30*/  LDL.LU R22, [R1+0x594] ;  /* 0x0005940001167983 */ /* 0x000ee80000300800 */
[----:B------:R-:W3:Y:S01]  /*64e40*/  LDL.LU R23, [R1+0x590] ;  /* 0x0005900001177983 */ /* 0x000ee20000300800 */
[----:B------:R-:W-:-:S02]  /*64e50*/  FSETP.GT.AND P2, PT, |R4|, 8.50705917302346158658e+37, PT ;  /* 0x7e8000000400780b */ /* 0x000fc40003f44200 */
[C---:B------:R-:W-:Y:S01]  /*64e60*/  FSETP.GEU.AND P1, PT, |R4|.reuse, 1.175494350822287508e-38, PT ;  /* 0x008000000400780b */ /* 0x040fe20003f2e200 */
[C---:B------:R-:W-:Y:S01]  /*64e70*/  FMUL R19, R4.reuse, 8388608 ;  /* 0x4b00000004137820 */ /* 0x040fe20000400000 */
[----:B------:R-:W-:-:S04]  /*64e80*/  FSETP.GEU.AND P0, PT, R4, 1.175494350822287508e-38, PT ;  /* 0x008000000400780b */ /* 0x000fc80003f0e000 */
[----:B------:R-:W-:Y:S01]  /*64e90*/  FSEL R19, R19, R4, !P0 ;  /* 0x0000000413137208 */ /* 0x000fe20004000000 */
[----:B------:R-:W-:-:S04]  /*64ea0*/  FMUL R24, R5, 8388608 ;  /* 0x4b00000005187820 */ /* 0x000fc80000400000 */
[----:B------:R-:W-:-:S04]  /*64eb0*/  @P2 FMUL R4, R4, 0.25 ;  /* 0x3e80000004042820 */ /* 0x000fc80000400000 */
[----:B------:R-:W-:-:S06]  /*64ec0*/  @!P1 FMUL R4, R4, 16777216 ;  /* 0x4b80000004049820 */ /* 0x000fcc0000400000 */
[----:B------:R-:W0:Y:S01]  /*64ed0*/  MUFU.RCP R4, R4 ;  /* 0x0000000400047308 */ /* 0x000e220000001000 */
[----:B-----5:R-:W-:Y:S01]  /*64ee0*/  @P2 FMUL R8, R8, 0.25 ;  /* 0x3e80000008082820 */ /* 0x020fe20000400000 */
[----:B------:R-:W-:-:S03]  /*64ef0*/  @P2 FMUL R9, R9, 0.25 ;  /* 0x3e80000009092820 */ /* 0x000fc60000400000 */
[----:B------:R-:W-:Y:S01]  /*64f00*/  @!P1 FMUL R8, R8, 16777216 ;  /* 0x4b80000008089820 */ /* 0x000fe20000400000 */
[----:B------:R-:W-:-:S04]  /*64f10*/  @!P1 FMUL R9, R9, 16777216 ;  /* 0x4b80000009099820 */ /* 0x000fc80000400000 */
[----:B0-----:R-:W-:Y:S01]  /*64f20*/  FMUL R9, R4, R9 ;  /* 0x0000000904097220 */ /* 0x001fe20000400000 */
[----:B--2---:R-:W-:Y:S01]  /*64f30*/  @P2 FMUL R12, R12, 0.25 ;  /* 0x3e8000000c0c2820 */ /* 0x004fe20000400000 */
[----:B------:R-:W-:-:S03]  /*64f40*/  @P2 FMUL R13, R13, 0.25 ;  /* 0x3e8000000d0d2820 */ /* 0x000fc60000400000 */
[----:B------:R-:W-:Y:S01]  /*64f50*/  @!P1 FMUL R12, R12, 16777216 ;  /* 0x4b8000000c0c9820 */ /* 0x000fe20000400000 */
[----:B------:R-:W-:Y:S01]  /*64f60*/  @!P1 FMUL R13, R13, 16777216 ;  /* 0x4b8000000d0d9820 */ /* 0x000fe20000400000 */
[----:B----4-:R-:W-:Y:S01]  /*64f70*/  @P2 FMUL R15, R15, 0.25 ;  /* 0x3e8000000f0f2820 */ /* 0x010fe20000400000 */
[----:B---3--:R-:W-:-:S03]  /*64f80*/  @P2 FMUL R16, R16, 0.25 ;  /* 0x3e80000010102820 */ /* 0x008fc60000400000 */
        /* <DEDUP_REMOVED lines=36> */
[----:B------:R-:W-:Y:S01]  /*651d0*/  STL [R1+0x244], R25 ;  /* 0x0002441901007387 */ /* 0x000fe20000100800 */
[----:B------:R-:W-:-:S03]  /*651e0*/  FMUL R12, R4, R12 ;  /* 0x0000000c040c7220 */ /* 0x000fc60000400000 */
        /* <DEDUP_REMOVED lines=18> */
[----:B------:R0:W-:Y:S04]  /*65310*/  STL [R1+0x21c], R8 ;  /* 0x00021c0801007387 */ /* 0x0001e80000100800 */
[----:B------:R-:W-:Y:S01]  /*65320*/  STL [R1+0x140], R9 ;  /* 0x0001400901007387 */ /* 0x000fe20000100800 */
[----:B0-----:R-:W-:-:S05]  /*65330*/  FMUL R8, R20, R10 ;  /* 0x0000000a14087220 */ /* 0x001fca0000400000 */
[----:B------:R-:W-:Y:S04]  /*65340*/  STL [R1+0xf8], R8 ;  /* 0x0000f80801007387 */ /* 0x000fe80000100800 */
[----:B------:R-:W2:Y:S04]  /*65350*/  LDL.LU.64 R16, [R1+0x798] ;  /* 0x0007980001107983 */ /* 0x000ea80000300a00 */
[----:B------:R-:W-:Y:S04]  /*65360*/  STL [R1+0xfc], R7 ;  /* 0x0000fc0701007387 */ /* 0x000fe80000100800 */
[----:B------:R-:W3:Y:S01]  /*65370*/  LDL.LU R25, [R1+0xc] ;  /* 0x00000c0001197983 */ /* 0x000ee20000300800 */
[----:B------:R-:W-:-:S04]  /*65380*/  IADD3 R4, PT, PT, R24, -0x3f3504f3, RZ ;  /* 0xc0cafb0d18047810 */ /* 0x000fc80007ffe0ff */
[----:B------:R-:W-:Y:S01]  /*65390*/  LOP3.LUT R4, R4, 0xff800000, RZ, 0xc0, !PT ;  /* 0xff80000004047812 */ /* 0x000fe200078ec0ff */
[----:B------:R-:W-:-:S04]  /*653a0*/  FMUL R6, R20, R6 ;  /* 0x0000000614067220 */ /* 0x000fc80000400000 */
[----:B------:R-:W-:Y:S01]  /*653b0*/  IMAD.IADD R5, R24, 0x1, -R4 ;  /* 0x0000000118057824 */ /* 0x000fe200078e0a04 */
[----:B------:R0:W-:Y:S03]  /*653c0*/  STL [R1+0xf4], R6 ;  /* 0x0000f40601007387 */ /* 0x0001e60000100800 */
        /* <DEDUP_REMOVED lines=40> */
[----:B------:R-:W-:Y:S01]  /*65650*/  @P0 IMAD.MOV.U32 R6, RZ, RZ, 0x7f800000 ;  /* 0x7f800000ff060424 */ /* 0x000fe200078e00ff */
[----:B------:R-:W-:Y:S03]  /*65660*/  STL [R1+0x10], R9 ;  /* 0x0000100901007387 */ /* 0x000fe60000100800 */
[----:B------:R-:W-:Y:S02]  /*65670*/  @P0 FFMA.FTZ R7, R19, R6, +INF ;  /* 0x7f80000013070423 */ /* 0x000fe40000010006 */
[----:B------:R-:W4:Y:S04]  /*65680*/  LDL.LU R6, [R1+0x5b0] ;  /* 0x0005b00001067983 */ /* 0x000f280000300800 */
[----:B------:R0:W-:Y:S01]  /*65690*/  STL [R1+0x8], R7 ;  /* 0x0000080701007387 */ /* 0x0001e20000100800 */
[----:B------:R-:W-:-:S03]  /*656a0*/  FSEL R2, R2, -INF , P5 ;  /* 0xff80000002027808 */ /* 0x000fc60002800000 */
[----:B0-----:R-:W5:Y:S04]  /*656b0*/  LDL.LU R7, [R1+0x5b4] ;  /* 0x0005b40001077983 */ /* 0x001f680000300800 */
[----:B------:R-:W4:Y:S04]  /*656c0*/  LDL.LU R8, [R1+0x5b8] ;  /* 0x0005b80001087983 */ /* 0x000f280000300800 */
[----:B------:R-:W5:Y:S04]  /*656d0*/  LDL.LU R9, [R1+0x5bc] ;  /* 0x0005bc0001097983 */ /* 0x000f680000300800 */
[----:B------:R-:W5:Y:S04]  /*656e0*/  LDL.LU R10, [R1+0x5c0] ;  /* 0x0005c000010a7983 */ /* 0x000f680000300800 */
[----:B------:R-:W5:Y:S04]  /*656f0*/  LDL.LU R11, [R1+0x5c4] ;  /* 0x0005c400010b7983 */ /* 0x000f680000300800 */
[----:B------:R-:W5:Y:S04]  /*65700*/  LDL.LU R12, [R1+0x5c8] ;  /* 0x0005c800010c7983 */ /* 0x000f680000300800 */
[----:B------:R-:W5:Y:S01]  /*65710*/  LDL.LU R13, [R1+0x5cc] ;  /* 0x0005cc00010d7983 */ /* 0x000f620000300800 */
[----:B--2---:R-:W-:Y:S01]  /*65720*/  IMAD.MOV.U32 R5, RZ, RZ, R16 ;  /* 0x000000ffff057224 */ /* 0x004fe200078e0010 */
[----:B---3--:R-:W-:-:S05]  /*65730*/  FSEL R14, R25, -INF , P6 ;  /* 0xff800000190e7808 */ /* 0x008fca0003000000 */
[----:B------:R0:W-:Y:S01]  /*65740*/  STL [R1+0x3f8], R14 ;  /* 0x0003f80e01007387 */ /* 0x0001e20000100800 */
[----:B------:R-:W-:-:S03]  /*65750*/  MOV R4, R17 ;  /* 0x0000001100047202 */ /* 0x000fc60000000f00 */
[----:B0-----:R-:W2:Y:S04]  /*65760*/  LDL.LU R14, [R1+0x5e0] ;  /* 0x0005e000010e7983 */ /* 0x001ea80000300800 */
[----:B------:R-:W3:Y:S04]  /*65770*/  LDL.LU R15, [R1+0x5ec] ;  /* 0x0005ec00010f7983 */ /* 0x000ee80000300800 */
        /* <DEDUP_REMOVED lines=23> */
[----:B------:R-:W-:-:S03]  /*658f0*/  @!P6 FMUL R13, R13, 16777216 ;  /* 0x4b8000000d0de820 */ /* 0x000fc60000400000 */
[C---:B-1----:R-:W-:Y:S01]  /*65900*/  FMUL R12, R4.reuse, R12 ;  /* 0x0000000c040c7220 */ /* 0x042fe20000400000 */
[----:B------:R-:W-:Y:S01]  /*65910*/  FMUL R9, R4, R9 ;  /* 0x0000000904097220 */ /* 0x000fe20000400000 */
        /* <DEDUP_REMOVED lines=31> */
[----:B------:R-:W1:Y:S01]  /*65b10*/  MUFU.RCP R5, R5 ;  /* 0x0000000500057308 */ /* 0x000e620000001000 */
[----:B------:R-:W-:Y:S01]  /*65b20*/  FSETP.NEU.AND P6, PT, R19, RZ, PT ;  /* 0x000000ff1300720b */ /* 0x000fe20003fcd000 */
[C---:B------:R-:W-:Y:S01]  /*65b30*/  FMUL R19, R4.reuse, R16 ;  /* 0x0000001004137220 */ /* 0x040fe20000400000 */
[C---:B0-----:R-:W-:Y:S01]  /*65b40*/  FMUL R2, R4.reuse, R17 ;  /* 0x0000001104027220 */ /* 0x041fe20000400000 */
[C---:B------:R-:W-:Y:S01]  /*65b50*/  FMUL R16, R4.reuse, R15 ;  /* 0x0000000f04107220 */ /* 0x040fe20000400000 */
[----:B------:R-:W-:-:S02]  /*65b60*/  FMUL R15, R4, R18 ;  /* 0x00000012040f7220 */ /* 0x000fc40000400000 */
        /* <DEDUP_REMOVED lines=8> */
[----:B0-----:R-:W-:-:S05]  /*65bf0*/  FMUL R2, R4, R8 ;  /* 0x0000000804027220 */ /* 0x001fca0000400000 */
[----:B------:R0:W-:Y:S01]  /*65c00*/  STL [R1+0xe4], R2 ;  /* 0x0000e40201007387 */ /* 0x0001e20000100800 */
[C---:B-1----:R-:W-:Y:S01]  /*65c10*/  FMUL R9, R5.reuse, R22 ;  /* 0x0000001605097220 */ /* 0x042fe20000400000 */
[----:B------:R-:W-:-:S04]  /*65c20*/  FMUL R12, R5, R21 ;  /* 0x00000015050c7220 */ /* 0x000fc80000400000 */
[----:B------:R1:W-:Y:S01]  /*65c30*/  STL [R1+0x1e0], R9 ;  /* 0x0001e00901007387 */ /* 0x0003e20000100800 */
[----:B0-----:R-:W-:-:S05]  /*65c40*/  FMUL R2, R5, R23 ;  /* 0x0000001705027220 */ /* 0x001fca0000400000 */
[----:B------:R0:W-:Y:S01]  /*65c50*/  STL [R1+0x1dc], R2 ;  /* 0x0001dc0201007387 */ /* 0x0001e20000100800 */
[----:B-1----:R-:W-:-:S03]  /*65c60*/  FMUL R9, R5, R14 ;  /* 0x0000000e05097220 */ /* 0x002fc60000400000 */
        /* <DEDUP_REMOVED lines=10> */
[C---:B------:R-:W-:Y:S02]  /*65d10*/  FMUL R7, R5.reuse, R7 ;  /* 0x0000000705077220 */ /* 0x040fe40000400000 */
[----:B------:R-:W-:Y:S01]  /*65d20*/  FADD R8, R8, -1 ;  /* 0xbf80000008087421 */ /* 0x000fe20000000000 */
[----:B0-----:R-:W-:-:S03]  /*65d30*/  FMUL R2, R5, R6 ;  /* 0x0000000605027220 */ /* 0x001fc60000400000 */
        /* <DEDUP_REMOVED lines=9> */
[C---:B------:R-:W-:Y:S01]  /*65dd0*/  FFMA.FTZ R4, R8.reuse, R5, -0.72134751081466674805 ;  /* 0xbf38aa3b08047423 */ /* 0x040fe20000010005 */
[----:B------:R0:W-:Y:S03]  /*65de0*/  STL [R1+0xd8], R7 ;  /* 0x0000d80701007387 */ /* 0x0001e60000100800 */
[----:B------:R-:W-:-:S04]  /*65df0*/  FMUL R4, R8, R4 ;  /* 0x0000000408047220 */ /* 0x000fc80000400000 */
[C---:B------:R-:W-:Y:S01]  /*65e00*/  FMUL R4, R8.reuse, R4 ;  /* 0x0000000408047220 */ /* 0x040fe20000400000 */
[----:B0-----:R-:W-:Y:S02]  /*65e10*/  FSEL R7, RZ, -23, P5 ;  /* 0xc1b80000ff077808 */ /* 0x001fe40002800000 */
[----:B------:R-:W-:Y:S01]  /*65e20*/  ISETP.GE.U32.AND P5, PT, R25, 0x7f800000, PT ;  /* 0x7f8000001900780c */ /* 0x000fe20003fa6070 */
[----:B------:R-:W-:Y:S01]  /*65e30*/  FFMA.FTZ R8, R8, 1.4426950216293334961, R4 ;  /* 0x3fb8aa3b08087823 */ /* 0x000fe20000010004 */
[----:B------:R-:W-:Y:S01]  /*65e40*/  IADD3 R4, PT, PT, R20, -0x3f3504f3, RZ ;  /* 0xc0cafb0d14047810 */ /* 0x000fe20007ffe0ff */
[----:B------:R-:W-:Y:S01]  /*65e50*/  FFMA.FTZ R6, R6, 1.1920928955078125e-07, R26 ;  /* 0x3400000006067823 */ /* 0x000fe2000001001a */
[----:B------:R0:W-:Y:S02]  /*65e60*/  STL [R1+0xd4], R2 ;  /* 0x0000d40201007387 */ /* 0x0001e40000100800 */
[----:B------:R-:W-:-:S07]  /*65e70*/  LOP3.LUT R4, R4, 0xff800000, RZ, 0xc0, !PT ;  /* 0xff80000004047812 */ /* 0x000fce00078ec0ff */
[----:B------:R-:W-:Y:S02]  /*65e80*/  @P5 IMAD.MOV.U32 R5, RZ, RZ, 0x7f800000 ;  /* 0x7f800000ff055424 */ /* 0x000fe400078e00ff */
[----:B0-----:R-:W-:Y:S01]  /*65e90*/  FADD R2, R6, R8 ;  /* 0x0000000806027221 */ /* 0x001fe20000000000 */
        /* <DEDUP_REMOVED lines=32> */
[----:B------:R-:W4:Y:S04]  /*660a0*/  LDL.LU R14, [R1+0x620] ;  /* 0x00062000010e7983 */ /* 0x000f280000300800 */
[----:B------:R-:W4:Y:S01]  /*660b0*/  LDL.LU R15, [R1+0x62c] ;  /* 0x00062c00010f7983 */ /* 0x000f220000300800 */
[----:B0-----:R-:W-:Y:S01]  /*660c0*/  FSEL R0, R28, -INF , P3 ;  /* 0xff8000001c007808 */ /* 0x001fe20001800000 */
[----:B--2---:R-:W-:Y:S01]  /*660d0*/  IMAD.MOV.U32 R5, RZ, RZ, R16 ;  /* 0x000000ffff057224 */ /* 0x004fe200078e0010 */
[----:B------:R-:W-:Y:S01]  /*660e0*/  MOV R4, R17 ;  /* 0x0000001100047202 */ /* 0x000fe20000000f00 */
        /* <DEDUP_REMOVED lines=27> */
[C---:B-1----:R-:W-:Y:S01]  /*662a0*/  FMUL R12, R4.reuse, R12 ;  /* 0x0000000c040c7220 */ /* 0x042fe20000400000 */
        /* <DEDUP_REMOVED lines=74> */
[----:B------:R-:W-:-:S03]  /*66750*/  I2FP.F32.S32 R4, R4 ;  /* 0x0000000400047245 */ /* 0x000fc60000201400 */
[----:B------:R-:W-:-:S04]  /*66760*/  FMUL R6, R8, R5 ;  /* 0x0000000508067220 */ /* 0x000fc80000400000 */
[----:B------:R-:W-:Y:S01]  /*66770*/  FMUL R6, R8, R6 ;  /* 0x0000000608067220 */ /* 0x000fe20000400000 */
[----:B------:R-:W-:Y:S01]  /*66780*/  FFMA.FTZ R4, R4, 1.1920928955078125e-07, R26 ;  /* 0x3400000004047823 */ /* 0x000fe2000001001a */
[----:B------:R-:W-:Y:S02]  /*66790*/  STL [R1+0xb8], R7 ;  /* 0x0000b80701007387 */ /* 0x000fe40000100800 */
[----:B------:R-:W-:Y:S01]  /*667a0*/  FFMA.FTZ R6, R8, 1.4426950216293334961, R6 ;  /* 0x3fb8aa3b08067823 */ /* 0x000fe20000010006 */
[----:B------:R-:W-:Y:S01]  /*667b0*/  FSEL R5, RZ, -23, P3 ;  /* 0xc1b80000ff057808 */ /* 0x000fe20001800000 */
[----:B------:R0:W-:Y:S01]  /*667c0*/  STL [R1+0xb4], R0 ;  /* 0x0000b40001007387 */ /* 0x0001e20000100800 */
[----:B------:R-:W-:Y:S01]  /*667d0*/  ISETP.GE.U32.AND P3, PT, R24, 0x7f800000, PT ;  /* 0x7f8000001800780c */ /* 0x000fe20003f66070 */
[----:B0-----:R-:W-:Y:S01]  /*667e0*/  FADD R0, R4, R6 ;  /* 0x0000000604007221 */ /* 0x001fe20000000000 */
[----:B------:R-:W-:-:S04]  /*667f0*/  IADD3 R6, PT, PT, R19, -0x3f3504f3, RZ ;  /* 0xc0cafb0d13067810 */ /* 0x000fc80007ffe0ff */
[----:B------:R-:W-:-:S04]  /*66800*/  LOP3.LUT R6, R6, 0xff800000, RZ, 0xc0, !PT ;  /* 0xff80000006067812 */ /* 0x000fc800078ec0ff */
[----:B------:R-:W-:-:S03]  /*66810*/  IADD3 R7, PT, PT, R19, -R6, RZ ;  /* 0x8000000613077210 */ /* 0x000fc60007ffe0ff */
[----:B------:R-:W-:Y:S02]  /*66820*/  @P3 IMAD.MOV.U32 R4, RZ, RZ, 0x7f800000 ;  /* 0x7f800000ff043424 */ /* 0x000fe400078e00ff */
[----:B------:R-:W-:Y:S02]  /*66830*/  FADD R7, R7, -1 ;  /* 0xbf80000007077421 */ /* 0x000fe40000000000 */
[----:B------:R-:W-:Y:S02]  /*66840*/  @P3 FFMA.FTZ R0, R24, R4, +INF ;  /* 0x7f80000018003423 */ /* 0x000fe40000010004 */
        /* <DEDUP_REMOVED lines=10> */
[----:B------:R-:W-:Y:S01]  /*668f0*/  FMUL R4, R7, R4 ;  /* 0x0000000407047220 */ /* 0x000fe20000400000 */
[----:B------:R-:W-:-:S03]  /*66900*/  I2FP.F32.S32 R6, R6 ;  /* 0x0000000600067245 */ /* 0x000fc60000201400 */
[C---:B------:R-:W-:Y:S02]  /*66910*/  FMUL R4, R7.reuse, R4 ;  /* 0x0000000407047220 */ /* 0x040fe40000400000 */
[----:B------:R-:W-:Y:S02]  /*66920*/  FFMA.FTZ R6, R6, 1.1920928955078125e-07, R5 ;  /* 0x3400000006067823 */ /* 0x000fe40000010005 */
        /* <DEDUP_REMOVED lines=8> */
[----:B------:R-:W3:Y:S01]  /*669b0*/  LDL.LU R9, [R1+0x63c] ;  /* 0x00063c0001097983 */ /* 0x000ee20000300800 */
[----:B------:R-:W-:-:S03]  /*669c0*/  FSEL R18, R27, -INF , P1 ;  /* 0xff8000001b127808 */ /* 0x000fc60000800000 */
[----:B------:R-:W4:Y:S04]  /*669d0*/  LDL.LU R10, [R1+0x640] ;  /* 0x00064000010a7983 */ /* 0x000f280000300800 */
[----:B------:R-:W4:Y:S04]  /*669e0*/  LDL.LU R11, [R1+0x644] ;  /* 0x00064400010b7983 */ /* 0x000f280000300800 */
[----:B------:R-:W4:Y:S04]  /*669f0*/  LDL.LU R12, [R1+0x648] ;  /* 0x00064800010c7983 */ /* 0x000f280000300800 */
[----:B------:R-:W4:Y:S04]  /*66a00*/  LDL.LU R13, [R1+0x64c] ;  /* 0x00064c00010d7983 */ /* 0x000f280000300800 */
[----:B------:R0:W-:Y:S04]  /*66a10*/  STL [R1+0x3e8], R14 ;  /* 0x0003e80e01007387 */ /* 0x0001e80000100800 */
[----:B0-----:R-:W4:Y:S04]  /*66a20*/  LDL.LU R14, [R1+0x660] ;  /* 0x00066000010e7983 */ /* 0x001f280000300800 */
[----:B------:R-:W4:Y:S01]  /*66a30*/  LDL.LU R15, [R1+0x66c] ;  /* 0x00066c00010f7983 */ /* 0x000f220000300800 */
[----:B------:R-:W-:Y:S01]  /*66a40*/  FSETP.NEU.AND P4, PT, R25, RZ, PT ;  /* 0x000000ff1900720b */ /* 0x000fe20003f8d000 */
[----:B--2---:R-:W-:-:S02]  /*66a50*/  IMAD.MOV.U32 R5, RZ, RZ, R16 ;  /* 0x000000ffff057224 */ /* 0x004fc400078e0010 */
[----:B------:R-:W2:Y:S04]  /*66a60*/  LDL.LU R16, [R1+0x65c] ;  /* 0x00065c0001107983 */ /* 0x000ea80000300800 */
[----:B------:R0:W-:Y:S04]  /*66a70*/  STL [R1+0x3e4], R18 ;  /* 0x0003e41201007387 */ /* 0x0001e80000100800 */
[----:B0-----:R-:W2:Y:S04]  /*66a80*/  LDL.LU R18, [R1+0x658] ;  /* 0x0006580001127983 */ /* 0x001ea80000300800 */
        /* <DEDUP_REMOVED lines=25> */
[C---:B------:R-:W-:Y:S01]  /*66c20*/  FMUL R12, R4.reuse, R12 ;  /* 0x0000000c040c7220 */ /* 0x040fe20000400000 */
[C---:B------:R-:W-:Y:S01]  /*66c30*/  FMUL R9, R4.reuse, R9 ;  /* 0x0000000904097220 */ /* 0x040fe20000400000 */
        /* <DEDUP_REMOVED lines=17> */
[----:B------:R-:W-:-:S05]  /*66d50*/  @P2 FMUL R11, R11, 0.25 ;  /* 0x3e8000000b0b2820 */ /* 0x000fca0000400000 */
[----:B------:R-:W-:Y:S01]  /*66d60*/  @!P3 FMUL R5, R5, 16777216 ;  /* 0x4b8000000505b820 */ /* 0x000fe20000400000 */
[----:B------:R-:W-:Y:S01]  /*66d70*/  @P2 FMUL R10, R10, 0.25 ;  /* 0x3e8000000a0a2820 */ /* 0x000fe20000400000 */
[----:B------:R-:W-:Y:S01]  /*66d80*/  @P2 FMUL R7, R7, 0.25 ;  /* 0x3e80000007072820 */ /* 0x000fe20000400000 */
[----:B------:R-:W-:-:S03]  /*66d90*/  @P2 FMUL R6, R6, 0.25 ;  /* 0x3e80000006062820 */ /* 0x000fc60000400000 */
[----:B------:R-:W0:Y:S01]  /*66da0*/  MUFU.RCP R5, R5 ;  /* 0x0000000500057308 */ /* 0x000e220000001000 */
        /* <DEDUP_REMOVED lines=9> */
[C---:B------:R-:W-:Y:S01]  /*66e40*/  FMUL R19, R4.reuse, R16 ;  /* 0x0000001004137220 */ /* 0x040fe20000400000 */
[C---:B------:R-:W-:Y:S01]  /*66e50*/  FMUL R18, R4.reuse, R18 ;  /* 0x0000001204127220 */ /* 0x040fe20000400000 */
[C---:B------:R-:W-:Y:S01]  /*66e60*/  FMUL R16, R4.reuse, R15 ;  /* 0x0000000f04107220 */ /* 0x040fe20000400000 */
[----:B------:R-:W-:-:S02]  /*66e70*/  FMUL R15, R4, R20 ;  /* 0x00000014040f7220 */ /* 0x000fc40000400000 */
[----:B------:R-:W-:Y:S04]  /*66e80*/  STL [R1+0x1a0], R19 ;  /* 0x0001a01301007387 */ /* 0x000fe80000100800 */
[----:B------:R-:W-:Y:S04]  /*66e90*/  STL [R1+0x19c], R18 ;  /* 0x00019c1201007387 */ /* 0x000fe80000100800 */
[----:B------:R-:W-:Y:S04]  /*66ea0*/  STL [R1+0x198], R16 ;  /* 0x0001981001007387 */ /* 0x000fe80000100800 */
[----:B------:R-:W-:Y:S04]  /*66eb0*/  STL [R1+0x194], R15 ;  /* 0x0001940f01007387 */ /* 0x000fe80000100800 */
[----:B------:R-:W-:Y:S04]  /*66ec0*/  STL [R1+0xb0], R13 ;  /* 0x0000b00d01007387 */ /* 0x000fe80000100800 */
[----:B------:R0:W-:Y:S04]  /*66ed0*/  STL [R1+0xac], R12 ;  /* 0x0000ac0c01007387 */ /* 0x0001e80000100800 */
[----:B------:R1:W-:Y:S01]  /*66ee0*/  STL [R1+0xa8], R9 ;  /* 0x0000a80901007387 */ /* 0x0003e20000100800 */
[----:B0-----:R-:W-:-:S03]  /*66ef0*/  FMUL R12, R5, R23 ;  /* 0x00000017050c7220 */ /* 0x001fc60000400000 */
[----:B------:R-:W-:Y:S01]  /*66f00*/  STL [R1+0xa4], R8 ;  /* 0x0000a40801007387 */ /* 0x000fe20000100800 */
[----:B-1----:R-:W-:-:S03]  /*66f10*/  FMUL R9, R5, R25 ;  /* 0x0000001905097220 */ /* 0x002fc60000400000 */
[----:B------:R0:W-:Y:S04]  /*66f20*/  STL [R1+0x190], R12 ;  /* 0x0001900c01007387 */ /* 0x0001e80000100800 */
[----:B------:R1:W-:Y:S01]  /*66f30*/  STL [R1+0x18c], R9 ;  /* 0x00018c0901007387 */ /* 0x0003e20000100800 */
[C---:B0-----:R-:W-:Y:S01]  /*66f40*/  FMUL R12, R5.reuse, R22 ;  /* 0x00000016050c7220 */ /* 0x041fe20000400000 */
[----:B-1----:R-:W-:-:S04]  /*66f50*/  FMUL R9, R5, R14 ;  /* 0x0000000e05097220 */ /* 0x002fc80000400000 */
[----:B------:R-:W-:Y:S01]  /*66f60*/  STL [R1+0x188], R12 ;  /* 0x0001880c01007387 */ /* 0x000fe20000100800 */
[----:B------:R-:W-:-:S03]  /*66f70*/  FMUL R11, R5, R11 ;  /* 0x0000000b050b7220 */ /* 0x000fc60000400000 */
[----:B------:R0:W-:Y:S01]  /*66f80*/  STL [R1+0x184], R9 ;  /* 0x0001840901007387 */ /* 0x0001e20000100800 */
[----:B------:R-:W-:-:S03]  /*66f90*/  FMUL R7, R5, R7 ;  /* 0x0000000705077220 */ /* 0x000fc60000400000 */
[----:B------:R-:W-:Y:S01]  /*66fa0*/  STL [R1+0xa0], R11 ;  /* 0x0000a00b01007387 */ /* 0x000fe20000100800 */
[C---:B0-----:R-:W-:Y:S01]  /*66fb0*/  FMUL R9, R5.reuse, R10 ;  /* 0x0000000a05097220 */ /* 0x041fe20000400000 */
[----:B------:R-:W-:-:S04]  /*66fc0*/  FMUL R5, R5, R6 ;  /* 0x0000000605057220 */ /* 0x000fc80000400000 */
[----:B------:R-:W-:Y:S04]  /*66fd0*/  STL [R1+0x9c], R9 ;  /* 0x00009c0901007387 */ /* 0x000fe80000100800 */
[----:B------:R-:W2:Y:S04]  /*66fe0*/  LDL.LU.64 R12, [R1+0x8c0] ;  /* 0x0008c000010c7983 */ /* 0x000ea80000300a00 */
[----:B------:R-:W-:Y:S01]  /*66ff0*/  STL [R1+0x98], R7 ;  /* 0x0000980701007387 */ /* 0x000fe20000100800 */
[----:B------:R-:W-:-:S03]  /*67000*/  FSETP.NEU.AND P2, PT, R24, RZ, PT ;  /* 0x000000ff1800720b */ /* 0x000fc60003f4d000 */
        /* <DEDUP_REMOVED lines=19> */
[----:B------:R-:W-:-:S03]  /*67140*/  FFMA.FTZ R4, R4, 1.1920928955078125e-07, R26 ;  /* 0x3400000004047823 */ /* 0x000fc6000001001a */
[----:B------:R-:W-:Y:S01]  /*67150*/  FFMA.FTZ R6, R8, 1.4426950216293334961, R6 ;  /* 0x3fb8aa3b08067823 */ /* 0x000fe20000010006 */
[----:B------:R-:W-:Y:S02]  /*67160*/  FSEL R5, RZ, -23, P1 ;  /* 0xc1b80000ff057808 */ /* 0x000fe40000800000 */
[----:B------:R-:W-:Y:S01]  /*67170*/  ISETP.GE.U32.AND P1, PT, R21, 0x7f800000, PT ;  /* 0x7f8000001500780c */ /* 0x000fe20003f26070 */
[----:B------:R-:W-:Y:S01]  /*67180*/  FADD R29, R4, R6 ;  /* 0x00000006041d7221 */ /* 0x000fe20000000000 */
        /* <DEDUP_REMOVED lines=59> */
[C---:B0-----:R-:W-:Y:S01]  /*67540*/  FMUL R9, R4.reuse, R9 ;  /* 0x0000000904097220 */ /* 0x041fe20000400000 */
[----:B------:R-:W-:Y:S01]  /*67550*/  FMUL R8, R4, R8 ;  /* 0x0000000804087220 */ /* 0x000fe20000400000 */
        /* <DEDUP_REMOVED lines=21> */
[----:B------:R-:W-:-:S06]  /*676b0*/  @P0 FMUL R14, R14, 0.25 ;  /* 0x3e8000000e0e0820 */ /* 0x000fcc0000400000 */
[----:B------:R-:W-:Y:S01]  /*676c0*/  @!P6 FMUL R5, R5, 16777216 ;  /* 0x4b8000000505e820 */ /* 0x000fe20000400000 */
[----:B------:R-:W-:Y:S01]  /*676d0*/  @P0 FMUL R11, R11, 0.25 ;  /* 0x3e8000000b0b0820 */ /* 0x000fe20000400000 */
[----:B------:R-:W-:Y:S01]  /*676e0*/  @P0 FMUL R10, R10, 0.25 ;  /* 0x3e8000000a0a0820 */ /* 0x000fe20000400000 */
[----:B------:R-:W-:Y:S01]  /*676f0*/  @P0 FMUL R7, R7, 0.25 ;  /* 0x3e80000007070820 */ /* 0x000fe20000400000 */
[----:B------:R-:W-:Y:S02]  /*67700*/  @P0 FMUL R6, R6, 0.25 ;  /* 0x3e80000006060820 */ /* 0x000fe40000400000 */
[----:B------:R-:W0:Y:S01]  /*67710*/  MUFU.RCP R5, R5 ;  /* 0x0000000500057308 */ /* 0x000e220000001000 */
[----:B------:R-:W-:Y:S01]  /*67720*/  FSETP.NEU.AND P0, PT, R21, RZ, PT ;  /* 0x000000ff1500720b */ /* 0x000fe20003f0d000 */
        /* <DEDUP_REMOVED lines=12> */
[C---:B------:R-:W-:Y:S01]  /*677f0*/  FMUL R15, R4.reuse, R20 ;  /* 0x00000014040f7220 */ /* 0x040fe20000400000 */
[C---:B------:R-:W-:Y:S01]  /*67800*/  FMUL R13, R4.reuse, R13 ;  /* 0x0000000d040d7220 */ /* 0x040fe20000400000 */
[----:B------:R-:W-:Y:S01]  /*67810*/  STL [R1+0x180], R21 ;  /* 0x0001801501007387 */ /* 0x000fe20000100800 */
[----:B------:R-:W-:-:S03]  /*67820*/  FMUL R12, R4, R12 ;  /* 0x0000000c040c7220 */ /* 0x000fc60000400000 */
        /* <DEDUP_REMOVED lines=39> */
[----:B------:R-:W-:Y:S02]  /*67aa0*/  FSEL R5, RZ, -23, P1 ;  /* 0xc1b80000ff057808 */ /* 0x000fe40000800000 */
[----:B------:R-:W-:Y:S01]  /*67ab0*/  ISETP.GE.U32.AND P1, PT, R22, 0x7f800000, PT ;  /* 0x7f8000001600780c */ /* 0x000fe20003f26070 */
[----:B------:R-:W-:Y:S01]  /*67ac0*/  FMUL R6, R8, R6 ;  /* 0x0000000608067220 */ /* 0x000fe20000400000 */
[----:B------:R-:W-:-:S03]  /*67ad0*/  I2FP.F32.S32 R4, R4 ;  /* 0x0000000400047245 */ /* 0x000fc60000201400 */
[----:B------:R-:W-:Y:S02]  /*67ae0*/  FFMA.FTZ R6, R8, 1.4426950216293334961, R6 ;  /* 0x3fb8aa3b08067823 */ /* 0x000fe40000010006 */
[----:B------:R-:W-:-:S04]  /*67af0*/  FFMA.FTZ R4, R4, 1.1920928955078125e-07, R26 ;  /* 0x3400000004047823 */ /* 0x000fc8000001001a */
[----:B------:R-:W-:Y:S02]  /*67b00*/  FADD R7, R4, R6 ;  /* 0x0000000604077221 */ /* 0x000fe40000000000 */
[----:B------:R-:W-:Y:S01]  /*67b10*/  @P1 IMAD.MOV.U32 R4, RZ, RZ, 0x7f800000 ;  /* 0x7f800000ff041424 */ /* 0x000fe200078e00ff */
[----:B------:R-:W-:-:S03]  /*67b20*/  IADD3 R6, PT, PT, R18, -0x3f3504f3, RZ ;  /* 0xc0cafb0d12067810 */ /* 0x000fc60007ffe0ff */
[----:B------:R-:W-:Y:S01]  /*67b30*/  @P1 FFMA.FTZ R7, R22, R4, +INF ;  /* 0x7f80000016071423 */ /* 0x000fe20000010004 */
[----:B------:R-:W-:-:S04]  /*67b40*/  LOP3.LUT R6, R6, 0xff800000, RZ, 0xc0, !PT ;  /* 0xff80000006067812 */ /* 0x000fc800078ec0ff */
[----:B------:R0:W-:Y:S02]  /*67b50*/  STL [R1+0x28], R7 ;  /* 0x0000280701007387 */ /* 0x0001e40000100800 */
[----:B0-----:R-:W-:-:S05]  /*67b60*/  IADD3 R7, PT, PT, R18, -R6, RZ ;  /* 0x8000000612077210 */ /* 0x001fca0007ffe0ff */
        /* <DEDUP_REMOVED lines=111> */
[C---:B0-----:R-:W-:Y:S01]  /*68260*/  FMUL R2, R5.reuse, R25 ;  /* 0x0000001905027220 */ /* 0x041fe20000400000 */
[----:B------:R-:W-:-:S04]  /*68270*/  FMUL R7, R5, R7 ;  /* 0x0000000705077220 */ /* 0x000fc80000400000 */
        /* <DEDUP_REMOVED lines=29> */
[----:B------:R0:W-:Y:S01]  /*68450*/  STL [R1+0x54], R2 ;  /* 0x0000540201007387 */ /* 0x0001e20000100800 */
[----:B------:R-:W-:Y:S02]  /*68460*/  FSEL R5, RZ, -23, P4 ;  /* 0xc1b80000ff057808 */ /* 0x000fe40002000000 */
[----:B------:R-:W-:Y:S01]  /*68470*/  ISETP.GE.U32.AND P4, PT, R21, 0x7f800000, PT ;  /* 0x7f8000001500780c */ /* 0x000fe20003f86070 */
[----:B0-----:R-:W-:Y:S01]  /*68480*/  FADD R2, R4, R6 ;  /* 0x0000000604027221 */ /* 0x001fe20000000000 */
[----:B------:R-:W-:-:S04]  /*68490*/  IADD3 R6, PT, PT, R17, -0x3f3504f3, RZ ;  /* 0xc0cafb0d11067810 */ /* 0x000fc80007ffe0ff */
[----:B------:R-:W-:-:S04]  /*684a0*/  LOP3.LUT R6, R6, 0xff800000, RZ, 0xc0, !PT ;  /* 0xff80000006067812 */ /* 0x000fc800078ec0ff */
[----:B------:R-:W-:-:S03]  /*684b0*/  IADD3 R7, PT, PT, R17, -R6, RZ ;  /* 0x8000000611077210 */ /* 0x000fc60007ffe0ff */
[----:B------:R-:W-:Y:S02]  /*684c0*/  @P4 IMAD.MOV.U32 R4, RZ, RZ, 0x7f800000 ;  /* 0x7f800000ff044424 */ /* 0x000fe400078e00ff */
[----:B------:R-:W-:Y:S02]  /*684d0*/  IMAD.MOV.U32 R26, RZ, RZ, 0x3dc6b27f ;  /* 0x3dc6b27fff1a7424 */ /* 0x000fe400078e00ff */
[----:B------:R-:W-:Y:S01]  /*684e0*/  FADD R7, R7, -1 ;  /* 0xbf80000007077421 */ /* 0x000fe20000000000 */
[----:B------:R-:W-:-:S03]  /*684f0*/  @P4 FFMA.FTZ R2, R21, R4, +INF ;  /* 0x7f80000015024423 */ /* 0x000fc60000010004 */
        /* <DEDUP_REMOVED lines=14> */
[----:B------:R-:W-:Y:S01]  /*685e0*/  FFMA.FTZ R7, R7, 1.4426950216293334961, R4 ;  /* 0x3fb8aa3b07077823 */ /* 0x000fe20000010004 */
[----:B------:R0:W-:Y:S03]  /*685f0*/  STL [R1+0x2c], R2 ;  /* 0x00002c0201007387 */ /* 0x0001e60000100800 */
[----:B0-----:R-:W-:Y:S01]  /*68600*/  FADD R2, R6, R7 ;  /* 0x0000000706027221 */ /* 0x001fe20000000000 */
[----:B------:R-:W-:-:S05]  /*68610*/  @P4 MOV R6, 0x7f800000 ;  /* 0x7f80000000064802 */ /* 0x000fca0000000f00 */
[----:B------:R-:W-:Y:S02]  /*68620*/  @P4 FFMA.FTZ R2, R17, R6, +INF ;  /* 0x7f80000011024423 */ /* 0x000fe40000010006 */
[----:B------:R-:W3:Y:S01]  /*68630*/  LDL.LU R6, [R1+0x710] ;  /* 0x0007100001067983 */ /* 0x000ee20000300800 */
[----:B------:R-:W-:-:S03]  /*68640*/  FSEL R0, R0, -INF , P2 ;  /* 0xff80000000007808 */ /* 0x000fc60001000000 */
[----:B------:R-:W4:Y:S04]  /*68650*/  LDL.LU R7, [R1+0x714] ;  /* 0x0007140001077983 */ /* 0x000f280000300800 */
[----:B------:R-:W-:Y:S04]  /*68660*/  STL [R1+0x260], R2 ;  /* 0x0002600201007387 */ /* 0x000fe80000100800 */
        /* <DEDUP_REMOVED lines=9> */
[----:B0-----:R-:W-:-:S02]  /*68700*/  FSEL R0, R28, -INF , P3 ;  /* 0xff8000001c007808 */ /* 0x001fc40001800000 */
[----:B------:R-:W-:Y:S02]  /*68710*/  FSETP.NEU.AND P1, PT, R22, RZ, PT ;  /* 0x000000ff1600720b */ /* 0x000fe40003f2d000 */
[----:B--2---:R-:W-:Y:S01]  /*68720*/  MOV R5, R18 ;  /* 0x0000001200057202 */ /* 0x004fe20000000f00 */
[----:B------:R-:W-:Y:S01]  /*68730*/  IMAD.MOV.U32 R4, RZ, RZ, R19 ;  /* 0x000000ffff047224 */ /* 0x000fe200078e0013 */
        /* <DEDUP_REMOVED lines=25> */
[----:B------:R-:W-:-:S04]  /*688d0*/  @!P4 FMUL R16, R16, 16777216 ;  /* 0x4b8000001010c820 */ /* 0x000fc80000400000 */
[----:B-1----:R-:W-:Y:S01]  /*688e0*/  FMUL R3, R4, R16 ;  /* 0x0000001004037220 */ /* 0x002fe20000400000 */
        /* <DEDUP_REMOVED lines=12> */
[C---:B------:R-:W-:Y:S01]  /*689b0*/  FMUL R2, R4.reuse, R18 ;  /* 0x0000001204027220 */ /* 0x040fe20000400000 */
[----:B0-----:R-:W-:-:S08]  /*689c0*/  FMUL R0, R4, R19 ;  /* 0x0000001304007220 */ /* 0x001fd00000400000 */
[----:B------:R-:W-:Y:S01]  /*689d0*/  @!P4 FMUL R5, R5, 16777216 ;  /* 0x4b8000000505c820 */ /* 0x000fe20000400000 */
[----:B------:R0:W-:Y:S05]  /*689e0*/  STL [R1+0x13c], R2 ;  /* 0x00013c0201007387 */ /* 0x0001ea0000100800 */
[----:B------:R-:W1:Y:S01]  /*689f0*/  MUFU.RCP R5, R5 ;  /* 0x0000000500057308 */ /* 0x000e620000001000 */
[----:B------:R2:W-:Y:S01]  /*68a00*/  STL [R1+0x134], R0 ;  /* 0x0001340001007387 */ /* 0x0005e20000100800 */
[----:B0-----:R-:W-:-:S03]  /*68a10*/  FMUL R2, R4, R20 ;  /* 0x0000001404027220 */ /* 0x001fc60000400000 */
[----:B------:R0:W-:Y:S01]  /*68a20*/  STL [R1+0x138], R3 ;  /* 0x0001380301007387 */ /* 0x0001e20000100800 */
[----:B------:R-:W-:Y:S01]  /*68a30*/  @P2 FMUL R23, R23, 0.25 ;  /* 0x3e80000017172820 */ /* 0x000fe20000400000 */
[----:B--2---:R-:W-:Y:S02]  /*68a40*/  FMUL R0, R4, R14 ;  /* 0x0000000e04007220 */ /* 0x004fe40000400000 */
[----:B------:R2:W-:Y:S01]  /*68a50*/  STL [R1+0x130], R2 ;  /* 0x0001300201007387 */ /* 0x0005e20000100800 */
[----:B------:R-:W-:Y:S01]  /*68a60*/  @P2 FMUL R24, R24, 0.25 ;  /* 0x3e80000018182820 */ /* 0x000fe20000400000 */
[C---:B0-----:R-:W-:Y:S02]  /*68a70*/  FMUL R3, R4.reuse, R13 ;  /* 0x0000000d04037220 */ /* 0x041fe40000400000 */
[----:B------:R0:W-:Y:S01]  /*68a80*/  STL [R1+0x50], R0 ;  /* 0x0000500001007387 */ /* 0x0001e20000100800 */
[----:B------:R-:W-:Y:S01]  /*68a90*/  @!P4 FMUL R23, R23, 16777216 ;  /* 0x4b8000001717c820 */ /* 0x000fe20000400000 */
[----:B--2---:R-:W-:Y:S01]  /*68aa0*/  FMUL R2, R4, R10 ;  /* 0x0000000a04027220 */ /* 0x004fe20000400000 */
[----:B------:R-:W-:Y:S01]  /*68ab0*/  @!P4 FMUL R24, R24, 16777216 ;  /* 0x4b8000001818c820 */ /* 0x000fe20000400000 */
[----:B------:R-:W-:Y:S01]  /*68ac0*/  STL [R1+0x4c], R3 ;  /* 0x00004c0301007387 */ /* 0x000fe20000100800 */
[----:B0-----:R-:W-:Y:S01]  /*68ad0*/  FMUL R0, R4, R9 ;  /* 0x0000000904007220 */ /* 0x001fe20000400000 */
[----:B------:R-:W-:-:S02]  /*68ae0*/  @P2 FMUL R22, R22, 0.25 ;  /* 0x3e80000016162820 */ /* 0x000fc40000400000 */
[----:B------:R1:W-:Y:S01]  /*68af0*/  STL [R1+0x48], R2 ;  /* 0x0000480201007387 */ /* 0x0003e20000100800 */
[----:B------:R-:W-:-:S03]  /*68b00*/  @P2 FMUL R15, R15, 0.25 ;  /* 0x3e8000000f0f2820 */ /* 0x000fc60000400000 */
[----:B------:R0:W-:Y:S01]  /*68b10*/  STL [R1+0x44], R0 ;  /* 0x0000440001007387 */ /* 0x0001e20000100800 */
[----:B------:R-:W-:Y:S01]  /*68b20*/  @!P4 FMUL R22, R22, 16777216 ;  /* 0x4b8000001616c820 */ /* 0x000fe20000400000 */
[----:B------:R-:W-:Y:S01]  /*68b30*/  @!P4 FMUL R15, R15, 16777216 ;  /* 0x4b8000000f0fc820 */ /* 0x000fe20000400000 */
[----:B------:R-:W-:Y:S01]  /*68b40*/  @P2 FMUL R12, R12, 0.25 ;  /* 0x3e8000000c0c2820 */ /* 0x000fe20000400000 */
[C---:B-1----:R-:W-:Y:S01]  /*68b50*/  FMUL R2, R5.reuse, R24 ;  /* 0x0000001805027220 */ /* 0x042fe20000400000 */
[----:B0-----:R-:W-:Y:S01]  /*68b60*/  FMUL R0, R5, R23 ;  /* 0x0000001705007220 */ /* 0x001fe20000400000 */
[----:B------:R-:W-:Y:S01]  /*68b70*/  @P2 FMUL R11, R11, 0.25 ;  /* 0x3e8000000b0b2820 */ /* 0x000fe20000400000 */
[----:B------:R-:W-:-:S03]  /*68b80*/  @!P4 FMUL R12, R12, 16777216 ;  /* 0x4b8000000c0cc820 */ /* 0x000fc60000400000 */
[----:B------:R0:W-:Y:S01]  /*68b90*/  STL [R1+0x12c], R0 ;  /* 0x00012c0001007387 */ /* 0x0001e20000100800 */
[----:B------:R-:W-:-:S03]  /*68ba0*/  @!P4 FMUL R11, R11, 16777216 ;  /* 0x4b8000000b0bc820 */ /* 0x000fc60000400000 */
[----:B------:R1:W-:Y:S01]  /*68bb0*/  STL [R1+0x128], R2 ;  /* 0x0001280201007387 */ /* 0x0003e20000100800 */
[C---:B0-----:R-:W-:Y:S01]  /*68bc0*/  FMUL R0, R5.reuse, R22 ;  /* 0x0000001605007220 */ /* 0x041fe20000400000 */
[----:B-1----:R-:W-:-:S04]  /*68bd0*/  FMUL R2, R5, R15 ;  /* 0x0000000f05027220 */ /* 0x002fc80000400000 */
[----:B------:R0:W-:Y:S04]  /*68be0*/  STL [R1+0x15cc], R0 ;  /* 0x0015cc0001007387 */ /* 0x0001e80000100800 */
[----:B------:R1:W-:Y:S01]  /*68bf0*/  STL [R1+0x120], R2 ;  /* 0x0001200201007387 */ /* 0x0003e20000100800 */
[C---:B0-----:R-:W-:Y:S01]  /*68c00*/  FMUL R0, R5.reuse, R12 ;  /* 0x0000000c05007220 */ /* 0x041fe20000400000 */
[----:B-1----:R-:W-:-:S04]  /*68c10*/  FMUL R2, R5, R11 ;  /* 0x0000000b05027220 */ /* 0x002fc80000400000 */
[----:B------:R-:W-:Y:S04]  /*68c20*/  STL [R1+0x40], R0 ;  /* 0x0000400001007387 */ /* 0x000fe80000100800 */
[----:B------:R0:W-:Y:S04]  /*68c30*/  STL [R1+0x38], R2 ;  /* 0x0000380201007387 */ /* 0x0001e80000100800 */
[----:B0-----:R-:W2:Y:S01]  /*68c40*/  LDL.LU.64 R2, [R1+0xbe8] ;  /* 0x000be80001027983 */ /* 0x001ea20000300a00 */
[----:B------:R-:W-:Y:S02]  /*68c50*/  VIADD R4, R8, 0xc0cafb0d ;  /* 0xc0cafb0d08047836 */ /* 0x000fe40000000000 */
[----:B------:R-:W-:-:S03]  /*68c60*/  @P2 FMUL R7, R7, 0.25 ;  /* 0x3e80000007072820 */ /* 0x000fc60000400000 */
[----:B------:R-:W-:Y:S01]  /*68c70*/  LOP3.LUT R4, R4, 0xff800000, RZ, 0xc0, !PT ;  /* 0xff80000004047812 */ /* 0x000fe200078ec0ff */
[----:B------:R-:W-:-:S03]  /*68c80*/  @P2 FMUL R6, R6, 0.25 ;  /* 0x3e80000006062820 */ /* 0x000fc60000400000 */
[----:B------:R-:W-:Y:S01]  /*68c90*/  IADD3 R9, PT, PT, R8, -R4, RZ ;  /* 0x8000000408097210 */ /* 0x000fe20007ffe0ff */
[----:B------:R-:W-:Y:S01]  /*68ca0*/  @!P4 FMUL R7, R7, 16777216 ;  /* 0x4b8000000707c820 */ /* 0x000fe20000400000 */
[----:B------:R-:W-:-:S03]  /*68cb0*/  @!P4 FMUL R6, R6, 16777216 ;  /* 0x4b8000000606c820 */ /* 0x000fc60000400000 */
[----:B------:R-:W-:Y:S01]  /*68cc0*/  FADD R9, R9, -1 ;  /* 0xbf80000009097421 */ /* 0x000fe20000000000 */
[C---:B------:R-:W-:Y:S01]  /*68cd0*/  FMUL R7, R5.reuse, R7 ;  /* 0x0000000705077220 */ /* 0x040fe20000400000 */
[----:B------:R-:W-:Y:S02]  /*68ce0*/  FMUL R0, R5, R6 ;  /* 0x0000000605007220 */ /* 0x000fe40000400000 */
        /* <DEDUP_REMOVED lines=10> */
[C---:B------:R-:W-:Y:S01]  /*68d90*/  FMUL R6, R9.reuse, R5 ;  /* 0x0000000509067220 */ /* 0x040fe20000400000 */
[----:B------:R-:W-:Y:S02]  /*68da0*/  FSEL R5, RZ, -23, P3 ;  /* 0xc1b80000ff057808 */ /* 0x000fe40001800000 */
[----:B------:R-:W-:Y:S01]  /*68db0*/  ISETP.GE.U32.AND P3, PT, R8, 0x7f800000, PT ;  /* 0x7f8000000800780c */ /* 0x000fe20003f66070 */
[C---:B------:R-:W-:Y:S01]  /*68dc0*/  FMUL R6, R9.reuse, R6 ;  /* 0x0000000609067220 */ /* 0x040fe20000400000 */
[----:B------:R-:W-:Y:S01]  /*68dd0*/  FFMA.FTZ R4, R4, 1.1920928955078125e-07, R25 ;  /* 0x3400000004047823 */ /* 0x000fe20000010019 */
[----:B------:R-:W-:Y:S02]  /*68de0*/  STL [R1+0x34], R7 ;  /* 0x0000340701007387 */ /* 0x000fe40000100800 */
[----:B------:R-:W-:Y:S02]  /*68df0*/  FFMA.FTZ R6, R9, 1.4426950216293334961, R6 ;  /* 0x3fb8aa3b09067823 */ /* 0x000fe40000010006 */
[----:B------:R0:W-:Y:S02]  /*68e00*/  STL [R1+0x30], R0 ;  /* 0x0000300001007387 */ /* 0x0001e40000100800 */
[----:B0-----:R-:W-:Y:S01]  /*68e10*/  FADD R0, R4, R6 ;  /* 0x0000000604007221 */ /* 0x001fe20000000000 */
[----:B------:R-:W-:-:S03]  /*68e20*/  VIADD R6, R28, 0xc0cafb0d ;  /* 0xc0cafb0d1c067836 */ /* 0x000fc60000000000 */
[----:B------:R-:W-:Y:S02]  /*68e30*/  @P3 MOV R4, 0x7f800000 ;  /* 0x7f80000000043802 */ /* 0x000fe40000000f00 */
[----:B------:R-:W-:-:S03]  /*68e40*/  LOP3.LUT R6, R6, 0xff800000, RZ, 0xc0, !PT ;  /* 0xff80000006067812 */ /* 0x000fc600078ec0ff */
[----:B------:R-:W-:Y:S02]  /*68e50*/  @P3 FFMA.FTZ R0, R8, R4, +INF ;  /* 0x7f80000008003423 */ /* 0x000fe40000010004 */
[----:B------:R-:W-:Y:S01]  /*68e60*/  IMAD.IADD R4, R28, 0x1, -R6 ;  /* 0x000000011c047824 */ /* 0x000fe200078e0a06 */
        /* <DEDUP_REMOVED lines=18> */
[----:B------:R-:W-:Y:S02]  /*68f90*/  @P3 MOV R4, 0x7f800000 ;  /* 0x7f80000000043802 */ /* 0x000fe40000000f00 */
[----:B------:R-:W-:Y:S02]  /*68fa0*/  FSETP.NEU.AND P2, PT, R21, RZ, PT ;  /* 0x000000ff1500720b */ /* 0x000fe40003f4d000 */
[----:B------:R-:W3:Y:S01]  /*68fb0*/  LDL.LU R21, [R1+0x740] ;  /* 0x0007400001157983 */ /* 0x000ee20000300800 */
[----:B------:R-:W-:-:S03]  /*68fc0*/  @P3 FFMA.FTZ R0, R28, R4, +INF ;  /* 0x7f8000001c003423 */ /* 0x000fc60000010004 */
[----:B------:R-:W4:Y:S01]  /*68fd0*/  LDL.LU R20, [R1+0x744] ;  /* 0x0007440001147983 */ /* 0x000f220000300800 */
[----:B------:R-:W-:-:S03]  /*68fe0*/  FSETP.NEU.AND P4, PT, R17, RZ, PT ;  /* 0x000000ff1100720b */ /* 0x000fc60003f8d000 */
[----:B------:R0:W-:Y:S04]  /*68ff0*/  STL [R1+0x218], R0 ;  /* 0x0002180001007387 */ /* 0x0001e80000100800 */
[----:B------:R-:W5:Y:S04]  /*69000*/  LDL.LU R19, [R1+0x748] ;  /* 0x0007480001137983 */ /* 0x000f680000300800 */
[----:B------:R-:W3:Y:S01]  /*69010*/  LDL.LU R18, [R1+0x74c] ;  /* 0x00074c0001127983 */ /* 0x000ee20000300800 */
[----:B0-----:R-:W-:-:S03]  /*69020*/  FSEL R0, R29, -INF , P0 ;  /* 0xff8000001d007808 */ /* 0x001fc60000000000 */
        /* <DEDUP_REMOVED lines=9> */
[----:B------:R-:W-:-:S02]  /*690c0*/  MOV R23, R2 ;  /* 0x0000000200177202 */ /* 0x000fc40000000f00 */
[----:B------:R-:W2:Y:S01]  /*690d0*/  LDL.LU R2, [R1+0xbdc] ;  /* 0x000bdc0001027983 */ /* 0x000ea20000300800 */
[C---:B------:R-:W-:Y:S01]  /*690e0*/  FMUL R9, R22.reuse, 8388608 ;  /* 0x4b00000016097820 */ /* 0x040fe20000400000 */
[C---:B------:R-:W-:Y:S02]  /*690f0*/  FSETP.GEU.AND P3, PT, R22.reuse, 1.175494350822287508e-38, PT ;  /* 0x008000001600780b */ /* 0x040fe40003f6e000 */
[----:B------:R0:W-:Y:S02]  /*69100*/  STL [R1+0x38c], R0 ;  /* 0x00038c0001007387 */ /* 0x0001e40000100800 */
[----:B------:R-:W-:Y:S02]  /*69110*/  FSEL R3, R9, R22, !P3 ;  /* 0x0000001609037208 */ /* 0x000fe40005800000 */
[----:B0-----:R-:W2:Y:S04]  /*69120*/  LDL.LU R0, [R1+0xbd8] ;  /* 0x000bd80001007983 */ /* 0x001ea80000300800 */
[----:B------:R-:W2:Y:S04]  /*69130*/  LDL.LU R24, [R1+0x768] ;  /* 0x0007680001187983 */ /* 0x000ea80000300800 */
[----:B------:R-:W2:Y:S04]  /*69140*/  LDL.LU R9, [R1+0x110] ;  /* 0x0001100001097983 */ /* 0x000ea80000300800 */
[----:B------:R-:W2:Y:S04]  /*69150*/  LDL.LU R10, [R1+0x11c] ;  /* 0x00011c00010a7983 */ /* 0x000ea80000300800 */
[----:B------:R0:W-:Y:S04]  /*69160*/  STL [R1+0x8], R3 ;  /* 0x0000080301007387 */ /* 0x0001e80000100800 */
        /* <DEDUP_REMOVED lines=9> */
[----:B------:R-:W-:Y:S01]  /*69200*/  FSETP.GEU.AND P6, PT, |R22|, 1.175494350822287508e-38, PT ;  /* 0x008000001600780b */ /* 0x000fe20003fce200 */
[----:B------:R-:W-:-:S10]  /*69210*/  FMUL R29, R23, 8388608 ;  /* 0x4b000000171d7820 */ /* 0x000fd40000400000 */
[----:B------:R-:W-:-:S04]  /*69220*/  @P0 FMUL R22, R22, 0.25 ;  /* 0x3e80000016160820 */ /* 0x000fc80000400000 */
[----:B------:R-:W-:Y:S01]  /*69230*/  @!P6 FMUL R22, R22, 16777216 ;  /* 0x4b8000001616e820 */ /* 0x000fe20000400000 */
        /* <DEDUP_REMOVED lines=10> */
[----:B--2---:R-:W-:-:S04]  /*692e0*/  @P0 FMUL R2, R2, 0.25 ;  /* 0x3e80000002020820 */ /* 0x004fc80000400000 */
[----:B------:R-:W-:Y:S01]  /*692f0*/  @!P6 FMUL R2, R2, 16777216 ;  /* 0x4b8000000202e820 */ /* 0x000fe20000400000 */
[----:B------:R-:W-:Y:S01]  /*69300*/  @P0 FMUL R0, R0, 0.25 ;  /* 0x3e80000000000820 */ /* 0x000fe20000400000 */
[----:B------:R-:W-:Y:S01]  /*69310*/  @P0 FMUL R24, R24, 0.25 ;  /* 0x3e80000018180820 */ /* 0x000fe20000400000 */
[C---:B------:R-:W-:Y:S02]  /*69320*/  FSETP.GT.AND P0, PT, |R23|.reuse, 8.50705917302346158658e+37, PT ;  /* 0x7e8000001700780b */ /* 0x040fe40003f04200 */
[----:B------:R-:W-:Y:S01]  /*69330*/  @!P6 FMUL R0, R0, 16777216 ;  /* 0x4b8000000000e820 */ /* 0x000fe20000400000 */
[----:B------:R-:W-:Y:S01]  /*69340*/  @!P6 FMUL R24, R24, 16777216 ;  /* 0x4b8000001818e820 */ /* 0x000fe20000400000 */
[----:B------:R-:W-:-:S04]  /*69350*/  FSETP.GEU.AND P6, PT, R23, 1.175494350822287508e-38, PT ;  /* 0x008000001700780b */ /* 0x000fc80003fce000 */
[----:B0-----:R-:W-:Y:S02]  /*69360*/  FSEL R3, RZ, -23, P6 ;  /* 0xc1b80000ff037808 */ /* 0x001fe40003000000 */
[----:B------:R-:W-:Y:S02]  /*69370*/  FSEL R29, R29, R23, !P6 ;  /* 0x000000171d1d7208 */ /* 0x000fe40007000000 */
[----:B------:R-:W-:Y:S01]  /*69380*/  FSETP.GEU.AND P6, PT, |R23|, 1.175494350822287508e-38, PT ;  /* 0x008000001700780b */ /* 0x000fe20003fce200 */
[----:B------:R0:W-:Y:S01]  /*69390*/  STL [R1+0xc], R3 ;  /* 0x00000c0301007387 */ /* 0x0001e20000100800 */
[----:B------:R-:W-:Y:S01]  /*693a0*/  @P0 FMUL R5, R5, 0.25 ;  /* 0x3e80000005050820 */ /* 0x000fe20000400000 */
[----:B------:R-:W-:Y:S01]  /*693b0*/  @P0 FMUL R16, R16, 0.25 ;  /* 0x3e80000010100820 */ /* 0x000fe20000400000 */
[----:B------:R-:W-:Y:S01]  /*693c0*/  @P0 FMUL R17, R17, 0.25 ;  /* 0x3e80000011110820 */ /* 0x000fe20000400000 */
[----:B------:R-:W-:Y:S01]  /*693d0*/  @P0 FMUL R20, R20, 0.25 ;  /* 0x3e80000014140820 */ /* 0x000fe20000400000 */
[----:B------:R-:W-:Y:S01]  /*693e0*/  @P0 FMUL R23, R23, 0.25 ;  /* 0x3e80000017170820 */ /* 0x000fe20000400000 */
[----:B------:R-:W-:Y:S01]  /*693f0*/  @P0 FMUL R21, R21, 0.25 ;  /* 0x3e80000015150820 */ /* 0x000fe20000400000 */
[----:B0-----:R-:W2:Y:S01]  /*69400*/  LDL.LU R3, [R1+0x16ac] ;  /* 0x0016ac0001037983 */ /* 0x001ea20000300800 */
[----:B------:R-:W-:Y:S01]  /*69410*/  @P0 FMUL R25, R25, 0.25 ;  /* 0x3e80000019190820 */ /* 0x000fe20000400000 */
[----:B------:R-:W-:Y:S01]  /*69420*/  @P0 FMUL R26, R26, 0.25 ;  /* 0x3e8000001a1a0820 */ /* 0x000fe20000400000 */
[----:B------:R-:W-:Y:S01]  /*69430*/  @P0 FMUL R27, R27, 0.25 ;  /* 0x3e8000001b1b0820 */ /* 0x000fe20000400000 */
[----:B------:R-:W-:-:S02]  /*69440*/  FSETP.NEU.AND P0, PT, R8, RZ, PT ;  /* 0x000000ff0800720b */ /* 0x000fc40003f0d000 */
[----:B------:R-:W2:Y:S02]  /*69450*/  LDL.LU R8, [R1+0x10c] ;  /* 0x00010c0001087983 */ /* 0x000ea40000300800 */
[----:B--2---:R-:W-:Y:S02]  /*69460*/  F2FP.BF16.F32.PACK_AB R8, R3, R8 ;  /* 0x000000080308723e */ /* 0x004fe400000010ff */
[----:B------:R-:W2:Y:S02]  /*69470*/  LDL.LU R3, [R1+0x16a8] ;  /* 0x0016a80001037983 */ /* 0x000ea40000300800 */
[----:B--2---:R-:W-:Y:S02]  /*69480*/  F2FP.BF16.F32.PACK_AB R9, R3, R9 ;  /* 0x000000090309723e */ /* 0x004fe400000010ff */
[----:B------:R-:W2:Y:S02]  /*69490*/  LDL.LU R3, [R1+0x16a4] ;  /* 0x0016a40001037983 */ /* 0x000ea40000300800 */
[----:B--2---:R-:W-:-:S02]  /*694a0*/  F2FP.BF16.F32.PACK_AB R10, R3, R10 ;  /* 0x0000000a030a723e */ /* 0x004fc400000010ff */
[----:B------:R-:W2:Y:S02]  /*694b0*/  LDL.LU R3, [R1+0x16a0] ;  /* 0x0016a00001037983 */ /* 0x000ea40000300800 */
[----:B--2---:R-:W-:Y:S02]  /*694c0*/  F2FP.BF16.F32.PACK_AB R11, R3, R11 ;  /* 0x0000000b030b723e */ /* 0x004fe400000010ff */
[----:B------:R-:W2:Y:S01]  /*694d0*/  LDL.LU R3, [R1+0x169c] ;  /* 0x00169c0001037983 */ /* 0x000ea20000300800 */
[----:B------:R-:W0:Y:S03]  /*694e0*/  MUFU.RCP R22, R22 ;  /* 0x0000001600167308 */ /* 0x000e260000001000 */
[----:B--2---:R1:W-:Y:S04]  /*694f0*/  STSM.16.M88.4 [R3+0x100], R8 ;  /* 0x0001000803007844 */ /* 0x0043e80000000200 */
[----:B-1----:R-:W2:Y:S04]  /*69500*/  LDL.LU R8, [R1+0x1c] ;  /* 0x00001c0001087983 */ /* 0x002ea80000300800 */
[----:B------:R-:W3:Y:S04]  /*69510*/  LDL.LU R9, [R1+0x20] ;  /* 0x0000200001097983 */ /* 0x000ee80000300800 */
[----:B------:R-:W4:Y:S04]  /*69520*/  LDL.LU R10, [R1+0x104] ;  /* 0x00010400010a7983 */ /* 0x000f280000300800 */
[----:B------:R-:W5:Y:S04]  /*69530*/  LDL.LU R11, [R1+0x108] ;  /* 0x00010800010b7983 */ /* 0x000f680000300800 */
[----:B------:R-:W-:Y:S01]  /*69540*/  STL [R1+0x1690], R3 ;  /* 0x0016900301007387 */ /* 0x000fe20000100800 */
[----:B------:R-:W-:-:S06]  /*69550*/  @!P6 FMUL R23, R23, 16777216 ;  /* 0x4b8000001717e820 */ /* 0x000fcc0000400000 */
[----:B------:R-:W1:Y:S01]  /*69560*/  MUFU.RCP R23, R23 ;  /* 0x0000001700177308 */ /* 0x000e620000001000 */
[----:B------:R-:W-:Y:S01]  /*69570*/  @!P6 FMUL R26, R26, 16777216 ;  /* 0x4b8000001a1ae820 */ /* 0x000fe20000400000 */
[----:B------:R-:W-:Y:S01]  /*69580*/  @!P6 FMUL R27, R27, 16777216 ;  /* 0x4b8000001b1be820 */ /* 0x000fe20000400000 */
[----:B------:R-:W-:Y:S01]  /*69590*/  @!P6 FMUL R25, R25, 16777216 ;  /* 0x4b8000001919e820 */ /* 0x000fe20000400000 */
[----:B------:R-:W-:Y:S01]  /*695a0*/  @!P6 FMUL R5, R5, 16777216 ;  /* 0x4b8000000505e820 */ /* 0x000fe20000400000 */
[----:B------:R-:W-:Y:S01]  /*695b0*/  @!P6 FMUL R16, R16, 16777216 ;  /* 0x4b8000001010e820 */ /* 0x000fe20000400000 */
[----:B------:R-:W-:Y:S01]  /*695c0*/  @!P6 FMUL R17, R17, 16777216 ;  /* 0x4b8000001111e820 */ /* 0x000fe20000400000 */
[----:B--2---:R-:W-:Y:S02]  /*695d0*/  F2FP.BF16.F32.PACK_AB R12, R8, R12 ;  /* 0x0000000c080c723e */ /* 0x004fe400000010ff */
[----:B---3--:R-:W-:Y:S02]  /*695e0*/  F2FP.BF16.F32.PACK_AB R13, R9, R13 ;  /* 0x0000000d090d723e */ /* 0x008fe400000010ff */
[----:B----4-:R-:W-:-:S02]  /*695f0*/  F2FP.BF16.F32.PACK_AB R14, R10, R14 ;  /* 0x0000000e0a0e723e */ /* 0x010fc400000010ff */
[----:B-----5:R-:W-:Y:S01]  /*69600*/  F2FP.BF16.F32.PACK_AB R15, R11, R15 ;  /* 0x0000000f0b0f723e */ /* 0x020fe200000010ff */
[----:B0-----:R-:W-:-:S04]  /*69610*/  FMUL R8, R22, R2 ;  /* 0x0000000216087220 */ /* 0x001fc80000400000 */
[----:B------:R0:W-:Y:S01]  /*69620*/  STSM.16.M88.4 [R3+0x200], R12 ;  /* 0x0002000c03007844 */ /* 0x0001e20000000200 */
[----:B------:R-:W-:-:S03]  /*69630*/  FMUL R2, R22, R4 ;  /* 0x0000000416027220 */ /* 0x000fc60000400000 */
[----:B------:R-:W-:Y:S01]  /*69640*/  STL [R1+0x11c], R8 ;  /* 0x00011c0801007387 */ /* 0x000fe20000100800 */
[C---:B0-----:R-:W-:Y:S01]  /*69650*/  FMUL R3, R22.reuse, R0 ;  /* 0x0000000016037220 */ /* 0x041fe20000400000 */
[----:B------:R-:W-:-:S04]  /*69660*/  FMUL R0, R22, R24 ;  /* 0x0000001816007220 */ /* 0x000fc80000400000 */
[----:B------:R-:W-:Y:S04]  /*69670*/  STL [R1+0x114], R3 ;  /* 0x0001140301007387 */ /* 0x000fe80000100800 */
[----:B------:R-:W2:Y:S04]  /*69680*/  LDL.LU R10, [R1+0xc] ;  /* 0x00000c00010a7983 */ /* 0x000ea80000300800 */
[----:B------:R0:W-:Y:S04]  /*69690*/  STL [R1+0x118], R2 ;  /* 0x0001180201007387 */ /* 0x0001e80000100800 */
[----:B------:R3:W-:Y:S01]  /*696a0*/  STL [R1+0x110], R0 ;  /* 0x0001100001007387 */ /* 0x0007e20000100800 */
[C---:B0-----:R-:W-:Y:S01]  /*696b0*/  FMUL R2, R22.reuse, R6 ;  /* 0x0000000616027220 */ /* 0x041fe20000400000 */
[----:B---3--:R-:W-:-:S04]  /*696c0*/  FMUL R0, R22, R18 ;  /* 0x0000001216007220 */ /* 0x008fc80000400000 */
[----:B------:R0:W-:Y:S04]  /*696d0*/  STL [R1+0x1654], R2 ;  /* 0x0016540201007387 */ /* 0x0001e80000100800 */
[----:B------:R3:W-:Y:S01]  /*696e0*/  STL [R1+0x1658], R0 ;  /* 0x0016580001007387 */ /* 0x0007e20000100800 */
[C---:B0-----:R-:W-:Y:S01]  /*696f0*/  FMUL R2, R22.reuse, R7 ;  /* 0x0000000716027220 */ /* 0x041fe20000400000 */
[----:B---3--:R-:W-:-:S04]  /*69700*/  FMUL R0, R22, R19 ;  /* 0x0000001316007220 */ /* 0x008fc80000400000 */
[----:B------:R1:W-:Y:S04]  /*69710*/  STL [R1+0x20], R2 ;  /* 0x0000200201007387 */ /* 0x0003e80000100800 */
[----:B------:R0:W-:Y:S04]  /*69720*/  STL [R1+0x18], R0 ;  /* 0x0000180001007387 */ /* 0x0001e80000100800 */
[----:B------:R-:W3:Y:S01]  /*69730*/  LDL.LU R11, [R1+0x28] ;  /* 0x00002800010b7983 */ /* 0x000ee20000300800 */
[----:B------:R-:W-:Y:S02]  /*69740*/  VIADD R4, R29, 0xc0cafb0d ;  /* 0xc0cafb0d1d047836 */ /* 0x000fe40000000000 */
[C---:B-1----:R-:W-:Y:S01]  /*69750*/  FMUL R2, R23.reuse, R26 ;  /* 0x0000001a17027220 */ /* 0x042fe20000400000 */
[----:B------:R-:W-:-:S02]  /*69760*/  FMUL R7, R23, R25 ;  /* 0x0000001917077220 */ /* 0x000fc40000400000 */
[----:B------:R-:W-:Y:S01]  /*69770*/  LOP3.LUT R4, R4, 0xff800000, RZ, 0xc0, !PT ;  /* 0xff80000004047812 */ /* 0x000fe200078ec0ff */
[C---:B0-----:R-:W-:Y:S01]  /*69780*/  FMUL R0, R23.reuse, R27 ;  /* 0x0000001b17007220 */ /* 0x041fe20000400000 */
[----:B------:R0:W-:Y:S01]  /*69790*/  STL [R1+0x10c], R2 ;  /* 0x00010c0201007387 */ /* 0x0001e20000100800 */
[----:B------:R-:W-:Y:S01]  /*697a0*/  FMUL R3, R23, R5 ;  /* 0x0000000517037220 */ /* 0x000fe20000400000 */
[----:B------:R-:W-:Y:S01]  /*697b0*/  IADD3 R6, PT, PT, R29, -R4, RZ ;  /* 0x800000041d067210 */ /* 0x000fe20007ffe0ff */
[----:B------:R-:W-:Y:S01]  /*697c0*/  FMUL R5, R23, R17 ;  /* 0x0000001117057220 */ /* 0x000fe20000400000 */
[----:B0-----:R-:W4:Y:S04]  /*697d0*/  LDL R2, [R1+0x8] ;  /* 0x0000080001027983 */ /* 0x001f280000100800 */
[----:B------:R0:W-:Y:S01]  /*697e0*/  STL [R1+0x108], R0 ;  /* 0x0001080001007387 */ /* 0x0001e20000100800 */
[----:B------:R-:W-:-:S03]  /*697f0*/  FADD R6, R6, -1 ;  /* 0xbf80000006067421 */ /* 0x000fc60000000000 */
[----:B------:R-:W-:Y:S04]  /*69800*/  STL [R1+0x104], R7 ;  /* 0x0001040701007387 */ /* 0x000fe80000100800 */
[----:B------:R1:W-:Y:S01]  /*69810*/  STL [R1+0x100], R3 ;  /* 0x0001000301007387 */ /* 0x0003e20000100800 */
[----:B0-----:R-:W-:-:S05]  /*69820*/  FMUL R0, R23, R16 ;  /* 0x0000001017007220 */ /* 0x001fca0000400000 */
[----:B------:R-:W-:Y:S01]  /*69830*/  STL [R1+0x14], R0 ;  /* 0x0000140001007387 */ /* 0x000fe20000100800 */
[----:B-1----:R-:W-:-:S03]  /*69840*/  IMAD.MOV.U32 R3, RZ, RZ, 0x3dc6b27f ;  /* 0x3dc6b27fff037424 */ /* 0x002fc600078e00ff */
[----:B------:R0:W-:Y:S02]  /*69850*/  STL [R1+0x10], R5 ;  /* 0x0000100501007387 */ /* 0x0001e40000100800 */
[----:B0-----:R-:W-:-:S04]  /*69860*/  FFMA.FTZ R5, R6, R3, -0.16845393180847167969 ;  /* 0xbe2c7f3006057423 */ /* 0x001fc80000010003 */
[----:B------:R-:W-:-:S04]  /*69870*/  FFMA.FTZ R5, R6, R5, 0.1716887056827545166 ;  /* 0x3e2fcf2a06057423 */ /* 0x000fc80000010005 */
[----:B------:R-:W-:-:S04]  /*69880*/  FFMA.FTZ R5, R6, R5, -0.17900948226451873779 ;  /* 0xbe374e4306057423 */ /* 0x000fc80000010005 */
[----:B------:R-:W-:-:S04]  /*69890*/  FFMA.FTZ R5, R6, R5, 0.20512372255325317383 ;  /* 0x3e520bf406057423 */ /* 0x000fc80000010005 */
[----:B------:R-:W-:Y:S01]  /*698a0*/  FFMA.FTZ R5, R6, R5, -0.24046532809734344482 ;  /* 0xbe763c8b06057423 */ /* 0x000fe20000010005 */
[----:B------:R-:W-:-:S03]  /*698b0*/  @!P6 FMUL R20, R20, 16777216 ;  /* 0x4b8000001414e820 */ /* 0x000fc60000400000 */
[----:B------:R-:W-:Y:S01]  /*698c0*/  FFMA.FTZ R5, R6, R5, 0.28857114911079406738 ;  /* 0x3e93bf9906057423 */ /* 0x000fe20000010005 */
[----:B------:R-:W-:-:S03]  /*698d0*/  FMUL R7, R23, R20 ;  /* 0x0000001417077220 */ /* 0x000fc60000400000 */
[----:B------:R-:W-:-:S04]  /*698e0*/  FFMA.FTZ R5, R6, R5, -0.36067417263984680176 ;  /* 0xbeb8aa4906057423 */ /* 0x000fc80000010005 */
[C---:B------:R-:W-:Y:S01]  /*698f0*/  FFMA.FTZ R5, R6.reuse, R5, 0.48089820146560668945 ;  /* 0x3ef6384a06057423 */ /* 0x040fe20000010005 */
[----:B------:R0:W-:Y:S01]  /*69900*/  STL [R1+0x4], R7 ;  /* 0x0000040701007387 */ /* 0x0001e20000100800 */
[----:B------:R-:W-:Y:S01]  /*69910*/  @!P6 FMUL R21, R21, 16777216 ;  /* 0x4b8000001515e820 */ /* 0x000fe20000400000 */
[----:B------:R-:W-:Y:S01]  /*69920*/  I2FP.F32.S32 R4, R4 ;  /* 0x0000000400047245 */ /* 0x000fe20000201400 */
[C---:B0-----:R-:W-:Y:S01]  /*69930*/  FFMA.FTZ R7, R6.reuse, R5, -0.72134751081466674805 ;  /* 0xbf38aa3b06077423 */ /* 0x041fe20000010005 */
[----:B------:R-:W-:Y:S02]  /*69940*/  FSEL R5, RZ, -23, P3 ;  /* 0xc1b80000ff057808 */ /* 0x000fe40001800000 */
[----:B------:R-:W-:Y:S01]  /*69950*/  ISETP.GE.U32.AND P3, PT, R29, 0x7f800000, PT ;  /* 0x7f8000001d00780c */ /* 0x000fe20003f66070 */
[----:B------:R-:W-:Y:S01]  /*69960*/  FMUL R7, R6, R7 ;  /* 0x0000000706077220 */ /* 0x000fe20000400000 */
[----:B------:R-:W0:Y:S01]  /*69970*/  S2R R24, SR_TID.X ;  /* 0x0000000000187919 */ /* 0x000e220000002100 */
[----:B------:R-:W-:-:S02]  /*69980*/  FMUL R0, R23, R21 ;  /* 0x0000001517007220 */ /* 0x000fc40000400000 */
[C---:B------:R-:W-:Y:S01]  /*69990*/  FMUL R7, R6.reuse, R7 ;  /* 0x0000000706077220 */ /* 0x040fe20000400000 */
[----:B------:R-:W-:Y:S03]  /*699a0*/  STL [R1+0x1698], R3 ;  /* 0x0016980301007387 */ /* 0x000fe60000100800 */
[----:B------:R-:W-:Y:S01]  /*699b0*/  FFMA.FTZ R7, R6, 1.4426950216293334961, R7 ;  /* 0x3fb8aa3b06077823 */ /* 0x000fe20000010007 */
[----:B------:R1:W-:Y:S01]  /*699c0*/  STL [R1], R0 ;  /* 0x0000000001007387 */ /* 0x0003e20000100800 */
[----:B0-----:R-:W-:-:S05]  /*699d0*/  IMAD.SHL.U32 R6, R24, 0x4, RZ ;  /* 0x0000000418067824 */ /* 0x001fca00078e00ff */
[----:B------:R-:W-:Y:S01]  /*699e0*/  LOP3.LUT R6, R6, 0x380, RZ, 0xc0, !PT ;  /* 0x0000038006067812 */ /* 0x000fe200078ec0ff */
[----:B--2---:R-:W-:-:S04]  /*699f0*/  FFMA.FTZ R4, R4, 1.1920928955078125e-07, R10 ;  /* 0x3400000004047823 */ /* 0x004fc8000001000a */
[----:B-1----:R-:W-:Y:S01]  /*69a00*/  FADD R0, R4, R7 ;  /* 0x0000000704007221 */ /* 0x002fe20000000000 */
[----:B------:R-:W-:-:S05]  /*69a10*/  @P3 MOV R4, 0x7f800000 ;  /* 0x7f80000000043802 */ /* 0x000fca0000000f00 */
[----:B------:R-:W-:-:S05]  /*69a20*/  @P3 FFMA.FTZ R0, R29, R4, +INF ;  /* 0x7f8000001d003423 */ /* 0x000fca0000010004 */
[----:B------:R3:W-:Y:S01]  /*69a30*/  STL [R1+0x208], R0 ;  /* 0x0002080001007387 */ /* 0x0007e20000100800 */
[----:B------:R-:W-:Y:S01]  /*69a40*/  SHF.R.U32.HI R4, RZ, 0x1, R24 ;  /* 0x00000001ff047819 */ /* 0x000fe20000011618 */
[----:B------:R-:W-:-:S03]  /*69a50*/  IMAD.SHL.U32 R24, R24, 0x10, RZ ;  /* 0x0000001018187824 */ /* 0x000fc600078e00ff */
[----:B------:R-:W-:Y:S02]  /*69a60*/  LOP3.LUT R4, R4, 0xc, RZ, 0xc0, !PT ;  /* 0x0000000c04047812 */ /* 0x000fe400078ec0ff */
[----:B---3--:R-:W-:-:S05]  /*69a70*/  FSEL R0, R11, -INF , P1 ;  /* 0xff8000000b007808 */ /* 0x008fca0000800000 */
[----:B------:R0:W-:Y:S04]  /*69a80*/  STL [R1+0x364], R0 ;  /* 0x0003640001007387 */ /* 0x0001e80000100800 */
[----:B------:R-:W2:Y:S04]  /*69a90*/  LDL.LU R3, [R1+0x2fc] ;  /* 0x0002fc0001037983 */ /* 0x000ea80000300800 */
[----:B------:R-:W3:Y:S04]  /*69aa0*/  LDL.LU R7, [R1+0x330] ;  /* 0x0003300001077983 */ /* 0x000ee80000300800 */
[----:B------:R-:W3:Y:S04]  /*69ab0*/  LDL.LU R23, [R1+0x328] ;  /* 0x0003280001177983 */ /* 0x000ee80000300800 */
        /* <DEDUP_REMOVED lines=10> */
[----:B------:R-:W-:-:S03]  /*69b60*/  IADD3 R4, PT, PT, R4, UR7, R6 ;  /* 0x0000000704047c10 */ /* 0x000fc6000fffe006 */
[----:B------:R-:W2:Y:S01]  /*69b70*/  LDL.LU R16, [R1+0x290] ;  /* 0x0002900001107983 */ /* 0x000ea20000300800 */
[----:B------:R-:W-:-:S03]  /*69b80*/  LOP3.LUT R24, R24, 0x70, RZ, 0xc0, !PT ;  /* 0x0000007018187812 */ /* 0x000fc600078ec0ff */
[----:B------:R-:W2:Y:S04]  /*69b90*/  LDL.LU R13, [R1+0x284] ;  /* 0x00028400010d7983 */ /* 0x000ea80000300800 */
[----:B------:R-:W2:Y:S04]  /*69ba0*/  LDL.LU R25, [R1+0x29c] ;  /* 0x00029c0001197983 */ /* 0x000ea80000300800 */
[----:B------:R-:W2:Y:S04]  /*69bb0*/  LDL.LU R14, [R1+0x294] ;  /* 0x00029400010e7983 */ /* 0x000ea80000300800 */
[----:B------:R-:W2:Y:S01]  /*69bc0*/  LDL.LU R27, [R1+0x2a0] ;  /* 0x0002a000011b7983 */ /* 0x000ea20000300800 */
[----:B------:R-:W-:-:S03]  /*69bd0*/  IADD3 R24, PT, PT, R24, R4, RZ ;  /* 0x0000000418187210 */ /* 0x000fc60007ffe0ff */
[----:B------:R-:W2:Y:S04]  /*69be0*/  LDL.LU R15, [R1+0x298] ;  /* 0x00029800010f7983 */ /* 0x000ea80000300800 */
[----:B------:R-:W2:Y:S04]  /*69bf0*/  LDL.LU R26, [R1+0x240] ;  /* 0x00024000011a7983 */ /* 0x000ea80000300800 */
[----:B0-----:R-:W2:Y:S04]  /*69c00*/  LDL.LU R0, [R1+0x234] ;  /* 0x0002340001007983 */ /* 0x001ea80000300800 */
[----:B------:R-:W2:Y:S04]  /*69c10*/  LDL.LU R6, [R1+0x324] ;  /* 0x0003240001067983 */ /* 0x000ea80000300800 */
[----:B------:R-:W2:Y:S01]  /*69c20*/  LDL.LU R4, [R1+0x2f4] ;  /* 0x0002f40001047983 */ /* 0x000ea20000300800 */
[----:B------:R-:W-:-:S02]  /*69c30*/  FSETP.NEU.AND P6, PT, R28, RZ, PT ;  /* 0x000000ff1c00720b */ /* 0x000fc40003fcd000 */
[----:B----4-:R-:W-:Y:S01]  /*69c40*/  IADD3 R28, PT, PT, R2, -0x3f3504f3, RZ ;  /* 0xc0cafb0d021c7810 */ /* 0x010fe20007ffe0ff */
[----:B------:R-:W4:Y:S03]  /*69c50*/  LDL.LU R22, [R1+0x24c] ;  /* 0x00024c0001167983 */ /* 0x000f260000300800 */
[----:B------:R-:W-:Y:S02]  /*69c60*/  LOP3.LUT R28, R28, 0xff800000, RZ, 0xc0, !PT ;  /* 0xff8000001c1c7812 */ /* 0x000fe400078ec0ff */
[----:B------:R-:W-:Y:S02]  /*69c70*/  FSETP.NEU.AND P1, PT, R29, RZ, PT ;  /* 0x000000ff1d00720b */ /* 0x000fe40003f2d000 */
[----:B------:R-:W-:Y:S01]  /*69c80*/  I2FP.F32.S32 R29, R28 ;  /* 0x0000001c001d7245 */ /* 0x000fe20000201400 */
[----:B------:R0:W-:Y:S04]  /*69c90*/  STL [R1+0x368], R24 ;  /* 0x0003681801007387 */ /* 0x0001e80000100800 */
[----:B------:R-:W-:Y:S01]  /*69ca0*/  FFMA.FTZ R29, R29, 1.1920928955078125e-07, R5 ;  /* 0x340000001d1d7823 */ /* 0x000fe20000010005 */
[----:B------:R-:W-:Y:S01]  /*69cb0*/  IMAD.IADD R28, R2, 0x1, -R28 ;  /* 0x00000001021c7824 */ /* 0x000fe200078e0a1c */
[----:B0-----:R-:W4:Y:S04]  /*69cc0*/  LDL.LU R24, [R1+0x248] ;  /* 0x0002480001187983 */ /* 0x001f280000300800 */
[----:B------:R-:W3:Y:S04]  /*69cd0*/  LDL.LU R5, [R1+0x2f8] ;  /* 0x0002f80001057983 */ /* 0x000ee80000300800 */
[----:B------:R0:W-:Y:S04]  /*69ce0*/  STL [R1+0x165c], R29 ;  /* 0x00165c1d01007387 */ /* 0x0001e80000100800 */
[----:B0-----:R-:W3:Y:S04]  /*69cf0*/  LDL.LU R29, [R1+0x32c] ;  /* 0x00032c00011d7983 */ /* 0x001ee80000300800 */
[----:B------:R0:W-:Y:S04]  /*69d00*/  STL [R1+0x1660], R2 ;  /* 0x0016600201007387 */ /* 0x0001e80000100800 */
[----:B0-----:R-:W3:Y:S01]  /*69d10*/  LDL.LU R2, [R1+0x310] ;  /* 0x0003100001027983 */ /* 0x001ee20000300800 */
[----:B--2---:R-:W-:-:S03]  /*69d20*/  F2FP.BF16.F32.PACK_AB R4, R3, R4 ;  /* 0x000000040304723e */ /* 0x004fc600000010ff */
[----:B------:R-:W2:Y:S01]  /*69d30*/  LDL.LU R3, [R1+0x1698] ;  /* 0x0016980001037983 */ /* 0x000ea20000300800 */
[----:B------:R-:W-:Y:S01]  /*69d40*/  FADD R28, R28, -1 ;  /* 0xbf8000001c1c7421 */ /* 0x000fe20000000000 */
[----:B-----5:R-:W-:Y:S02]  /*69d50*/  F2FP.BF16.F32.PACK_AB R8, R20, R8 ;  /* 0x000000081408723e */ /* 0x020fe400000010ff */
[----:B------:R0:W-:Y:S01]  /*69d60*/  STL [R1+0x1694], R4 ;  /* 0x0016940401007387 */ /* 0x0001e20000100800 */
[----:B------:R-:W-:Y:S02]  /*69d70*/  F2FP.BF16.F32.PACK_AB R10, R18, R10 ;  /* 0x0000000a120a723e */ /* 0x000fe400000010ff */
[----:B------:R-:W-:Y:S01]  /*69d80*/  F2FP.BF16.F32.PACK_AB R9, R19, R9 ;  /* 0x000000091309723e */ /* 0x000fe200000010ff */
[----:B0-----:R-:W5:Y:S04]  /*69d90*/  LDL.LU R4, [R1+0x258] ;  /* 0x0002580001047983 */ /* 0x001f680000300800 */
[----:B------:R-:W5:Y:S01]  /*69da0*/  LDL.LU R18, [R1+0x250] ;  /* 0x0002500001127983 */ /* 0x000f620000300800 */
[----:B---3--:R-:W-:Y:S01]  /*69db0*/  F2FP.BF16.F32.PACK_AB R5, R2, R5 ;  /* 0x000000050205723e */ /* 0x008fe200000010ff */
[----:B--2---:R-:W-:-:S02]  /*69dc0*/  FFMA.FTZ R20, R28, R3, -0.16845393180847167969 ;  /* 0xbe2c7f301c147423 */ /* 0x004fc40000010003 */
[----:B------:R-:W2:Y:S04]  /*69dd0*/  LDL.LU R3, [R1+0x25c] ;  /* 0x00025c0001037983 */ /* 0x000ea80000300800 */
[----:B------:R-:W2:Y:S04]  /*69de0*/  LDL.LU R19, [R1+0x254] ;  /* 0x0002540001137983 */ /* 0x000ea80000300800 */
[----:B------:R-:W3:Y:S01]  /*69df0*/  LDL.LU R2, [R1+0xc4] ;  /* 0x0000c40001027983 */ /* 0x000ee20000300800 */
[----:B------:R-:W-:-:S03]  /*69e00*/  F2FP.BF16.F32.PACK_AB R6, R29, R6 ;  /* 0x000000061d06723e */ /* 0x000fc600000010ff */
[----:B---3--:R-:W-:Y:S04]  /*69e10*/  STL [R1+0x167c], R2 ;  /* 0x00167c0201007387 */ /* 0x008fe80000100800 */
[----:B------:R-:W3:Y:S01]  /*69e20*/  LDL.LU R29, [R1+0xd0] ;  /* 0x0000d000011d7983 */ /* 0x000ee20000300800 */
[----:B------:R-:W-:Y:S02]  /*69e30*/  F2FP.BF16.F32.PACK_AB R13, R16, R13 ;  /* 0x0000000d100d723e */ /* 0x000fe400000010ff */
[----:B------:R-:W-:Y:S01]  /*69e40*/  F2FP.BF16.F32.PACK_AB R16, R26, R0 ;  /* 0x000000001a10723e */ /* 0x000fe200000010ff */
[----:B---3--:R-:W-:Y:S04]  /*69e50*/  STL [R1+0x1680], R29 ;  /* 0x0016801d01007387 */ /* 0x008fe80000100800 */
[----:B------:R-:W3:Y:S01]  /*69e60*/  LDL.LU R0, [R1+0xc8] ;  /* 0x0000c80001007983 */ /* 0x000ee20000300800 */
[----:B------:R-:W-:-:S03]  /*69e70*/  F2FP.BF16.F32.PACK_AB R11, R21, R11 ;  /* 0x0000000b150b723e */ /* 0x000fc600000010ff */
[----:B---3--:R-:W-:Y:S04]  /*69e80*/  STL [R1+0x1684], R0 ;  /* 0x0016840001007387 */ /* 0x008fe80000100800 */
[----:B------:R-:W3:Y:S04]  /*69e90*/  LDL.LU R21, [R1+0x1f8] ;  /* 0x0001f80001157983 */ /* 0x000ee80000300800 */
[----:B---3--:R0:W-:Y:S04]  /*69ea0*/  STL [R1+0x168c], R21 ;  /* 0x00168c1501007387 */ /* 0x0081e80000100800 */
[----:B0-----:R-:W3:Y:S04]  /*69eb0*/  LDL.LU R21, [R1+0x1fc] ;  /* 0x0001fc0001157983 */ /* 0x001ee80000300800 */
[----:B------:R-:W3:Y:S01]  /*69ec0*/  LDL.LU R0, [R1+0x210] ;  /* 0x0002100001007983 */ /* 0x000ee20000300800 */
[----:B------:R-:W-:-:S02]  /*69ed0*/  F2FP.BF16.F32.PACK_AB R12, R17, R12 ;  /* 0x0000000c110c723e */ /* 0x000fc400000010ff */
[----:B----4-:R-:W-:Y:S02]  /*69ee0*/  F2FP.BF16.F32.PACK_AB R17, R22, R24 ;  /* 0x000000181611723e */ /* 0x010fe400000010ff */
[----:B------:R-:W-:Y:S02]  /*69ef0*/  F2FP.BF16.F32.PACK_AB R7, R7, R23 ;  /* 0x000000170707723e */ /* 0x000fe400000010ff */
[----:B------:R-:W-:Y:S02]  /*69f00*/  F2FP.BF16.F32.PACK_AB R14, R25, R14 ;  /* 0x0000000e190e723e */ /* 0x000fe400000010ff */
[----:B------:R-:W-:Y:S02]  /*69f10*/  F2FP.BF16.F32.PACK_AB R15, R27, R15 ;  /* 0x0000000f1b0f723e */ /* 0x000fe400000010ff */
[----:B-----5:R-:W-:Y:S02]  /*69f20*/  F2FP.BF16.F32.PACK_AB R18, R4, R18 ;  /* 0x000000120412723e */ /* 0x020fe400000010ff */
[----:B--2---:R-:W-:Y:S01]  /*69f30*/  F2FP.BF16.F32.PACK_AB R19, R3, R19 ;  /* 0x000000130313723e */ /* 0x004fe200000010ff */
[----:B---3--:R0:W-:Y:S04]  /*69f40*/  STL [R1+0x1688], R0 ;  /* 0x0016880001007387 */ /* 0x0081e80000100800 */
[----:B0-----:R-:W2:Y:S04]  /*69f50*/  LDL.LU R0, [R1+0x200] ;  /* 0x0002000001007983 */ /* 0x001ea80000300800 */
[----:B------:R-:W3:Y:S04]  /*69f60*/  LDL.LU R22, [R1+0x204] ;  /* 0x0002040001167983 */ /* 0x000ee80000300800 */
        /* <DEDUP_REMOVED lines=8> */
[----:B------:R-:W2:Y:S01]  /*69ff0*/  LDL.LU R3, [R1+0x1690] ;  /* 0x0016900001037983 */ /* 0x000ea20000300800 */
[----:B------:R-:W-:-:S04]  /*6a000*/  FFMA.FTZ R20, R28, R20, 0.1716887056827545166 ;  /* 0x3e2fcf2a1c147423 */ /* 0x000fc80000010014 */
[----:B------:R-:W-:-:S04]  /*6a010*/  FFMA.FTZ R20, R28, R20, -0.17900948226451873779 ;  /* 0xbe374e431c147423 */ /* 0x000fc80000010014 */
[C---:B------:R-:W-:Y:S01]  /*6a020*/  FFMA.FTZ R20, R28.reuse, R20, 0.20512372255325317383 ;  /* 0x3e520bf41c147423 */ /* 0x040fe20000010014 */
[----:B--2---:R0:W-:Y:S04]  /*6a030*/  STSM.16.M88.4 [R3+0x300], R4 ;  /* 0x0003000403007844 */ /* 0x0041e80000000200 */
[----:B------:R1:W-:Y:S04]  /*6a040*/  STSM.16.M88.4 [R3+0x400], R8 ;  /* 0x0004000803007844 */ /* 0x0003e80000000200 */
[----:B------:R2:W-:Y:S04]  /*6a050*/  STSM.16.M88.4 [R3+0x500], R12 ;  /* 0x0005000c03007844 */ /* 0x0005e80000000200 */
[----:B0-----:R-:W3:Y:S04]  /*6a060*/  LDL.LU R5, [R1+0xd8] ;  /* 0x0000d80001057983 */ /* 0x001ee80000300800 */
[----:B------:R-:W3:Y:S04]  /*6a070*/  LDL.LU R6, [R1+0xe4] ;  /* 0x0000e40001067983 */ /* 0x000ee80000300800 */
[----:B------:R-:W3:Y:S04]  /*6a080*/  LDL.LU R7, [R1+0xec] ;  /* 0x0000ec0001077983 */ /* 0x000ee80000300800 */
[----:B-1----:R-:W3:Y:S04]  /*6a090*/  LDL.LU R8, [R1+0xb4] ;  /* 0x0000b40001087983 */ /* 0x002ee80000300800 */
[----:B------:R-:W3:Y:S04]  /*6a0a0*/  LDL.LU R9, [R1+0xc0] ;  /* 0x0000c00001097983 */ /* 0x000ee80000300800 */
[----:B------:R-:W3:Y:S04]  /*6a0b0*/  LDL.LU R10, [R1+0xb8] ;  /* 0x0000b800010a7983 */ /* 0x000ee80000300800 */
[----:B------:R-:W3:Y:S01]  /*6a0c0*/  LDL.LU R11, [R1+0xcc] ;  /* 0x0000cc00010b7983 */ /* 0x000ee20000300800 */
[----:B------:R-:W-:-:S03]  /*6a0d0*/  FFMA.FTZ R4, R28, R20, -0.24046532809734344482 ;  /* 0xbe763c8b1c047423 */ /* 0x000fc60000010014 */
[----:B--2---:R-:W5:Y:S04]  /*6a0e0*/  LDL.LU R12, [R1+0xf8] ;  /* 0x0000f800010c7983 */ /* 0x004f680000300800 */
[----:B------:R-:W3:Y:S04]  /*6a0f0*/  LDL.LU R13, [R1+0xe8] ;  /* 0x0000e800010d7983 */ /* 0x000ee80000300800 */
[----:B------:R-:W2:Y:S04]  /*6a100*/  LDL.LU R14, [R1+0xf0] ;  /* 0x0000f000010e7983 */ /* 0x000ea80000300800 */
[----:B------:R-:W2:Y:S04]  /*6a110*/  LDL.LU R15, [R1+0xbc] ;  /* 0x0000bc00010f7983 */ /* 0x000ea80000300800 */
[----:B------:R-:W2:Y:S04]  /*6a120*/  LDL.LU R20, [R1+0x1f0] ;  /* 0x0001f00001147983 */ /* 0x000ea80000300800 */
[----:B------:R0:W-:Y:S04]  /*6a130*/  STSM.16.M88.4 [R3+0x600], R16 ;  /* 0x0006001003007844 */ /* 0x0001e80000000200 */
[----:B0-----:R-:W3:Y:S04]  /*6a140*/  LDL.LU R16, [R1+0x1d0] ;  /* 0x0001d00001107983 */ /* 0x001ee80000300800 */
[----:B------:R-:W3:Y:S04]  /*6a150*/  LDL.LU R17, [R1+0xdc] ;  /* 0x0000dc0001117983 */ /* 0x000ee80000300800 */
[----:B------:R-:W3:Y:S04]  /*6a160*/  LDL.LU R18, [R1+0xd4] ;  /* 0x0000d40001127983 */ /* 0x000ee80000300800 */
[----:B------:R-:W3:Y:S01]  /*6a170*/  LDL.LU R19, [R1+0xe0] ;  /* 0x0000e00001137983 */ /* 0x000ee20000300800 */
[----:B--2---:R-:W-:-:S03]  /*6a180*/  F2FP.BF16.F32.PACK_AB R20, R21, R20 ;  /* 0x000000141514723e */ /* 0x004fc600000010ff */
[----:B------:R-:W2:Y:S01]  /*6a190*/  LDL.LU R21, [R1+0x168c] ;  /* 0x00168c0001157983 */ /* 0x000ea20000300800 */
[----:B------:R-:W-:Y:S01]  /*6a1a0*/  FFMA.FTZ R4, R28, R4, 0.28857114911079406738 ;  /* 0x3e93bf991c047423 */ /* 0x000fe20000010004 */
[----:B--2---:R-:W-:Y:S02]  /*6a1b0*/  F2FP.BF16.F32.PACK_AB R21, R0, R21 ;  /* 0x000000150015723e */ /* 0x004fe400000010ff */
[----:B------:R-:W2:Y:S01]  /*6a1c0*/  LDL.LU R0, [R1+0x1688] ;  /* 0x0016880001007983 */ /* 0x000ea20000300800 */
[----:B----4-:R-:W-:Y:S02]  /*6a1d0*/  F2FP.BF16.F32.PACK_AB R23, R29, R23 ;  /* 0x000000171d17723e */ /* 0x010fe400000010ff */
[----:B-----5:R-:W-:Y:S01]  /*6a1e0*/  F2FP.BF16.F32.PACK_AB R24, R12, R24 ;  /* 0x000000180c18723e */ /* 0x020fe200000010ff */
[----:B------:R-:W-:Y:S01]  /*6a1f0*/  FFMA.FTZ R12, R28, R4, -0.36067417263984680176 ;  /* 0xbeb8aa491c0c7423 */ /* 0x000fe20000010004 */
[----:B------:R-:W-:Y:S02]  /*6a200*/  F2FP.BF16.F32.PACK_AB R25, R2, R25 ;  /* 0x000000190219723e */ /* 0x000fe400000010ff */
[----:B---3--:R-:W-:-:S02]  /*6a210*/  F2FP.BF16.F32.PACK_AB R6, R13, R6 ;  /* 0x000000060d06723e */ /* 0x008fc400000010ff */
[----:B--2---:R-:W-:Y:S02]  /*6a220*/  F2FP.BF16.F32.PACK_AB R22, R0, R22 ;  /* 0x000000160016723e */ /* 0x004fe400000010ff */
[----:B------:R-:W2:Y:S04]  /*6a230*/  LDL.LU R0, [R1+0x1684] ;  /* 0x0016840001007983 */ /* 0x000ea80000300800 */
[----:B------:R-:W2:Y:S04]  /*6a240*/  LDL.LU R29, [R1+0x1680] ;  /* 0x00168000011d7983 */ /* 0x000ea80000300800 */
[----:B------:R-:W3:Y:S04]  /*6a250*/  LDL.LU R4, [R1+0x1cc] ;  /* 0x0001cc0001047983 */ /* 0x000ee80000300800 */
[----:B------:R-:W4:Y:S04]  /*6a260*/  LDL.LU R2, [R1+0x167c] ;  /* 0x00167c0001027983 */ /* 0x000f280000300800 */
[----:B------:R-:W5:Y:S01]  /*6a270*/  LDL.LU R13, [R1+0x98] ;  /* 0x00009800010d7983 */ /* 0x000f620000300800 */
[----:B------:R-:W-:-:S03]  /*6a280*/  F2FP.BF16.F32.PACK_AB R7, R14, R7 ;  /* 0x000000070e07723e */ /* 0x000fc600000010ff */
[----:B-----5:R0:W-:Y:S04]  /*6a290*/  STL [R1+0x1678], R13 ;  /* 0x0016780d01007387 */ /* 0x0201e80000100800 */
[----:B0-----:R-:W5:Y:S04]  /*6a2a0*/  LDL.LU R13, [R1+0x9c] ;  /* 0x00009c00010d7983 */ /* 0x001f680000300800 */
[----:B------:R-:W2:Y:S01]  /*6a2b0*/  LDL.LU R14, [R1+0xa4] ;  /* 0x0000a400010e7983 */ /* 0x000ea20000300800 */
[----:B------:R-:W-:-:S03]  /*6a2c0*/  F2FP.BF16.F32.PACK_AB R8, R15, R8 ;  /* 0x000000080f08723e */ /* 0x000fc600000010ff */
[----:B--2---:R0:W-:Y:S04]  /*6a2d0*/  STL [R1+0x1674], R14 ;  /* 0x0016740e01007387 */ /* 0x0041e80000100800 */
[----:B0-----:R-:W2:Y:S04]  /*6a2e0*/  LDL.LU R14, [R1+0xa0] ;  /* 0x0000a000010e7983 */ /* 0x001ea80000300800 */
[----:B------:R-:W2:Y:S01]  /*6a2f0*/  LDL.LU R15, [R1+0xa8] ;  /* 0x0000a800010f7983 */ /* 0x000ea20000300800 */
[----:B------:R-:W-:-:S03]  /*6a300*/  F2FP.BF16.F32.PACK_AB R27, R16, R27 ;  /* 0x0000001b101b723e */ /* 0x000fc600000010ff */
[----:B--2---:R0:W-:Y:S04]  /*6a310*/  STL [R1+0x1670], R15 ;  /* 0x0016700f01007387 */ /* 0x0041e80000100800 */
[----:B0-----:R-:W2:Y:S04]  /*6a320*/  LDL.LU R15, [R1+0xac] ;  /* 0x0000ac00010f7983 */ /* 0x001ea80000300800 */
[----:B------:R-:W2:Y:S01]  /*6a330*/  LDL.LU R16, [R1+0x74] ;  /* 0x0000740001107983 */ /* 0x000ea20000300800 */
[----:B---3--:R-:W-:Y:S02]  /*6a340*/  F2FP.BF16.F32.PACK_AB R26, R4, R26 ;  /* 0x0000001a041a723e */ /* 0x008fe400000010ff */
[----:B------:R-:W-:Y:S01]  /*6a350*/  F2FP.BF16.F32.PACK_AB R4, R17, R18 ;  /* 0x000000121104723e */ /* 0x000fe200000010ff */
[----:B--2---:R0:W-:Y:S04]  /*6a360*/  STL [R1+0x166c], R16 ;  /* 0x00166c1001007387 */ /* 0x0041e80000100800 */
[----:B0-----:R-:W2:Y:S04]  /*6a370*/  LDL.LU R16, [R1+0xb0] ;  /* 0x0000b00001107983 */ /* 0x001ea80000300800 */
[----:B------:R-:W3:Y:S01]  /*6a380*/  LDL.LU R17, [R1+0x78] ;  /* 0x0000780001117983 */ /* 0x000ee20000300800 */
[----:B------:R-:W-:-:S02]  /*6a390*/  F2FP.BF16.F32.PACK_AB R9, R9, R10 ;  /* 0x0000000a0909723e */ /* 0x000fc400000010ff */
[----:B----4-:R-:W-:Y:S01]  /*6a3a0*/  F2FP.BF16.F32.PACK_AB R10, R11, R2 ;  /* 0x000000020b0a723e */ /* 0x010fe200000010ff */
[----:B---3--:R0:W-:Y:S04]  /*6a3b0*/  STL [R1+0x1668], R17 ;  /* 0x0016681101007387 */ /* 0x0081e80000100800 */
[----:B0-----:R-:W3:Y:S04]  /*6a3c0*/  LDL.LU R17, [R1+0x7c] ;  /* 0x00007c0001117983 */ /* 0x001ee80000300800 */
[----:B------:R-:W4:Y:S01]  /*6a3d0*/  LDL.LU R2, [R1+0x8c] ;  /* 0x00008c0001027983 */ /* 0x000f220000300800 */
[----:B------:R-:W-:Y:S01]  /*6a3e0*/  F2FP.BF16.F32.PACK_AB R11, R29, R0 ;  /* 0x000000001d0b723e */ /* 0x000fe200000010ff */
[C---:B------:R-:W-:Y:S01]  /*6a3f0*/  FFMA.FTZ R12, R28.reuse, R12, 0.48089820146560668945 ;  /* 0x3ef6384a1c0c7423 */ /* 0x040fe2000001000c */
[----:B------:R-:W-:Y:S01]  /*6a400*/  F2FP.BF16.F32.PACK_AB R5, R19, R5 ;  /* 0x000000051305723e */ /* 0x000fe200000010ff */
[----:B------:R-:W-:Y:S02]  /*6a410*/  STSM.16.M88.4 [R3+0x700], R20 ;  /* 0x0007001403007844 */ /* 0x000fe40000000200 */
[----:B------:R-:W-:-:S02]  /*6a420*/  FFMA.FTZ R12, R28, R12, -0.72134751081466674805 ;  /* 0xbf38aa3b1c0c7423 */ /* 0x000fc4000001000c */
[----:B------:R-:W-:Y:S02]  /*6a430*/  STSM.16.M88.4 [R3+0x800], R24 ;  /* 0x0008001803007844 */ /* 0x000fe40000000200 */
[C---:B------:R-:W-:Y:S02]  /*6a440*/  FMUL R12, R28.reuse, R12 ;  /* 0x0000000c1c0c7220 */ /* 0x040fe40000400000 */
[----:B------:R-:W-:Y:S02]  /*6a450*/  STSM.16.M88.4 [R3+0x900], R4 ;  /* 0x0009000403007844 */ /* 0x000fe40000000200 */
[C---:B------:R-:W-:Y:S02]  /*6a460*/  FMUL R12, R28.reuse, R12 ;  /* 0x0000000c1c0c7220 */ /* 0x040fe40000400000 */
[----:B------:R-:W-:Y:S02]  /*6a470*/  STSM.16.M88.4 [R3+0xa00], R8 ;  /* 0x000a000803007844 */ /* 0x000fe40000000200 */
[----:B------:R-:W-:-:S02]  /*6a480*/  FFMA.FTZ R28, R28, 1.4426950216293334961, R12 ;  /* 0x3fb8aa3b1c1c7823 */ /* 0x000fc4000001000c */
[----:B----4-:R0:W-:Y:S04]  /*6a490*/  STL [R1+0x1664], R2 ;  /* 0x0016640201007387 */ /* 0x0101e80000100800 */
[----:B0-----:R-:W4:Y:S04]  /*6a4a0*/  LDL.LU R2, [R1+0x80] ;  /* 0x0000800001027983 */ /* 0x001f280000300800 */
        /* <DEDUP_REMOVED lines=8> */
[----:B------:R-:W2:Y:S04]  /*6a530*/  LDL.LU R24, [R1] ;  /* 0x0000000001187983 */ /* 0x000ea80000300800 */
        /* <DEDUP_REMOVED lines=11> */
[----:B------:R-:W5:Y:S02]  /*6a5f0*/  LDL.LU R12, [R1+0x94] ;  /* 0x00009400010c7983 */ /* 0x000f640000300800 */
[----:B-----5:R-:W-:-:S02]  /*6a600*/  F2FP.BF16.F32.PACK_AB R12, R13, R12 ;  /* 0x0000000c0d0c723e */ /* 0x020fc400000010ff */
[----:B------:R-:W5:Y:S02]  /*6a610*/  LDL.LU R13, [R1+0x1678] ;  /* 0x00167800010d7983 */ /* 0x000f640000300800 */
[----:B-----5:R-:W-:Y:S02]  /*6a620*/  F2FP.BF16.F32.PACK_AB R13, R14, R13 ;  /* 0x0000000d0e0d723e */ /* 0x020fe400000010ff */
[----:B------:R-:W5:Y:S02]  /*6a630*/  LDL.LU R14, [R1+0x1674] ;  /* 0x00167400010e7983 */ /* 0x000f640000300800 */
[----:B-----5:R-:W-:Y:S02]  /*6a640*/  F2FP.BF16.F32.PACK_AB R14, R15, R14 ;  /* 0x0000000e0f0e723e */ /* 0x020fe400000010ff */
[----:B------:R-:W2:Y:S02]  /*6a650*/  LDL.LU R15, [R1+0x1670] ;  /* 0x00167000010f7983 */ /* 0x000ea40000300800 */
[----:B--2---:R-:W-:-:S02]  /*6a660*/  F2FP.BF16.F32.PACK_AB R15, R16, R15 ;  /* 0x0000000f100f723e */ /* 0x004fc400000010ff */
[----:B------:R-:W3:Y:S02]  /*6a670*/  LDL.LU R16, [R1+0x166c] ;  /* 0x00166c0001107983 */ /* 0x000ee40000300800 */
[----:B---3--:R-:W-:Y:S02]  /*6a680*/  F2FP.BF16.F32.PACK_AB R16, R17, R16 ;  /* 0x000000101110723e */ /* 0x008fe400000010ff */
[----:B------:R-:W4:Y:S02]  /*6a690*/  LDL.LU R17, [R1+0x1668] ;  /* 0x0016680001117983 */ /* 0x000f240000300800 */
[----:B----4-:R-:W-:Y:S02]  /*6a6a0*/  F2FP.BF16.F32.PACK_AB R17, R2, R17 ;  /* 0x000000110211723e */ /* 0x010fe400000010ff */
[----:B------:R-:W2:Y:S01]  /*6a6b0*/  LDL.LU R2, [R1+0x1664] ;  /* 0x0016640001027983 */ /* 0x000ea20000300800 */
[----:B------:R-:W-:Y:S02]  /*6a6c0*/  F2FP.BF16.F32.PACK_AB R19, R29, R19 ;  /* 0x000000131d13723e */ /* 0x000fe400000010ff */
[----:B------:R-:W-:-:S02]  /*6a6d0*/  FSEL R0, R0, -INF , P5 ;  /* 0xff80000000007808 */ /* 0x000fc40002800000 */
[----:B--2---:R-:W-:Y:S02]  /*6a6e0*/  F2FP.BF16.F32.PACK_AB R18, R2, R18 ;  /* 0x000000120212723e */ /* 0x004fe400000010ff */
[----:B------:R-:W2:Y:S04]  /*6a6f0*/  LDL.LU R2, [R1+0x1660] ;  /* 0x0016600001027983 */ /* 0x000ea80000300800 */
[----:B------:R-:W3:Y:S04]  /*6a700*/  LDL.LU R29, [R1+0x165c] ;  /* 0x00165c00011d7983 */ /* 0x000ee80000300800 */
[----:B------:R0:W-:Y:S04]  /*6a710*/  STL [R1+0x1cc], R0 ;  /* 0x0001cc0001007387 */ /* 0x0001e80000100800 */
[----:B------:R1:W-:Y:S04]  /*6a720*/  STSM.16.M88.4 [R3+0xb00], R12 ;  /* 0x000b000c03007844 */ /* 0x0003e80000000200 */
[----:B0-----:R-:W4:Y:S01]  /*6a730*/  LDL.LU R0, [R1+0x1658] ;  /* 0x0016580001007983 */ /* 0x001f220000300800 */
[----:B--2---:R-:W-:-:S03]  /*6a740*/  ISETP.GE.U32.AND P5, PT, R2, 0x7f800000, PT ;  /* 0x7f8000000200780c */ /* 0x004fc60003fa6070 */
[----:B------:R-:W4:Y:S01]  /*6a750*/  LDL.LU R2, [R1+0x1654] ;  /* 0x0016540001027983 */ /* 0x000f220000300800 */
[----:B---3--:R-:W-:-:S03]  /*6a760*/  FADD R28, R29, R28 ;  /* 0x0000001c1d1c7221 */ /* 0x008fc60000000000 */
[----:B-1----:R-:W2:Y:S04]  /*6a770*/  LDL.LU R12, [R1+0x6c] ;  /* 0x00006c00010c7983 */ /* 0x002ea80000300800 */
[----:B------:R-:W3:Y:S04]  /*6a780*/  LDL.LU R13, [R1+0x70] ;  /* 0x00007000010d7983 */ /* 0x000ee80000300800 */
[----:B------:R-:W5:Y:S04]  /*6a790*/  LDL.LU R14, [R1+0x38] ;  /* 0x00003800010e7983 */ /* 0x000f680000300800 */
[----:B------:R-:W2:Y:S04]  /*6a7a0*/  LDL.LU R15, [R1+0x40] ;  /* 0x00004000010f7983 */ /* 0x000ea80000300800 */
[----:B------:R0:W-:Y:S04]  /*6a7b0*/  STL [R1+0x1c4], R28 ;  /* 0x0001c41c01007387 */ /* 0x0001e80000100800 */
[----:B0-----:R-:W2:Y:S04]  /*6a7c0*/  LDL.LU R28, [R1+0x60] ;  /* 0x00006000011c7983 */ /* 0x001ea80000300800 */
[----:B------:R0:W-:Y:S04]  /*6a7d0*/  STL [R1+0x15bc], R29 ;  /* 0x0015bc1d01007387 */ /* 0x0001e80000100800 */
[----:B0-----:R-:W2:Y:S01]  /*6a7e0*/  LDL.LU R29, [R1+0x5c] ;  /* 0x00005c00011d7983 */ /* 0x001ea20000300800 */
[----:B------:R-:W-:-:S03]  /*6a7f0*/  F2FP.BF16.F32.PACK_AB R23, R9, R23 ;  /* 0x000000170917723e */ /* 0x000fc600000010ff */
[----:B------:R-:W-:Y:S04]  /*6a800*/  STL [R1+0x164c], R3 ;  /* 0x00164c0301007387 */ /* 0x000fe80000100800 */
[----:B------:R-:W-:Y:S01]  /*6a810*/  STSM.16.M88.4 [R3+0xc00], R16 ;  /* 0x000c001003007844 */ /* 0x000fe20000000200 */
[----:B--2---:R-:W-:-:S05]  /*6a820*/  F2FP.BF16.F32.PACK_AB R4, R29, R4 ;  /* 0x000000041d04723e */ /* 0x004fca00000010ff */
[----:B------:R0:W-:Y:S04]  /*6a830*/  STL [R1+0x1650], R4 ;  /* 0x0016500401007387 */ /* 0x0001e80000100800 */
[----:B0-----:R-:W2:Y:S04]  /*6a840*/  LDL.LU R4, [R1+0x8] ;  /* 0x0000080001047983 */ /* 0x001ea80000300800 */
[----:B------:R0:W2:Y:S04]  /*6a850*/  LDL R3, [R1+0x1c4] ;  /* 0x0001c40001037983 */ /* 0x0000a80000100800 */
[----:B------:R-:W2:Y:S01]  /*6a860*/  LDL.LU R9, [R1+0x3c4] ;  /* 0x0003c40001097983 */ /* 0x000ea20000300800 */
[----:B------:R-:W-:-:S03]  /*6a870*/  F2FP.BF16.F32.PACK_AB R24, R10, R24 ;  /* 0x000000180a18723e */ /* 0x000fc600000010ff */
[----:B--2---:R1:W-:Y:S04]  /*6a880*/  STL [R1+0x1648], R9 ;  /* 0x0016480901007387 */ /* 0x0043e80000100800 */
[----:B-1----:R-:W2:Y:S04]  /*6a890*/  LDL.LU R9, [R1+0x3c8] ;  /* 0x0003c80001097983 */ /* 0x002ea80000300800 */
        /* <DEDUP_REMOVED lines=9> */
[----:B---3--:R-:W-:-:S03]  /*6a930*/  F2FP.BF16.F32.PACK_AB R7, R13, R7 ;  /* 0x000000070d07723e */ /* 0x008fc600000010ff */
[----:B--2---:R1:W-:Y:S04]  /*6a940*/  STL [R1+0x163c], R12 ;  /* 0x00163c0c01007387 */ /* 0x0043e80000100800 */
[----:B-1----:R-:W2:Y:S04]  /*6a950*/  LDL.LU R12, [R1+0x7a4] ;  /* 0x0007a400010c7983 */ /* 0x002ea80000300800 */
[----:B------:R-:W3:Y:S01]  /*6a960*/  LDL.LU R13, [R1+0x398] ;  /* 0x00039800010d7983 */ /* 0x000ee20000300800 */
[----:B-----5:R-:W-:-:S03]  /*6a970*/  F2FP.BF16.F32.PACK_AB R20, R14, R20 ;  /* 0x000000140e14723e */ /* 0x020fc600000010ff */
[----:B---3--:R1:W-:Y:S04]  /*6a980*/  STL [R1+0x1638], R13 ;  /* 0x0016380d01007387 */ /* 0x0083e80000100800 */
[----:B-1----:R-:W3:Y:S04]  /*6a990*/  LDL.LU R13, [R1+0x39c] ;  /* 0x00039c00010d7983 */ /* 0x002ee80000300800 */
[----:B------:R-:W5:Y:S01]  /*6a9a0*/  LDL.LU R14, [R1+0x3a8] ;  /* 0x0003a800010e7983 */ /* 0x000f620000300800 */
[----:B------:R-:W-:-:S03]  /*6a9b0*/  F2FP.BF16.F32.PACK_AB R21, R15, R21 ;  /* 0x000000150f15723e */ /* 0x000fc600000010ff */
[----:B-----5:R1:W-:Y:S04]  /*6a9c0*/  STL [R1+0x1634], R14 ;  /* 0x0016340e01007387 */ /* 0x0203e80000100800 */
[----:B-1----:R-:W5:Y:S04]  /*6a9d0*/  LDL.LU R14, [R1+0x3a0] ;  /* 0x0003a000010e7983 */ /* 0x002f680000300800 */
[----:B------:R-:W2:Y:S04]  /*6a9e0*/  LDL.LU R15, [R1+0x3ac] ;  /* 0x0003ac00010f7983 */ /* 0x000ea80000300800 */
[----:B--2---:R1:W-:Y:S04]  /*6a9f0*/  STL [R1+0x1630], R15 ;  /* 0x0016300f01007387 */ /* 0x0043e80000100800 */
[----:B-1----:R-:W2:Y:S04]  /*6aa00*/  LDL.LU R15, [R1+0x3b8] ;  /* 0x0003b800010f7983 */ /* 0x002ea80000300800 */
[----:B------:R-:W2:Y:S04]  /*6aa10*/  LDL.LU R16, [R1+0x36c] ;  /* 0x00036c0001107983 */ /* 0x000ea80000300800 */
[----:B--2---:R1:W-:Y:S04]  /*6aa20*/  STL [R1+0x162c], R16 ;  /* 0x00162c1001007387 */ /* 0x0043e80000100800 */
[----:B-1----:R-:W2:Y:S04]  /*6aa30*/  LDL.LU R16, [R1+0x3bc] ;  /* 0x0003bc0001107983 */ /* 0x002ea80000300800 */
[----:B------:R-:W2:Y:S01]  /*6aa40*/  LDL.LU R17, [R1+0x370] ;  /* 0x0003700001117983 */ /* 0x000ea20000300800 */
[----:B------:R-:W-:-:S02]  /*6aa50*/  F2FP.BF16.F32.PACK_AB R22, R8, R22 ;  /* 0x000000160816723e */ /* 0x000fc400000010ff */
[----:B------:R-:W-:Y:S02]  /*6aa60*/  @P5 MOV R8, 0x7f800000 ;  /* 0x7f80000000085802 */ /* 0x000fe40000000f00 */
[----:B------:R-:W-:Y:S02]  /*6aa70*/  F2FP.BF16.F32.PACK_AB R5, R28, R5 ;  /* 0x000000051c05723e */ /* 0x000fe400000010ff */
[----:B------:R-:W-:Y:S01]  /*6aa80*/  F2FP.BF16.F32.PACK_AB R26, R26, R27 ;  /* 0x0000001b1a1a723e */ /* 0x000fe200000010ff */
[----:B------:R-:W-:Y:S01]  /*6aa90*/  @P5 FFMA.FTZ R3, R4, R8, +INF ;  /* 0x7f80000004035423 */ /* 0x000fe20000010008 */
[----:B----4-:R-:W-:Y:S02]  /*6aaa0*/  F2FP.BF16.F32.PACK_AB R27, R2, R0 ;  /* 0x00000000021b723e */ /* 0x010fe400000010ff */
[----:B------:R-:W-:Y:S01]  /*6aab0*/  FSETP.NEU.AND P3, PT, R4, RZ, PT ;  /* 0x000000ff0400720b */ /* 0x000fe20003f6d000 */
[----:B--2---:R1:W-:Y:S04]  /*6aac0*/  STL [R1+0x1628], R17 ;  /* 0x0016281101007387 */ /* 0x0043e80000100800 */
[----:B-1----:R-:W2:Y:S04]  /*6aad0*/  LDL.LU R17, [R1+0x374] ;  /* 0x0003740001117983 */ /* 0x002ea80000300800 */
[----:B------:R-:W4:Y:S04]  /*6aae0*/  LDL.LU R18, [R1+0x37c] ;  /* 0x00037c0001127983 */ /* 0x000f280000300800 */
[----:B------:R-:W2:Y:S04]  /*6aaf0*/  LDL.LU R19, [R1+0x380] ;  /* 0x0003800001137983 */ /* 0x000ea80000300800 */
[----:B------:R-:W2:Y:S04]  /*6ab00*/  LDL.LU R29, [R1+0x33c] ;  /* 0x00033c00011d7983 */ /* 0x000ea80000300800 */
[----:B------:R-:W2:Y:S04]  /*6ab10*/  LDL.LU R28, [R1+0x334] ;  /* 0x00033400011c7983 */ /* 0x000ea80000300800 */
[----:B------:R-:W2:Y:S04]  /*6ab20*/  LDL.LU R0, [R1+0x340] ;  /* 0x0003400001007983 */ /* 0x000ea80000300800 */
[----:B------:R-:W2:Y:S04]  /*6ab30*/  LDL.LU R2, [R1+0x338] ;  /* 0x0003380001027983 */ /* 0x000ea80000300800 */
[----:B------:R-:W2:Y:S04]  /*6ab40*/  LDL.LU R4, [R1+0x1650] ;  /* 0x0016500001047983 */ /* 0x000ea80000300800 */
[----:B------:R1:W-:Y:S04]  /*6ab50*/  @P5 STL [R1+0x1c4], R3 ;  /* 0x0001c40301005387 */ /* 0x0003e80000100800 */
[----:B-1----:R-:W2:Y:S04]  /*6ab60*/  LDL.LU R3, [R1+0x164c] ;  /* 0x00164c0001037983 */ /* 0x002ea80000300800 */
[----:B------:R-:W3:Y:S04]  /*6ab70*/  LDL.LU R8, [R1+0x3c0] ;  /* 0x0003c00001087983 */ /* 0x000ee80000300800 */
[----:B--2---:R1:W-:Y:S04]  /*6ab80*/  STSM.16.M88.4 [R3+0xd00], R4 ;  /* 0x000d000403007844 */ /* 0x0043e80000000200 */
[----:B------:R2:W-:Y:S04]  /*6ab90*/  STSM.16.M88.4 [R3+0xe00], R20 ;  /* 0x000e001403007844 */ /* 0x0005e80000000200 */
[----:B------:R0:W-:Y:S04]  /*6aba0*/  STSM.16.M88.4 [R3+0xf00], R24 ;  /* 0x000f001803007844 */ /* 0x0001e80000000200 */
[----:B-1----:R-:W4:Y:S04]  /*6abb0*/  LDL.LU R4, [R1+0x388] ;  /* 0x0003880001047983 */ /* 0x002f280000300800 */
[----:B------:R-:W4:Y:S04]  /*6abc0*/  LDL.LU R5, [R1+0x2c] ;  /* 0x00002c0001057983 */ /* 0x000f280000300800 */
[----:B------:R-:W4:Y:S04]  /*6abd0*/  LDL.LU R6, [R1+0x320] ;  /* 0x0003200001067983 */ /* 0x000f280000300800 */
[----:B------:R-:W4:Y:S04]  /*6abe0*/  LDL.LU R7, [R1+0x31c] ;  /* 0x00031c0001077983 */ /* 0x000f280000300800 */
[----:B--2---:R-:W2:Y:S04]  /*6abf0*/  LDL.LU R20, [R1+0x344] ;  /* 0x0003440001147983 */ /* 0x004ea80000300800 */
[----:B------:R-:W2:Y:S04]  /*6ac00*/  LDL.LU R21, [R1+0x348] ;  /* 0x0003480001157983 */ /* 0x000ea80000300800 */
[----:B------:R-:W2:Y:S04]  /*6ac10*/  LDL.LU R22, [R1+0x354] ;  /* 0x0003540001167983 */ /* 0x000ea80000300800 */
[----:B------:R-:W2:Y:S01]  /*6ac20*/  LDL.LU R23, [R1+0x358] ;  /* 0x0003580001177983 */ /* 0x000ea20000300800 */
[----:B---3--:R-:W-:-:S03]  /*6ac30*/  F2FP.BF16.F32.PACK_AB R8, R9, R8 ;  /* 0x000000080908723e */ /* 0x008fc600000010ff */
[----:B0-----:R-:W3:Y:S04]  /*6ac40*/  LDL.LU R24, [R1+0x35c] ;  /* 0x00035c0001187983 */ /* 0x001ee80000300800 */
[----:B------:R-:W2:Y:S04]  /*6ac50*/  LDL.LU R25, [R1+0x360] ;  /* 0x0003600001197983 */ /* 0x000ea80000300800 */
[----:B------:R-:W2:Y:S04]  /*6ac60*/  LDL.LU R26, [R1+0x314] ;  /* 0x00031400011a7983 */ /* 0x000ea80000300800 */
[----:B------:R-:W2:Y:S04]  /*6ac70*/  LDL.LU R27, [R1+0x304] ;  /* 0x00030400011b7983 */ /* 0x000ea80000300800 */
[----:B------:R-:W2:Y:S01]  /*6ac80*/  LDL.LU R9, [R1+0x1648] ;  /* 0x0016480001097983 */ /* 0x000ea20000300800 */
[----:B------:R-:W-:Y:S01]  /*6ac90*/  BAR.SYNC.DEFER_BLOCKING 0x0 ;  /* 0x0000000000007b1d */ /* 0x000fe20000010000 */
[----:B--2---:R-:W-:-:S05]  /*6aca0*/  F2FP.BF16.F32.PACK_AB R9, R10, R9 ;  /* 0x000000090a09723e */ /* 0x004fca00000010ff */
[----:B------:R-:W2:Y:S02]  /*6acb0*/  LDL.LU R10, [R1+0x1644] ;  /* 0x00164400010a7983 */ /* 0x000ea40000300800 */
[----:B--2---:R-:W-:Y:S02]  /*6acc0*/  F2FP.BF16.F32.PACK_AB R10, R11, R10 ;  /* 0x0000000a0b0a723e */ /* 0x004fe400000010ff */
[----:B------:R-:W2:Y:S02]  /*6acd0*/  LDL.LU R11, [R1+0x1640] ;  /* 0x00164000010b7983 */ /* 0x000ea40000300800 */
[----:B--2---:R-:W-:Y:S02]  /*6ace0*/  F2FP.BF16.F32.PACK_AB R11, R12, R11 ;  /* 0x0000000b0c0b723e */ /* 0x004fe400000010ff */
[----:B------:R-:W2:Y:S04]  /*6acf0*/  LDL.LU R12, [R1+0x163c] ;  /* 0x00163c00010c7983 */ /* 0x000ea80000300800 */
[----:B------:R0:W-:Y:S04]  /*6ad00*/  STL.64 [R1+0x1620], R10 ;  /* 0x0016200a01007387 */ /* 0x0001e80000100a00 */
[----:B0-----:R-:W3:Y:S04]  /*6ad10*/  LDL.LU R10, [R1+0x34c] ;  /* 0x00034c00010a7983 */ /* 0x001ee80000300800 */
[----:B------:R-:W3:Y:S04]  /*6ad20*/  LDL.LU R11, [R1+0x350] ;  /* 0x00035000010b7983 */ /* 0x000ee80000300800 */
[----:B------:R0:W-:Y:S04]  /*6ad30*/  STL.64 [R1+0x1618], R8 ;  /* 0x0016180801007387 */ /* 0x0001e80000100a00 */
[----:B0-----:R-:W3:Y:S04]  /*6ad40*/  LDL.LU R8, [R1+0x378] ;  /* 0x0003780001087983 */ /* 0x001ee80000300800 */
[----:B------:R-:W3:Y:S01]  /*6ad50*/  LDL.LU R9, [R1+0x384] ;  /* 0x0003840001097983 */ /* 0x000ee20000300800 */
[----:B--2---:R-:W-:-:S03]  /*6ad60*/  F2FP.BF16.F32.PACK_AB R12, R13, R12 ;  /* 0x0000000c0d0c723e */ /* 0x004fc600000010ff */
[----:B------:R-:W5:Y:S02]  /*6ad70*/  LDL.LU R13, [R1+0x1638] ;  /* 0x00163800010d7983 */ /* 0x000f640000300800 */
[----:B-----5:R-:W-:Y:S02]  /*6ad80*/  F2FP.BF16.F32.PACK_AB R13, R14, R13 ;  /* 0x0000000d0e0d723e */ /* 0x020fe400000010ff */
[----:B------:R-:W2:Y:S02]  /*6ad90*/  LDL.LU R14, [R1+0x1634] ;  /* 0x00163400010e7983 */ /* 0x000ea40000300800 */
[----:B--2---:R-:W-:Y:S02]  /*6ada0*/  F2FP.BF16.F32.PACK_AB R14, R15, R14 ;  /* 0x0000000e0f0e723e */ /* 0x004fe400000010ff */
[----:B------:R-:W2:Y:S02]  /*6adb0*/  LDL.LU R15, [R1+0x1630] ;  /* 0x00163000010f7983 */ /* 0x000ea40000300800 */
[----:B--2---:R-:W-:-:S02]  /*6adc0*/  F2FP.BF16.F32.PACK_AB R15, R16, R15 ;  /* 0x0000000f100f723e */ /* 0x004fc400000010ff */
[----:B------:R-:W2:Y:S01]  /*6add0*/  LDL.LU R16, [R1+0x162c] ;  /* 0x00162c0001107983 */ /* 0x000ea20000300800 */
[----:B----4-:R-:W-:Y:S02]  /*6ade0*/  F2FP.BF16.F32.PACK_AB R19, R4, R19 ;  /* 0x000000130413723e */ /* 0x010fe400000010ff */
[----:B------:R-:W0:Y:S01]  /*6adf0*/  S2R R4, SR_TID.X ;  /* 0x0000000000047919 */ /* 0x000e220000002100 */
[----:B--2---:R-:W-:Y:S02]  /*6ae00*/  F2FP.BF16.F32.PACK_AB R16, R17, R16 ;  /* 0x000000101110723e */ /* 0x004fe400000010ff */
[----:B------:R-:W2:Y:S01]  /*6ae10*/  LDL.LU R17, [R1+0x1628] ;  /* 0x0016280001117983 */ /* 0x000ea20000300800 */
[----:B0-----:R-:W-:Y:S02]  /*6ae20*/  LOP3.LUT R4, R4, 0x1ff, RZ, 0xc0, !PT ;  /* 0x000001ff04047812 */ /* 0x001fe400078ec0ff */
[----:B---3--:R-:W-:Y:S02]  /*6ae30*/  F2FP.BF16.F32.PACK_AB R18, R9, R18 ;  /* 0x000000120912723e */ /* 0x008fe400000010ff */
[----:B------:R-:W-:-:S02]  /*6ae40*/  F2FP.BF16.F32.PACK_AB R20, R10, R20 ;  /* 0x000000140a14723e */ /* 0x000fc400000010ff */
[----:B------:R-:W-:Y:S02]  /*6ae50*/  F2FP.BF16.F32.PACK_AB R21, R11, R21 ;  /* 0x000000150b15723e */ /* 0x000fe400000010ff */
[----:B--2---:R-:W-:Y:S02]  /*6ae60*/  F2FP.BF16.F32.PACK_AB R17, R8, R17 ;  /* 0x000000110811723e */ /* 0x004fe400000010ff */
[----:B------:R-:W-:Y:S02]  /*6ae70*/  FSEL R8, R5, -INF , P2 ;  /* 0xff80000005087808 */ /* 0x000fe40001000000 */
[----:B------:R-:W-:-:S03]  /*6ae80*/  LEA R5, R4, UR7, 0x4 ;  /* 0x0000000704057c11 */ /* 0x000fc6000f8e20ff */
[----:B------:R-:W-:Y:S04]  /*6ae90*/  STL [R1+0x1c8], R8 ;  /* 0x0001c80801007387 */ /* 0x000fe80000100800 */
[----:B------:R-:W0:Y:S04]  /*6aea0*/  LDS.128 R8, [R5] ;  /* 0x0000000005087984 */ /* 0x000e280000000c00 */
[----:B0-----:R-:W-:Y:S04]  /*6aeb0*/  STL.64 [R1+0x40], R8 ;  /* 0x0000400801007387 */ /* 0x001fe80000100a00 */
[----:B------:R-:W-:Y:S04]  /*6aec0*/  STL.64 [R1+0x48], R10 ;  /* 0x0000480a01007387 */ /* 0x000fe80000100a00 */
[----:B------:R-:W0:Y:S04]  /*6aed0*/  LDS.128 R8, [R5+0x2000] ;  /* 0x0020000005087984 */ /* 0x000e280000000c00 */
        /* <DEDUP_REMOVED lines=26> */
[----:B------:R-:W0:Y:S01]  /*6b080*/  LDS.128 R8, [R5+0x14000] ;  /* 0x0140000005087984 */ /* 0x000e220000000c00 */
[----:B------:R-:W-:-:S03]  /*6b090*/  F2FP.BF16.F32.PACK_AB R22, R24, R22 ;  /* 0x000000161816723e */ /* 0x000fc600000010ff */
[----:B0-----:R-:W-:Y:S04]  /*6b0a0*/  STL.64 [R1+0xe0], R8 ;  /* 0x0000e00801007387 */ /* 0x001fe80000100a00 */
[----:B------:R-:W-:Y:S04]  /*6b0b0*/  STL.64 [R1+0xe8], R10 ;  /* 0x0000e80a01007387 */ /* 0x000fe80000100a00 */
[----:B------:R-:W0:Y:S01]  /*6b0c0*/  LDS.128 R8, [R5+0x16000] ;  /* 0x0160000005087984 */ /* 0x000e220000000c00 */
[----:B------:R-:W-:Y:S02]  /*6b0d0*/  F2FP.BF16.F32.PACK_AB R24, R26, R27 ;  /* 0x0000001b1a18723e */ /* 0x000fe400000010ff */
[----:B------:R-:W-:Y:S01]  /*6b0e0*/  F2FP.BF16.F32.PACK_AB R26, R29, R28 ;  /* 0x0000001c1d1a723e */ /* 0x000fe200000010ff */
[----:B0-----:R-:W-:Y:S01]  /*6b0f0*/  IMAD.MOV.U32 R29, RZ, RZ, R8 ;  /* 0x000000ffff1d7224 */ /* 0x001fe200078e0008 */
[----:B------:R-:W-:Y:S04]  /*6b100*/  STL [R1+0xf4], R9 ;  /* 0x0000f40901007387 */ /* 0x000fe80000100800 */
[----:B------:R-:W-:Y:S04]  /*6b110*/  STL.64 [R1+0xf8], R10 ;  /* 0x0000f80a01007387 */ /* 0x000fe80000100a00 */
[----:B------:R0:W-:Y:S04]  /*6b120*/  STL [R1+0x15d0], R29 ;  /* 0x0015d01d01007387 */ /* 0x0001e80000100800 */
[----:B------:R-:W1:Y:S04]  /*6b130*/  LDS.128 R8, [R5+0x18000] ;  /* 0x0180000005087984 */ /* 0x000e680000000c00 */
[----:B0-----:R-:W2:Y:S01]  /*6b140*/  LDL.LU R29, [R1+0x1e4] ;  /* 0x0001e400011d7983 */ /* 0x001ea20000300800 */
[----:B------:R-:W-:-:S03]  /*6b150*/  F2FP.BF16.F32.PACK_AB R27, R0, R2 ;  /* 0x00000002001b723e */ /* 0x000fc600000010ff */
[----:B--2---:R-:W-:Y:S04]  /*6b160*/  STL [R1+0x15e4], R29 ;  /* 0x0015e41d01007387 */ /* 0x004fe80000100800 */
[----:B-1----:R-:W-:Y:S04]  /*6b170*/  STL.64 [R1+0x30], R8 ;  /* 0x0000300801007387 */ /* 0x002fe80000100a00 */
[----:B------:R-:W-:Y:S04]  /*6b180*/  STL.64 [R1+0x38], R10 ;  /* 0x0000380a01007387 */ /* 0x000fe80000100a00 */
[----:B------:R-:W2:Y:S04]  /*6b190*/  LDL.LU R0, [R1+0x1f4] ;  /* 0x0001f40001007983 */ /* 0x000ea80000300800 */
[----:B------:R-:W0:Y:S04]  /*6b1a0*/  LDS.128 R8, [R5+0x1a000] ;  /* 0x01a0000005087984 */ /* 0x000e280000000c00 */
[----:B--2---:R-:W-:Y:S04]  /*6b1b0*/  STL [R1+0x15e8], R0 ;  /* 0x0015e80001007387 */ /* 0x004fe80000100800 */
[----:B------:R-:W2:Y:S01]  /*6b1c0*/  LDL.LU R2, [R1+0x1e8] ;  /* 0x0001e80001027983 */ /* 0x000ea20000300800 */
[----:B0-----:R-:W-:-:S02]  /*6b1d0*/  MOV R28, R10 ;  /* 0x0000000a001c7202 */ /* 0x001fc40000000f00 */
[----:B------:R-:W-:Y:S02]  /*6b1e0*/  F2FP.BF16.F32.PACK_AB R23, R25, R23 ;  /* 0x000000171917723e */ /* 0x000fe400000010ff */
[----:B------:R-:W-:Y:S02]  /*6b1f0*/  ISETP.GE.U32.AND P2, PT, R4, 0x100, PT ;  /* 0x000001000400780c */ /* 0x000fe40003f46070 */
[----:B------:R-:W-:Y:S01]  /*6b200*/  F2FP.BF16.F32.PACK_AB R25, R6, R7 ;  /* 0x000000070619723e */ /* 0x000fe200000010ff */
[----:B--2---:R-:W-:Y:S04]  /*6b210*/  STL [R1+0x15ec], R2 ;  /* 0x0015ec0201007387 */ /* 0x004fe80000100800 */
[----:B------:R-:W-:Y:S04]  /*6b220*/  STL.64 [R1+0x20], R8 ;  /* 0x0000200801007387 */ /* 0x000fe80000100a00 */
[----:B------:R-:W-:Y:S04]  /*6b230*/  STL [R1+0x2c], R11 ;  /* 0x00002c0b01007387 */ /* 0x000fe80000100800 */
[----:B------:R0:W-:Y:S04]  /*6b240*/  STL [R1+0x15d4], R28 ;  /* 0x0015d41c01007387 */ /* 0x0001e80000100800 */
[----:B------:R-:W1:Y:S04]  /*6b250*/  LDS.128 R8, [R5+0x1c000] ;  /* 0x01c0000005087984 */ /* 0x000e680000000c00 */
[----:B------:R-:W2:Y:S04]  /*6b260*/  LDS.128 R4, [R5+0x1e000] ;  /* 0x01e0000005047984 */ /* 0x000ea80000000c00 */
[----:B0-----:R-:W3:Y:S01]  /*6b270*/  LDL.LU R28, [R1+0x1ec] ;  /* 0x0001ec00011c7983 */ /* 0x001ee20000300800 */
[----:B------:R-:W-:Y:S06]  /*6b280*/  BAR.SYNC.DEFER_BLOCKING 0x0 ;  /* 0x0000000000007b1d */ /* 0x000fec0000010000 */
[----:B---3--:R-:W-:Y:S04]  /*6b290*/  STL [R1+0x15f0], R28 ;  /* 0x0015f01c01007387 */ /* 0x008fe80000100800 */
[----:B-1----:R-:W-:Y:S04]  /*6b2a0*/  STL.64 [R1+0x10], R8 ;  /* 0x0000100801007387 */ /* 0x002fe80000100a00 */
[----:B------:R0:W-:Y:S04]  /*6b2b0*/  STL.64 [R1+0x18], R10 ;  /* 0x0000180a01007387 */ /* 0x0001e80000100a00 */
[----:B0-----:R-:W3:Y:S04]  /*6b2c0*/  LDL.LU.64 R10, [R1+0x1620] ;  /* 0x00162000010a7983 */ /* 0x001ee80000300a00 */
[----:B------:R-:W3:Y:S04]  /*6b2d0*/  LDL.LU.64 R8, [R1+0x1618] ;  /* 0x0016180001087983 */ /* 0x000ee80000300a00 */
[----:B--2---:R0:W-:Y:S04]  /*6b2e0*/  STL.64 [R1], R4 ;  /* 0x0000000401007387 */ /* 0x0041e80000100a00 */
[----:B------:R-:W-:Y:S04]  /*6b2f0*/  STL.64 [R1+0x8], R6 ;  /* 0x0000080601007387 */ /* 0x000fe80000100a00 */
[----:B0-----:R-:W2:Y:S04]  /*6b300*/  LDL.LU R4, [R1+0x2e4] ;  /* 0x0002e40001047983 */ /* 0x001ea80000300800 */
[----:B------:R-:W4:Y:S04]  /*6b310*/  LDL.LU R5, [R1+0x2e8] ;  /* 0x0002e80001057983 */ /* 0x000f280000300800 */
[----:B----4-:R0:W-:Y:S04]  /*6b320*/  STL [R1+0x1610], R5 ;  /* 0x0016100501007387 */ /* 0x0101e80000100800 */
[----:B0-----:R-:W2:Y:S04]  /*6b330*/  LDL.LU R5, [R1+0x2ec] ;  /* 0x0002ec0001057983 */ /* 0x001ea80000300800 */
[----:B------:R-:W4:Y:S04]  /*6b340*/  LDL.LU R6, [R1+0x300] ;  /* 0x0003000001067983 */ /* 0x000f280000300800 */
[----:B----4-:R0:W-:Y:S04]  /*6b350*/  STL [R1+0x160c], R6 ;  /* 0x00160c0601007387 */ /* 0x0101e80000100800 */
[----:B0-----:R-:W4:Y:S04]  /*6b360*/  LDL.LU R6, [R1+0x2f0] ;  /* 0x0002f00001067983 */ /* 0x001f280000300800 */
[----:B------:R-:W5:Y:S04]  /*6b370*/  LDL.LU R7, [R1+0x308] ;  /* 0x0003080001077983 */ /* 0x000f680000300800 */
[----:B-----5:R0:W-:Y:S04]  /*6b380*/  STL [R1+0x1608], R7 ;  /* 0x0016080701007387 */ /* 0x0201e80000100800 */
[----:B0-----:R-:W5:Y:S04]  /*6b390*/  LDL.LU R7, [R1+0x30c] ;  /* 0x00030c0001077983 */ /* 0x001f680000300800 */
        /* <DEDUP_REMOVED lines=9> */
[----:B---3--:R-:W-:Y:S04]  /*6b430*/  STSM.16.M88.4 [R3], R8 ;  /* 0x0000000803007844 */ /* 0x008fe80000000200 */
[----:B------:R-:W-:Y:S04]  /*6b440*/  STSM.16.M88.4 [R3+0x100], R12 ;  /* 0x0001000c03007844 */ /* 0x000fe80000000200 */
[----:B------:R-:W-:Y:S04]  /*6b450*/  STSM.16.M88.4 [R3+0x200], R16 ;  /* 0x0002001003007844 */ /* 0x000fe80000000200 */
[----:B------:R-:W-:Y:S04]  /*6b460*/  STSM.16.M88.4 [R3+0x300], R20 ;  /* 0x0003001403007844 */ /* 0x000fe80000000200 */
[----:B------:R-:W-:Y:S01]  /*6b470*/  STSM.16.M88.4 [R3+0x400], R24 ;  /* 0x0004001803007844 */ /* 0x000fe20000000200 */
[----:B------:R-:W-:-:S03]  /*6b480*/  F2FP.BF16.F32.PACK_AB R4, R5, R4 ;  /* 0x000000040504723e */ /* 0x000fc600000010ff */
        /* <DEDUP_REMOVED lines=25> */
[----:B------:R-:W4:Y:S02]  /*6b620*/  LDL.LU R5, [R1+0x1610] ;  /* 0x0016100001057983 */ /* 0x000f240000300800 */
[----:B----4-:R-:W-:-:S02]  /*6b630*/  F2FP.BF16.F32.PACK_AB R5, R6, R5 ;  /* 0x000000050605723e */ /* 0x010fc400000010ff */
[----:B------:R-:W5:Y:S02]  /*6b640*/  LDL.LU R6, [R1+0x160c] ;  /* 0x00160c0001067983 */ /* 0x000f640000300800 */
[----:B-----5:R-:W-:Y:S02]  /*6b650*/  F2FP.BF16.F32.PACK_AB R6, R7, R6 ;  /* 0x000000060706723e */ /* 0x020fe400000010ff */
[----:B------:R-:W2:Y:S02]  /*6b660*/  LDL.LU R7, [R1+0x1608] ;  /* 0x0016080001077983 */ /* 0x000ea40000300800 */
[----:B--2---:R-:W-:Y:S02]  /*6b670*/  F2FP.BF16.F32.PACK_AB R7, R28, R7 ;  /* 0x000000071c07723e */ /* 0x004fe400000010ff */
[----:B------:R-:W2:Y:S02]  /*6b680*/  LDL.LU R28, [R1+0x1604] ;  /* 0x00160400011c7983 */ /* 0x000ea40000300800 */
[----:B--2---:R-:W-:-:S02]  /*6b690*/  F2FP.BF16.F32.PACK_AB R8, R28, R8 ;  /* 0x000000081c08723e */ /* 0x004fc400000010ff */
[----:B------:R-:W2:Y:S02]  /*6b6a0*/  LDL.LU R28, [R1+0x1600] ;  /* 0x00160000011c7983 */ /* 0x000ea40000300800 */
[----:B--2---:R-:W-:Y:S02]  /*6b6b0*/  F2FP.BF16.F32.PACK_AB R9, R28, R9 ;  /* 0x000000091c09723e */ /* 0x004fe400000010ff */
[----:B------:R-:W2:Y:S02]  /*6b6c0*/  LDL.LU R28, [R1+0x15fc] ;  /* 0x0015fc00011c7983 */ /* 0x000ea40000300800 */
[----:B--2---:R-:W-:Y:S02]  /*6b6d0*/  F2FP.BF16.F32.PACK_AB R10, R28, R10 ;  /* 0x0000000a1c0a723e */ /* 0x004fe400000010ff */
[----:B------:R-:W2:Y:S02]  /*6b6e0*/  LDL.LU R28, [R1+0x15f8] ;  /* 0x0015f800011c7983 */ /* 0x000ea40000300800 */
[----:B--2---:R-:W-:-:S02]  /*6b6f0*/  F2FP.BF16.F32.PACK_AB R11, R28, R11 ;  /* 0x0000000b1c0b723e */ /* 0x004fc400000010ff */
[----:B------:R-:W2:Y:S01]  /*6b700*/  LDL.LU R28, [R1+0x15f4] ;  /* 0x0015f400011c7983 */ /* 0x000ea20000300800 */
[----:B---3--:R-:W-:Y:S02]  /*6b710*/  F2FP.BF16.F32.PACK_AB R13, R2, R13 ;  /* 0x0000000d020d723e */ /* 0x008fe400000010ff */
[----:B------:R-:W-:Y:S02]  /*6b720*/  F2FP.BF16.F32.PACK_AB R14, R0, R14 ;  /* 0x0000000e000e723e */ /* 0x000fe400000010ff */
[----:B------:R-:W-:Y:S02]  /*6b730*/  F2FP.BF16.F32.PACK_AB R15, R29, R15 ;  /* 0x0000000f1d0f723e */ /* 0x000fe400000010ff */
[----:B------:R-:W-:Y:S02]  /*6b740*/  F2FP.BF16.F32.PACK_AB R16, R24, R16 ;  /* 0x000000101810723e */ /* 0x000fe400000010ff */
[----:B------:R-:W-:Y:S02]  /*6b750*/  F2FP.BF16.F32.PACK_AB R17, R25, R17 ;  /* 0x000000111911723e */ /* 0x000fe400000010ff */
[----:B--2---:R-:W-:-:S02]  /*6b760*/  F2FP.BF16.F32.PACK_AB R12, R28, R12 ;  /* 0x0000000c1c0c723e */ /* 0x004fc400000010ff */
[----:B------:R-:W2:Y:S04]  /*6b770*/  LDL.LU R28, [R1+0x15f0] ;  /* 0x0015f000011c7983 */ /* 0x000ea80000300800 */
[----:B------:R-:W3:Y:S04]  /*6b780*/  LDL.LU R2, [R1+0x15ec] ;  /* 0x0015ec0001027983 */ /* 0x000ee80000300800 */
[----:B------:R-:W3:Y:S04]  /*6b790*/  LDL.LU R0, [R1+0x15e8] ;  /* 0x0015e80001007983 */ /* 0x000ee80000300800 */
[----:B------:R-:W2:Y:S04]  /*6b7a0*/  LDL.LU R29, [R1+0x15e4] ;  /* 0x0015e400011d7983 */ /* 0x000ea80000300800 */
[----:B------:R-:W4:Y:S04]  /*6b7b0*/  LDL.LU R24, [R1+0x1a4] ;  /* 0x0001a40001187983 */ /* 0x000f280000300800 */
[----:B------:R-:W5:Y:S01]  /*6b7c0*/  LDL.LU R25, [R1+0x1a8] ;  /* 0x0001a80001197983 */ /* 0x000f620000300800 */
[----:B------:R-:W-:-:S03]  /*6b7d0*/  F2FP.BF16.F32.PACK_AB R18, R26, R18 ;  /* 0x000000121a12723e */ /* 0x000fc600000010ff */
[----:B-----5:R0:W-:Y:S04]  /*6b7e0*/  STL [R1+0x15e0], R25 ;  /* 0x0015e01901007387 */ /* 0x0201e80000100800 */
[----:B0-----:R-:W4:Y:S04]  /*6b7f0*/  LDL.LU R25, [R1+0x1ac] ;  /* 0x0001ac0001197983 */ /* 0x001f280000300800 */
[----:B------:R-:W5:Y:S01]  /*6b800*/  LDL.LU R26, [R1+0x1b4] ;  /* 0x0001b400011a7983 */ /* 0x000f620000300800 */
[----:B------:R-:W-:Y:S02]  /*6b810*/  F2FP.BF16.F32.PACK_AB R20, R20, R21 ;  /* 0x000000151414723e */ /* 0x000fe400000010ff */
[----:B------:R-:W-:-:S02]  /*6b820*/  F2FP.BF16.F32.PACK_AB R21, R22, R23 ;  /* 0x000000171615723e */ /* 0x000fc400000010ff */
[----:B--2---:R-:W-:Y:S01]  /*6b830*/  F2FP.BF16.F32.PACK_AB R22, R28, R29 ;  /* 0x0000001d1c16723e */ /* 0x004fe200000010ff */
[----:B-----5:R0:W-:Y:S04]  /*6b840*/  STL [R1+0x15dc], R26 ;  /* 0x0015dc1a01007387 */ /* 0x0201e80000100800 */
[----:B0-----:R-:W2:Y:S04]  /*6b850*/  LDL.LU R26, [R1+0x1b0] ;  /* 0x0001b000011a7983 */ /* 0x001ea80000300800 */
[----:B------:R-:W5:Y:S01]  /*6b860*/  LDL.LU R28, [R1+0x1c0] ;  /* 0x0001c000011c7983 */ /* 0x000f620000300800 */
[----:B------:R-:W-:-:S02]  /*6b870*/  F2FP.BF16.F32.PACK_AB R19, R27, R19 ;  /* 0x000000131b13723e */ /* 0x000fc400000010ff */
[----:B---3--:R-:W-:Y:S01]  /*6b880*/  F2FP.BF16.F32.PACK_AB R23, R0, R2 ;  /* 0x000000020017723e */ /* 0x008fe200000010ff */
[----:B------:R-:W-:Y:S04]  /*6b890*/  STSM.16.M88.4 [R3+0x500], R4 ;  /* 0x0005000403007844 */ /* 0x000fe80000000200 */
[----:B------:R-:W-:Y:S04]  /*6b8a0*/  STSM.16.M88.4 [R3+0x600], R8 ;  /* 0x0006000803007844 */ /* 0x000fe80000000200 */
[----:B------:R-:W-:Y:S04]  /*6b8b0*/  STSM.16.M88.4 [R3+0x700], R12 ;  /* 0x0007000c03007844 */ /* 0x000fe80000000200 */
[----:B------:R-:W-:Y:S04]  /*6b8c0*/  STSM.16.M88.4 [R3+0x800], R16 ;  /* 0x0008001003007844 */ /* 0x000fe80000000200 */
[----:B------:R-:W-:Y:S01]  /*6b8d0*/  STSM.16.M88.4 [R3+0x900], R20 ;  /* 0x0009001403007844 */ /* 0x000fe20000000200 */
[----:B----4-:R-:W-:-:S03]  /*6b8e0*/  F2FP.BF16.F32.PACK_AB R24, R25, R24 ;  /* 0x000000181918723e */ /* 0x010fc600000010ff */
[----:B-----5:R0:W-:Y:S04]  /*6b8f0*/  STL [R1+0x15d8], R28 ;  /* 0x0015d81c01007387 */ /* 0x0201e80000100800 */
[----:B0-----:R-:W3:Y:S04]  /*6b900*/  LDL.LU R28, [R1+0x1bc] ;  /* 0x0001bc00011c7983 */ /* 0x001ee80000300800 */
[----:B------:R-:W4:Y:S04]  /*6b910*/  LDL.LU R27, [R1+0x1b8] ;  /* 0x0001b800011b7983 */ /* 0x000f280000300800 */
[----:B------:R-:W5:Y:S04]  /*6b920*/  LDL.LU R29, [R1+0x18c] ;  /* 0x00018c00011d7983 */ /* 0x000f680000300800 */
[----:B------:R-:W2:Y:S04]  /*6b930*/  LDL.LU R0, [R1+0x190] ;  /* 0x0001900001007983 */ /* 0x000ea80000300800 */
[----:B------:R-:W2:Y:S04]  /*6b940*/  LDL.LU R2, [R1+0x17c] ;  /* 0x00017c0001027983 */ /* 0x000ea80000300800 */
        /* <DEDUP_REMOVED lines=20> */
[----:B------:R-:W2:Y:S02]  /*6ba90*/  LDL.LU R25, [R1+0x15e0] ;  /* 0x0015e00001197983 */ /* 0x000ea40000300800 */
[----:B--2---:R-:W-:-:S02]  /*6baa0*/  F2FP.BF16.F32.PACK_AB R25, R26, R25 ;  /* 0x000000191a19723e */ /* 0x004fc400000010ff */
[----:B------:R-:W3:Y:S02]  /*6bab0*/  LDL.LU R26, [R1+0x15dc] ;  /* 0x0015dc00011a7983 */ /* 0x000ee40000300800 */
[----:B---3--:R-:W-:Y:S02]  /*6bac0*/  F2FP.BF16.F32.PACK_AB R26, R28, R26 ;  /* 0x0000001a1c1a723e */ /* 0x008fe400000010ff */
[----:B------:R-:W4:Y:S01]  /*6bad0*/  LDL.LU R28, [R1+0x15d8] ;  /* 0x0015d800011c7983 */ /* 0x000f220000300800 */
[----:B-----5:R-:W-:Y:S02]  /*6bae0*/  F2FP.BF16.F32.PACK_AB R4, R29, R4 ;  /* 0x000000041d04723e */ /* 0x020fe400000010ff */
[----:B------:R-:W-:Y:S02]  /*6baf0*/  F2FP.BF16.F32.PACK_AB R5, R0, R5 ;  /* 0x000000050005723e */ /* 0x000fe400000010ff */
[----:B------:R-:W-:Y:S02]  /*6bb00*/  F2FP.BF16.F32.PACK_AB R7, R17, R7 ;  /* 0x000000071107723e */ /* 0x000fe400000010ff */
[----:B------:R-:W-:-:S02]  /*6bb10*/  F2FP.BF16.F32.PACK_AB R6, R21, R6 ;  /* 0x000000061506723e */ /* 0x000fc400000010ff */
[----:B------:R-:W-:Y:S02]  /*6bb20*/  F2FP.BF16.F32.PACK_AB R8, R18, R8 ;  /* 0x000000081208723e */ /* 0x000fe400000010ff */
[----:B------:R-:W-:Y:S02]  /*6bb30*/  F2FP.BF16.F32.PACK_AB R9, R19, R9 ;  /* 0x000000091309723e */ /* 0x000fe400000010ff */
[----:B------:R-:W-:Y:S02]  /*6bb40*/  F2FP.BF16.F32.PACK_AB R10, R2, R10 ;  /* 0x0000000a020a723e */ /* 0x000fe400000010ff */
[----:B----4-:R-:W-:Y:S02]  /*6bb50*/  F2FP.BF16.F32.PACK_AB R27, R28, R27 ;  /* 0x0000001b1c1b723e */ /* 0x010fe400000010ff */
[----:B------:R-:W2:Y:S04]  /*6bb60*/  LDL.LU R28, [R1+0x15d4] ;  /* 0x0015d400011c7983 */ /* 0x000ea80000300800 */
[----:B------:R-:W3:Y:S04]  /*6bb70*/  LDL.LU R29, [R1+0x15d0] ;  /* 0x0015d000011d7983 */ /* 0x000ee80000300800 */
[----:B------:R-:W4:Y:S04]  /*6bb80*/  LDL.LU R0, [R1+0x15cc] ;  /* 0x0015cc0001007983 */ /* 0x000f280000300800 */
[----:B------:R-:W4:Y:S04]  /*6bb90*/  LDL.LU R17, [R1+0x12c] ;  /* 0x00012c0001117983 */ /* 0x000f280000300800 */
[----:B------:R-:W5:Y:S04]  /*6bba0*/  LDL.LU R21, [R1+0x134] ;  /* 0x0001340001157983 */ /* 0x000f680000300800 */
[----:B------:R-:W5:Y:S04]  /*6bbb0*/  LDL.LU R18, [R1+0x130] ;  /* 0x0001300001127983 */ /* 0x000f680000300800 */
[----:B------:R-:W2:Y:S04]  /*6bbc0*/  LDL.LU R19, [R1+0x138] ;  /* 0x0001380001137983 */ /* 0x000ea80000300800 */
[----:B------:R-:W2:Y:S01]  /*6bbd0*/  LDL.LU R2, [R1+0x15c8] ;  /* 0x0015c80001027983 */ /* 0x000ea20000300800 */
[----:B------:R-:W-:-:S02]  /*6bbe0*/  F2FP.BF16.F32.PACK_AB R11, R22, R11 ;  /* 0x0000000b160b723e */ /* 0x000fc400000010ff */
[----:B------:R-:W-:Y:S01]  /*6bbf0*/  F2FP.BF16.F32.PACK_AB R14, R20, R14 ;  /* 0x0000000e140e723e */ /* 0x000fe200000010ff */
[----:B------:R0:W-:Y:S01]  /*6bc00*/  STSM.16.M88.4 [R3+0xa00], R24 ;  /* 0x000a001803007844 */ /* 0x0001e20000000200 */
[----:B------:R-:W-:Y:S01]  /*6bc10*/  F2FP.BF16.F32.PACK_AB R12, R23, R12 ;  /* 0x0000000c170c723e */ /* 0x000fe200000010ff */
[----:B------:R-:W1:Y:S02]  /*6bc20*/  LDC R22, c[0x0][0x3e8] ;  /* 0x0000fa00ff167b82 */ /* 0x000e640000000800 */
[----:B------:R0:W-:Y:S01]  /*6bc30*/  STSM.16.M88.4 [R3+0xb00], R4 ;  /* 0x000b000403007844 */ /* 0x0001e20000000200 */
[----:B------:R-:W-:-:S03]  /*6bc40*/  F2FP.BF16.F32.PACK_AB R13, R16, R13 ;  /* 0x0000000d100d723e */ /* 0x000fc600000010ff */
[----:B------:R0:W-:Y:S02]  /*6bc50*/  STSM.16.M88.4 [R3+0xc00], R8 ;  /* 0x000c000803007844 */ /* 0x0001e40000000200 */
[----:B------:R-:W0:Y:S01]  /*6bc60*/  LDC R23, c[0x0][0x3e8] ;  /* 0x0000fa00ff177b82 */ /* 0x000e220000000800 */
[----:B------:R-:W0:Y:S01]  /*6bc70*/  S2R R16, SR_TID.X ;  /* 0x0000000000107919 */ /* 0x000e220000002100 */
[----:B----4-:R-:W-:Y:S02]  /*6bc80*/  F2FP.BF16.F32.PACK_AB R17, R17, R0 ;  /* 0x000000001111723e */ /* 0x010fe400000010ff */
[----:B--2---:R-:W-:Y:S02]  /*6bc90*/  F2FP.BF16.F32.PACK_AB R15, R15, R2 ;  /* 0x000000020f0f723e */ /* 0x004fe400000010ff */
[----:B------:R-:W2:Y:S04]  /*6bca0*/  LDL.LU R2, [R1+0x15c4] ;  /* 0x0015c40001027983 */ /* 0x000ea80000300800 */
[----:B------:R-:W4:Y:S04]  /*6bcb0*/  LDL.LU R20, [R1+0x40] ;  /* 0x0000400001147983 */ /* 0x000f280000300800 */
[----:B0-----:R-:W2:Y:S04]  /*6bcc0*/  LDL.LU R26, [R1+0x48] ;  /* 0x00004800011a7983 */ /* 0x001ea80000300800 */
[----:B------:R-:W2:Y:S04]  /*6bcd0*/  LDL.LU R4, [R1+0x100] ;  /* 0x0001000001047983 */ /* 0x000ea80000300800 */
[----:B------:R-:W2:Y:S04]  /*6bce0*/  LDL.LU R5, [R1+0x104] ;  /* 0x0001040001057983 */ /* 0x000ea80000300800 */
[----:B------:R-:W2:Y:S04]  /*6bcf0*/  LDL.LU R6, [R1+0x110] ;  /* 0x0001100001067983 */ /* 0x000ea80000300800 */
[----:B------:R-:W2:Y:S04]  /*6bd00*/  LDL.LU R8, [R1+0x108] ;  /* 0x0001080001087983 */ /* 0x000ea80000300800 */
[----:B------:R-:W3:Y:S04]  /*6bd10*/  LDL.LU R10, [R1+0x10c] ;  /* 0x00010c00010a7983 */ /* 0x000ee80000300800 */
[----:B------:R-:W3:Y:S04]  /*6bd20*/  LDL.LU R11, [R1+0x114] ;  /* 0x00011400010b7983 */ /* 0x000ee80000300800 */
[----:B------:R-:W4:Y:S04]  /*6bd30*/  LDL.LU R9, [R1+0x118] ;  /* 0x0001180001097983 */ /* 0x000f280000300800 */
[----:B------:R0:W-:Y:S04]  /*6bd40*/  STSM.16.M88.4 [R3+0xd00], R12 ;  /* 0x000d000c03007844 */ /* 0x0001e80000000200 */
[----:B0-----:R-:W4:Y:S04]  /*6bd50*/  LDL.LU R12, [R1+0x128] ;  /* 0x00012800010c7983 */ /* 0x001f280000300800 */
[----:B------:R-:W4:Y:S04]  /*6bd60*/  LDL.LU R13, [R1+0x120] ;  /* 0x00012000010d7983 */ /* 0x000f280000300800 */
[----:B------:R-:W4:Y:S04]  /*6bd70*/  LDL.LU R14, [R1+0x13c] ;  /* 0x00013c00010e7983 */ /* 0x000f280000300800 */
[----:B------:R-:W4:Y:S04]  /*6bd80*/  LDL.LU R15, [R1+0x11c] ;  /* 0x00011c00010f7983 */ /* 0x000f280000300800 */
[----:B------:R-:W4:Y:S01]  /*6bd90*/  LDL.LU R0, [R1+0x15c0] ;  /* 0x0015c00001007983 */ /* 0x000f220000300800 */
[----:B------:R-:W-:-:S04]  /*6bda0*/  SHF.R.U32.HI R16, RZ, 0x8, R16 ;  /* 0x00000008ff107819 */ /* 0x000fc80000011610 */
[----:B------:R-:W-:-:S05]  /*6bdb0*/  SGXT.U32 R7, R16, 0x1 ;  /* 0x000000011007781a */ /* 0x000fca0000000000 */
[----:B------:R-:W-:Y:S01]  /*6bdc0*/  IMAD R7, R7, UR4, RZ ;  /* 0x0000000407077c24 */ /* 0x000fe2000f8e02ff */
[----:B-----5:R-:W-:Y:S01]  /*6bdd0*/  F2FP.BF16.F32.PACK_AB R18, R21, R18 ;  /* 0x000000121512723e */ /* 0x020fe200000010ff */
[----:B------:R-:W0:Y:S01]  /*6bde0*/  LDCU UR4, c[0x0][0x3ec] ;  /* 0x00007d80ff0477ac */ /* 0x000e220008000800 */
[----:B------:R-:W5:Y:S01]  /*6bdf0*/  LDC R21, c[0x0][0x3e8] ;  /* 0x0000fa00ff157b82 */ /* 0x000f620000000800 */
[----:B--2---:R-:W-:Y:S01]  /*6be00*/  F2FP.BF16.F32.PACK_AB R4, R8, R4 ;  /* 0x000000040804723e */ /* 0x004fe200000010ff */
[----:B-1----:R-:W-:-:S06]  /*6be10*/  IMAD R8, R22, 0x2, R7 ;  /* 0x0000000216087824 */ /* 0x002fcc00078e0207 */
[----:B------:R-:W1:Y:S01]  /*6be20*/  LDC R22, c[0x0][0x3e8] ;  /* 0x0000fa00ff167b82 */ /* 0x000e620000000800 */
[----:B---3--:R-:W-:Y:S02]  /*6be30*/  F2FP.BF16.F32.PACK_AB R5, R10, R5 ;  /* 0x000000050a05723e */ /* 0x008fe400000010ff */
[----:B------:R-:W-:Y:S02]  /*6be40*/  F2FP.BF16.F32.PACK_AB R6, R11, R6 ;  /* 0x000000060b06723e */ /* 0x000fe400000010ff */
[----:B----4-:R-:W-:Y:S02]  /*6be50*/  F2FP.BF16.F32.PACK_AB R16, R12, R13 ;  /* 0x0000000d0c10723e */ /* 0x010fe400000010ff */
[----:B------:R-:W-:Y:S02]  /*6be60*/  LEA R12, P5, R7, R2, 0x1 ;  /* 0x00000002070c7211 */ /* 0x000fe400078a08ff */
[----:B------:R-:W-:Y:S02]  /*6be70*/  F2FP.BF16.F32.PACK_AB R19, R14, R19 ;  /* 0x000000130e13723e */ /* 0x000fe400000010ff */
[----:B------:R-:W-:-:S02]  /*6be80*/  LEA R14, R23, R8, 0x1 ;  /* 0x00000008170e7211 */ /* 0x000fc400078e08ff */
[----:B------:R-:W2:Y:S01]  /*6be90*/  LDL.LU R23, [R1+0x58] ;  /* 0x0000580001177983 */ /* 0x000ea20000300800 */
[----:B------:R-:W-:Y:S02]  /*6bea0*/  LEA.HI.X.SX32 R13, R7, R0, 0x1, P5 ;  /* 0x00000000070d7211 */ /* 0x000fe400028f0eff */
[----:B------:R-:W-:Y:S01]  /*6beb0*/  F2FP.BF16.F32.PACK_AB R7, R15, R9 ;  /* 0x000000090f07723e */ /* 0x000fe200000010ff */
[----:B------:R3:W-:Y:S01]  /*6bec0*/  STSM.16.M88.4 [R3+0xe00], R16 ;  /* 0x000e001003007844 */ /* 0x0007e20000000200 */
[C---:B------:R-:W-:Y:S01]  /*6bed0*/  LEA R10, P5, R8.reuse, R2, 0x1 ;  /* 0x00000002080a7211 */ /* 0x040fe200078a08ff */
[----:B------:R-:W4:Y:S02]  /*6bee0*/  LDC R15, c[0x0][0x3e8] ;  /* 0x0000fa00ff0f7b82 */ /* 0x000f240000000800 */
[----:B------:R0:W-:Y:S06]  /*6bef0*/  STSM.16.M88.4 [R3+0xf00], R4 ;  /* 0x000f000403007844 */ /* 0x0001ec0000000200 */
[----:B------:R-:W-:Y:S06]  /*6bf00*/  BAR.SYNC.DEFER_BLOCKING 0x0 ;  /* 0x0000000000007b1d */ /* 0x000fec0000010000 */
[----:B---3--:R-:W3:Y:S04]  /*6bf10*/  LDL.LU R17, [R1+0x4c] ;  /* 0x00004c0001117983 */ /* 0x008ee80000300800 */
[----:B0-----:R-:W2:Y:S01]  /*6bf20*/  LDL.LU R7, [R1+0x44] ;  /* 0x0000440001077983 */ /* 0x001ea20000300800 */
[----:B------:R-:W-:Y:S01]  /*6bf30*/  LEA.HI.X.SX32 R11, R8, R0, 0x1, P5 ;  /* 0x00000000080b7211 */ /* 0x000fe200028f0eff */
[----:B-----5:R-:W-:Y:S01]  /*6bf40*/  IMAD R4, R21, 0x2, R14 ;  /* 0x0000000215047824 */ /* 0x020fe200078e020e */
[----:B------:R-:W-:-:S02]  /*6bf50*/  LEA R8, P5, R14, R2, 0x1 ;  /* 0x000000020e087211 */ /* 0x000fc400078a08ff */
[----:B------:R-:W-:Y:S02]  /*6bf60*/  PRMT R3, R20, 0x7632, R3 ;  /* 0x0000763214037816 */ /* 0x000fe40000000003 */
[----:B------:R-:W-:Y:S02]  /*6bf70*/  LEA.HI.X.SX32 R9, R14, R0, 0x1, P5 ;  /* 0x000000000e097211 */ /* 0x000fe400028f0eff */
[----:B------:R-:W-:Y:S01]  /*6bf80*/  PRMT R5, R26, 0x7632, R5 ;  /* 0x000076321a057816 */ /* 0x000fe20000000005 */
[----:B------:R0:W-:Y:S01]  /*6bf90*/  STG.E.U16 desc[UR10][R12.64], R20 ;  /* 0x000000140c007986 */ /* 0x0001e2000c10150a */
[----:B------:R-:W5:Y:S03]  /*6bfa0*/  LDC R14, c[0x0][0x3e8] ;  /* 0x0000fa00ff0e7b82 */ /* 0x000f660000000800 */
[----:B------:R-:W-:Y:S05]  /*6bfb0*/  STL.S16 [R1+0x13c], R3 ;  /* 0x00013c0301007387 */ /* 0x000fea0000100600 */
[----:B0-----:R-:W0:Y:S08]  /*6bfc0*/  LDC R20, c[0x0][0x3e8] ;  /* 0x0000fa00ff147b82 */ /* 0x001e300000000800 */
[----:B------:R-:W0:Y:S08]  /*6bfd0*/  LDC R12, c[0x0][0x3e8] ;  /* 0x0000fa00ff0c7b82 */ /* 0x000e300000000800 */
[----:B------:R-:W0:Y:S01]  /*6bfe0*/  LDC R13, c[0x0][0x3e8] ;  /* 0x0000fa00ff0d7b82 */ /* 0x000e220000000800 */
[----:B--2---:R2:W-:Y:S01]  /*6bff0*/  STG.E.U16 desc[UR10][R10.64], R7 ;  /* 0x000000070a007986 */ /* 0x0045e2000c10150a */
[----:B------:R-:W-:-:S03]  /*6c000*/  PRMT R6, R7, 0x7632, R6 ;  /* 0x0000763207067816 */ /* 0x000fc60000000006 */
[----:B------:R0:W-:Y:S01]  /*6c010*/  STG.E.U16 desc[UR10][R8.64], R26 ;  /* 0x0000001a08007986 */ /* 0x0001e2000c10150a */
[----:B--2---:R-:W-:-:S03]  /*6c020*/  LEA R10, P5, R4, R2, 0x1 ;  /* 0x00000002040a7211 */ /* 0x004fc600078a08ff */
[----:B------:R-:W-:Y:S01]  /*6c030*/  STL.S16 [R1+0x14c], R6 ;  /* 0x00014c0601007387 */ /* 0x000fe20000100600 */
[----:B------:R-:W-:-:S03]  /*6c040*/  LEA.HI.X.SX32 R11, R4, R0, 0x1, P5 ;  /* 0x00000000040b7211 */ /* 0x000fc600028f0eff */
[----:B0-----:R-:W2:Y:S01]  /*6c050*/  LDL.LU R26, [R1+0x5c] ;  /* 0x00005c00011a7983 */ /* 0x001ea20000300800 */
[----:B---3--:R-:W-:-:S03]  /*6c060*/  PRMT R9, R17, 0x7632, R9 ;  /* 0x0000763211097816 */ /* 0x008fc60000000009 */
[----:B------:R-:W-:Y:S04]  /*6c070*/  STL.S16 [R1+0x150], R5 ;  /* 0x0001500501007387 */ /* 0x000fe80000100600 */
[----:B------:R0:W-:Y:S04]  /*6c080*/  STG.E.U16 desc[UR10][R10.64], R17 ;  /* 0x000000110a007986 */ /* 0x0001e8000c10150a */
[----:B0-----:R-:W3:Y:S04]  /*6c090*/  LDL.LU R10, [R1+0x50] ;  /* 0x00005000010a7983 */ /* 0x001ee80000300800 */
[----:B------:R0:W-:Y:S04]  /*6c0a0*/  STL.S16 [R1+0x154], R9 ;  /* 0x0001540901007387 */ /* 0x0001e80000100600 */
[----:B------:R-:W2:Y:S01]  /*6c0b0*/  LDL.LU R11, [R1+0x54] ;  /* 0x00005400010b7983 */ /* 0x000ea20000300800 */
[----:B------:R-:W-:-:S03]  /*6c0c0*/  LEA R3, R20, R4, 0x1 ;  /* 0x0000000414037211 */ /* 0x000fc600078e08ff */
[----:B------:R-:W5:Y:S01]  /*6c0d0*/  LDL.LU R17, [R1+0x68] ;  /* 0x0000680001117983 */ /* 0x000f620000300800 */
[----:B------:R-:W-:Y:S01]  /*6c0e0*/  LEA R4, P5, R3, R2, 0x1 ;  /* 0x0000000203047211 */ /* 0x000fe200078a08ff */
[----:B-1----:R-:W-:-:S03]  /*6c0f0*/  IMAD R7, R22, 0x2, R3 ;  /* 0x0000000216077824 */ /* 0x002fc600078e0203 */
[----:B------:R-:W-:Y:S02]  /*6c100*/  LEA.HI.X.SX32 R5, R3, R0, 0x1, P5 ;  /* 0x0000000003057211 */ /* 0x000fe400028f0eff */
[----:B------:R-:W-:Y:S02]  /*6c110*/  LEA R6, P5, R7, R2, 0x1 ;  /* 0x0000000207067211 */ /* 0x000fe400078a08ff */
[----:B----4-:R-:W-:Y:S02]  /*6c120*/  LEA R3, R15, R7, 0x1 ;  /* 0x000000070f037211 */ /* 0x010fe400078e08ff */
[----:B------:R-:W-:Y:S01]  /*6c130*/  LEA.HI.X.SX32 R7, R7, R0, 0x1, P5 ;  /* 0x0000000007077211 */ /* 0x000fe200028f0eff */
[----:B------:R-:W1:Y:S01]  /*6c140*/  LDC R15, c[0x0][0x3e8] ;  /* 0x0000fa00ff0f7b82 */ /* 0x000e620000000800 */
[----:B------:R-:W-:-:S04]  /*6c150*/  LEA R8, P5, R3, R2, 0x1 ;  /* 0x0000000203087211 */ /* 0x000fc800078a08ff */
[----:B0-----:R-:W-:Y:S01]  /*6c160*/  LEA.HI.X.SX32 R9, R3, R0, 0x1, P5 ;  /* 0x0000000003097211 */ /* 0x001fe200028f0eff */
[----:B---3--:R0:W-:Y:S04]  /*6c170*/  STG.E.U16 desc[UR10][R4.64], R10 ;  /* 0x0000000a04007986 */ /* 0x0081e8000c10150a */
[----:B--2---:R-:W-:Y:S01]  /*6c180*/  STG.E.U16 desc[UR10][R6.64], R11 ;  /* 0x0000000b06007986 */ /* 0x004fe2000c10150a */
[--C-:B0-----:R-:W-:Y:S01]  /*6c190*/  IMAD R4, R12, 0x2, R3.reuse ;  /* 0x000000020c047824 */ /* 0x101fe200078e0203 */
[----:B------:R-:W-:Y:S02]  /*6c1a0*/  PRMT R3, R10, 0x7632, R3 ;  /* 0x000076320a037816 */ /* 0x000fe40000000003 */
[----:B------:R0:W-:Y:S01]  /*6c1b0*/  STG.E.U16 desc[UR10][R8.64], R23 ;  /* 0x0000001708007986 */ /* 0x0001e2000c10150a */
[----:B------:R-:W-:Y:S01]  /*6c1c0*/  PRMT R5, R11, 0x7632, R5 ;  /* 0x000076320b057816 */ /* 0x000fe20000000005 */
[----:B------:R-:W2:Y:S02]  /*6c1d0*/  LDC R12, c[0x0][0x3e8] ;  /* 0x0000fa00ff0c7b82 */ /* 0x000ea40000000800 */
[----:B------:R3:W-:Y:S01]  /*6c1e0*/  STL.S16 [R1+0x12c], R3 ;  /* 0x00012c0301007387 */ /* 0x0007e20000100600 */
[----:B0-----:R-:W-:-:S02]  /*6c1f0*/  LEA R8, P5, R4, R2, 0x1 ;  /* 0x0000000204087211 */ /* 0x001fc400078a08ff */
[----:B---3--:R-:W-:Y:S02]  /*6c200*/  LEA R3, R13, R4, 0x1 ;  /* 0x000000040d037211 */ /* 0x008fe400078e08ff */
[----:B------:R-:W-:Y:S01]  /*6c210*/  LEA.HI.X.SX32 R9, R4, R0, 0x1, P5 ;  /* 0x0000000004097211 */ /* 0x000fe200028f0eff */
[----:B------:R-:W-:Y:S01]  /*6c220*/  STL.S16 [R1+0x138], R5 ;  /* 0x0001380501007387 */ /* 0x000fe20000100600 */
[----:B------:R-:W-:Y:S01]  /*6c230*/  PRMT R4, R23, 0x7632, R4 ;  /* 0x0000763217047816 */ /* 0x000fe20000000004 */
[----:B------:R-:W0:Y:S02]  /*6c240*/  LDC R13, c[0x0][0x3e8] ;  /* 0x0000fa00ff0d7b82 */ /* 0x000e240000000800 */
[----:B------:R-:W3:Y:S04]  /*6c250*/  LDL.LU R23, [R1+0x6c] ;  /* 0x00006c0001177983 */ /* 0x000ee80000300800 */
[----:B------:R-:W-:Y:S04]  /*6c260*/  STL.S16 [R1+0x144], R4 ;  /* 0x0001440401007387 */ /* 0x000fe80000100600 */
[----:B------:R4:W-:Y:S04]  /*6c270*/  STG.E.U16 desc[UR10][R8.64], R26 ;  /* 0x0000001a08007986 */ /* 0x0009e8000c10150a */
[----:B----4-:R-:W4:Y:S01]  /*6c280*/  LDL.LU R9, [R1+0x60] ;  /* 0x0000600001097983 */ /* 0x010f220000300800 */
[----:B------:R-:W-:-:S02]  /*6c290*/  LEA R10, P5, R3, R2, 0x1 ;  /* 0x00000002030a7211 */ /* 0x000fc400078a08ff */
[----:B------:R-:W-:Y:S02]  /*6c2a0*/  PRMT R7, R26, 0x7632, R7 ;  /* 0x000076321a077816 */ /* 0x000fe40000000007 */
[----:B------:R-:W-:-:S03]  /*6c2b0*/  LEA.HI.X.SX32 R11, R3, R0, 0x1, P5 ;  /* 0x00000000030b7211 */ /* 0x000fc600028f0eff */
[----:B------:R-:W-:Y:S04]  /*6c2c0*/  STL.S16 [R1+0x148], R7 ;  /* 0x0001480701007387 */ /* 0x000fe80000100600 */
[----:B------:R-:W2:Y:S01]  /*6c2d0*/  LDL.LU R26, [R1+0x78] ;  /* 0x00007800011a7983 */ /* 0x000ea20000300800 */
[----:B-----5:R-:W-:Y:S02]  /*6c2e0*/  IMAD R5, R14, 0x2, R3 ;  /* 0x000000020e057824 */ /* 0x020fe400078e0203 */
[----:B------:R-:W5:Y:S01]  /*6c2f0*/  LDC R14, c[0x0][0x3e8] ;  /* 0x0000fa00ff0e7b82 */ /* 0x000f620000000800 */
[----:B----4-:R4:W-:Y:S04]  /*6c300*/  STG.E.U16 desc[UR10][R10.64], R9 ;  /* 0x000000090a007986 */ /* 0x0109e8000c10150a */
[----:B----4-:R-:W4:Y:S01]  /*6c310*/  LDL.LU R11, [R1+0x64] ;  /* 0x00006400010b7983 */ /* 0x010f220000300800 */
[----:B------:R-:W-:-:S02]  /*6c320*/  LEA R4, P5, R5, R2, 0x1 ;  /* 0x0000000205047211 */ /* 0x000fc400078a08ff */
[----:B-1----:R-:W-:Y:S02]  /*6c330*/  LEA R3, R15, R5, 0x1 ;  /* 0x000000050f037211 */ /* 0x002fe400078e08ff */
[----:B------:R-:W-:Y:S01]  /*6c340*/  LEA.HI.X.SX32 R5, R5, R0, 0x1, P5 ;  /* 0x0000000005057211 */ /* 0x000fe200028f0eff */
[----:B------:R-:W1:Y:S01]  /*6c350*/  LDC R15, c[0x0][0x3e8] ;  /* 0x0000fa00ff0f7b82 */ /* 0x000e620000000800 */
[----:B------:R-:W-:-:S04]  /*6c360*/  LEA R6, P5, R3, R2, 0x1 ;  /* 0x0000000203067211 */ /* 0x000fc800078a08ff */
[----:B------:R-:W-:Y:S01]  /*6c370*/  LEA.HI.X.SX32 R7, R3, R0, 0x1, P5 ;  /* 0x0000000003077211 */ /* 0x000fe200028f0eff */
[----:B----4-:R2:W-:Y:S02]  /*6c380*/  STG.E.U16 desc[UR10][R4.64], R11 ;  /* 0x0000000b04007986 */ /* 0x0105e4000c10150a */
[--C-:B--2---:R-:W-:Y:S01]  /*6c390*/  IMAD R4, R12, 0x2, R3.reuse ;  /* 0x000000020c047824 */ /* 0x104fe200078e0203 */
[----:B------:R-:W-:Y:S02]  /*6c3a0*/  PRMT R3, R9, 0x7632, R3 ;  /* 0x0000763209037816 */ /* 0x000fe40000000003 */
[----:B------:R-:W-:Y:S01]  /*6c3b0*/  PRMT R5, R11, 0x7632, R5 ;  /* 0x000076320b057816 */ /* 0x000fe20000000005 */
[----:B------:R-:W-:Y:S01]  /*6c3c0*/  STG.E.U16 desc[UR10][R6.64], R17 ;  /* 0x0000001106007986 */ /* 0x000fe2000c10150a */
[C---:B------:R-:W-:Y:S01]  /*6c3d0*/  LEA R8, P5, R4.reuse, R2, 0x1 ;  /* 0x0000000204087211 */ /* 0x040fe200078a08ff */
[----:B------:R-:W2:Y:S02]  /*6c3e0*/  LDC R12, c[0x0][0x3e8] ;  /* 0x0000fa00ff0c7b82 */ /* 0x000ea40000000800 */
[----:B------:R0:W-:Y:S01]  /*6c3f0*/  STL.S16 [R1+0x11c], R3 ;  /* 0x00011c0301007387 */ /* 0x0001e20000100600 */
[----:B------:R-:W-:-:S03]  /*6c400*/  LEA.HI.X.SX32 R9, R4, R0, 0x1, P5 ;  /* 0x0000000004097211 */ /* 0x000fc600028f0eff */
[----:B------:R-:W-:Y:S01]  /*6c410*/  STL.S16 [R1+0x128], R5 ;  /* 0x0001280501007387 */ /* 0x000fe20000100600 */
[----:B0-----:R-:W-:Y:S02]  /*6c420*/  LEA R3, R13, R4, 0x1 ;  /* 0x000000040d037211 */ /* 0x001fe400078e08ff */
[----:B------:R-:W-:Y:S01]  /*6c430*/  PRMT R4, R17, 0x7632, R4 ;  /* 0x0000763211047816 */ /* 0x000fe20000000004 */
[----:B---3--:R0:W-:Y:S01]  /*6c440*/  STG.E.U16 desc[UR10][R8.64], R23 ;  /* 0x0000001708007986 */ /* 0x0081e2000c10150a */
[----:B------:R-:W-:Y:S01]  /*6c450*/  PRMT R7, R23, 0x7632, R7 ;  /* 0x0000763217077816 */ /* 0x000fe20000000007 */
[----:B------:R-:W3:Y:S02]  /*6c460*/  LDC R13, c[0x0][0x3e8] ;  /* 0x0000fa00ff0d7b82 */ /* 0x000ee40000000800 */
[----:B------:R-:W4:Y:S04]  /*6c470*/  LDL.LU R17, [R1+0x7c] ;  /* 0x00007c0001117983 */ /* 0x000f280000300800 */
[----:B------:R-:W-:Y:S04]  /*6c480*/  STL.S16 [R1+0x130], R4 ;  /* 0x0001300401007387 */ /* 0x000fe80000100600 */
[----:B0-----:R-:W2:Y:S01]  /*6c490*/  LDL.LU R9, [R1+0x70] ;  /* 0x0000700001097983 */ /* 0x001ea20000300800 */
[----:B------:R-:W-:-:S04]  /*6c4a0*/  LEA R10, P5, R3, R2, 0x1 ;  /* 0x00000002030a7211 */ /* 0x000fc800078a08ff */
[----:B------:R-:W-:Y:S01]  /*6c4b0*/  LEA.HI.X.SX32 R11, R3, R0, 0x1, P5 ;  /* 0x00000000030b7211 */ /* 0x000fe200028f0eff */
[----:B------:R-:W-:Y:S04]  /*6c4c0*/  STL.S16 [R1+0x134], R7 ;  /* 0x0001340701007387 */ /* 0x000fe80000100600 */
[----:B------:R-:W3:Y:S01]  /*6c4d0*/  LDL.LU R23, [R1+0x88] ;  /* 0x0000880001177983 */ /* 0x000ee20000300800 */
[----:B-----5:R-:W-:Y:S02]  /*6c4e0*/  IMAD R5, R14, 0x2, R3 ;  /* 0x000000020e057824 */ /* 0x020fe400078e0203 */
[----:B------:R-:W0:Y:S01]  /*6c4f0*/  LDC R14, c[0x0][0x3e8] ;  /* 0x0000fa00ff0e7b82 */ /* 0x000e220000000800 */
[----:B--2---:R2:W-:Y:S04]  /*6c500*/  STG.E.U16 desc[UR10][R10.64], R9 ;  /* 0x000000090a007986 */ /* 0x0045e8000c10150a */
[----:B--2---:R-:W2:Y:S01]  /*6c510*/  LDL.LU R11, [R1+0x74] ;  /* 0x00007400010b7983 */ /* 0x004ea20000300800 */
[----:B------:R-:W-:-:S02]  /*6c520*/  LEA R4, P5, R5, R2, 0x1 ;  /* 0x0000000205047211 */ /* 0x000fc400078a08ff */
[----:B-1----:R-:W-:Y:S02]  /*6c530*/  LEA R3, R15, R5, 0x1 ;  /* 0x000000050f037211 */ /* 0x002fe400078e08ff */
[----:B------:R-:W-:Y:S01]  /*6c540*/  LEA.HI.X.SX32 R5, R5, R0, 0x1, P5 ;  /* 0x0000000005057211 */ /* 0x000fe200028f0eff */
[----:B------:R-:W1:Y:S01]  /*6c550*/  LDC R15, c[0x0][0x3e8] ;  /* 0x0000fa00ff0f7b82 */ /* 0x000e620000000800 */
[----:B------:R-:W-:-:S04]  /*6c560*/  LEA R6, P5, R3, R2, 0x1 ;  /* 0x0000000203067211 */ /* 0x000fc800078a08ff */
[----:B------:R-:W-:Y:S01]  /*6c570*/  LEA.HI.X.SX32 R7, R3, R0, 0x1, P5 ;  /* 0x0000000003077211 */ /* 0x000fe200028f0eff */
[----:B------:R-:W-:Y:S02]  /*6c580*/  IMAD R3, R12, 0x2, R3 ;  /* 0x000000020c037824 */ /* 0x000fe400078e0203 */
[----:B------:R-:W5:Y:S03]  /*6c590*/  LDC R12, c[0x0][0x3e8] ;  /* 0x0000fa00ff0c7b82 */ /* 0x000f660000000800 */
[----:B------:R-:W-:Y:S01]  /*6c5a0*/  LEA R8, P5, R3, R2, 0x1 ;  /* 0x0000000203087211 */ /* 0x000fe200078a08ff */
[----:B--2---:R2:W-:Y:S02]  /*6c5b0*/  STG.E.U16 desc[UR10][R4.64], R11 ;  /* 0x0000000b04007986 */ /* 0x0045e4000c10150a */
[----:B--2---:R-:W-:Y:S02]  /*6c5c0*/  PRMT R4, R9, 0x7632, R4 ;  /* 0x0000763209047816 */ /* 0x004fe40000000004 */
[----:B------:R-:W-:-:S02]  /*6c5d0*/  PRMT R5, R11, 0x7632, R5 ;  /* 0x000076320b057816 */ /* 0x000fc40000000005 */
[----:B------:R-:W-:Y:S01]  /*6c5e0*/  LEA.HI.X.SX32 R9, R3, R0, 0x1, P5 ;  /* 0x0000000003097211 */ /* 0x000fe200028f0eff */
[----:B------:R3:W-:Y:S04]  /*6c5f0*/  STL.S16 [R1+0x10c], R4 ;  /* 0x00010c0401007387 */ /* 0x0007e80000100600 */
[----:B------:R2:W-:Y:S01]  /*6c600*/  STG.E.U16 desc[UR10][R6.64], R26 ;  /* 0x0000001a06007986 */ /* 0x0005e2000c10150a */
[----:B---3--:R-:W-:Y:S02]  /*6c610*/  LEA R4, R13, R3, 0x1 ;  /* 0x000000030d047211 */ /* 0x008fe400078e08ff */
[----:B------:R-:W-:Y:S01]  /*6c620*/  PRMT R3, R26, 0x7632, R3 ;  /* 0x000076321a037816 */ /* 0x000fe20000000003 */
[----:B------:R-:W-:Y:S01]  /*6c630*/  STL.S16 [R1+0x118], R5 ;  /* 0x0001180501007387 */ /* 0x000fe20000100600 */
[----:B------:R-:W3:Y:S03]  /*6c640*/  LDC R13, c[0x0][0x3e8] ;  /* 0x0000fa00ff0d7b82 */ /* 0x000ee60000000800 */
[----:B--2---:R-:W2:Y:S04]  /*6c650*/  LDL.LU R26, [R1+0x8c] ;  /* 0x00008c00011a7983 */ /* 0x004ea80000300800 */
[----:B------:R-:W-:Y:S04]  /*6c660*/  STL.S16 [R1+0x120], R3 ;  /* 0x0001200301007387 */ /* 0x000fe80000100600 */
[----:B----4-:R4:W-:Y:S04]  /*6c670*/  STG.E.U16 desc[UR10][R8.64], R17 ;  /* 0x0000001108007986 */ /* 0x0109e8000c10150a */
[----:B----4-:R-:W4:Y:S01]  /*6c680*/  LDL.LU R9, [R1+0x80] ;  /* 0x0000800001097983 */ /* 0x010f220000300800 */
[----:B------:R-:W-:-:S02]  /*6c690*/  LEA R10, P5, R4, R2, 0x1 ;  /* 0x00000002040a7211 */ /* 0x000fc400078a08ff */
[----:B------:R-:W-:Y:S02]  /*6c6a0*/  PRMT R7, R17, 0x7632, R7 ;  /* 0x0000763211077816 */ /* 0x000fe40000000007 */
[----:B------:R-:W-:-:S03]  /*6c6b0*/  LEA.HI.X.SX32 R11, R4, R0, 0x1, P5 ;  /* 0x00000000040b7211 */ /* 0x000fc600028f0eff */
[----:B------:R-:W-:Y:S04]  /*6c6c0*/  STL.S16 [R1+0x124], R7 ;  /* 0x0001240701007387 */ /* 0x000fe80000100600 */
[----:B------:R-:W2:Y:S01]  /*6c6d0*/  LDL.LU R17, [R1+0x98] ;  /* 0x0000980001117983 */ /* 0x000ea20000300800 */
[----:B0-----:R-:W-:Y:S02]  /*6c6e0*/  IMAD R5, R14, 0x2, R4 ;  /* 0x000000020e057824 */ /* 0x001fe400078e0204 */
[----:B------:R-:W0:Y:S01]  /*6c6f0*/  LDC R14, c[0x0][0x3e8] ;  /* 0x0000fa00ff0e7b82 */ /* 0x000e220000000800 */
        /* <DEDUP_REMOVED lines=8> */
[----:B-----5:R-:W-:Y:S02]  /*6c780*/  IMAD R3, R12, 0x2, R3 ;  /* 0x000000020c037824 */ /* 0x020fe400078e0203 */
[----:B------:R-:W5:Y:S03]  /*6c790*/  LDC R12, c[0x0][0x3e8] ;  /* 0x0000fa00ff0c7b82 */ /* 0x000f660000000800 */
[----:B------:R-:W-:Y:S01]  /*6c7a0*/  LEA R8, P5, R3, R2, 0x1 ;  /* 0x0000000203087211 */ /* 0x000fe200078a08ff */
[----:B----4-:R4:W-:Y:S02]  /*6c7b0*/  STG.E.U16 desc[UR10][R4.64], R11 ;  /* 0x0000000b04007986 */ /* 0x0109e4000c10150a */
[----:B----4-:R-:W-:Y:S02]  /*6c7c0*/  PRMT R4, R9, 0x7632, R4 ;  /* 0x0000763209047816 */ /* 0x010fe40000000004 */
        /* <DEDUP_REMOVED lines=8> */
[----:B----4-:R-:W4:Y:S04]  /*6c850*/  LDL.LU R23, [R1+0x9c] ;  /* 0x00009c0001177983 */ /* 0x010f280000300800 */
[----:B------:R-:W-:Y:S04]  /*6c860*/  STL.S16 [R1+0x110], R3 ;  /* 0x0001100301007387 */ /* 0x000fe80000100600 */
[----:B--2---:R2:W-:Y:S04]  /*6c870*/  STG.E.U16 desc[UR10][R8.64], R26 ;  /* 0x0000001a08007986 */ /* 0x0045e8000c10150a */
[----:B--2---:R-:W2:Y:S01]  /*6c880*/  LDL.LU R9, [R1+0x90] ;  /* 0x0000900001097983 */ /* 0x004ea20000300800 */
[----:B------:R-:W-:-:S02]  /*6c890*/  LEA R10, P5, R4, R2, 0x1 ;  /* 0x00000002040a7211 */ /* 0x000fc400078a08ff */
[----:B------:R-:W-:Y:S02]  /*6c8a0*/  PRMT R7, R26, 0x7632, R7 ;  /* 0x000076321a077816 */ /* 0x000fe40000000007 */
[----:B------:R-:W-:-:S03]  /*6c8b0*/  LEA.HI.X.SX32 R11, R4, R0, 0x1, P5 ;  /* 0x00000000040b7211 */ /* 0x000fc600028f0eff */
[----:B------:R-:W-:Y:S04]  /*6c8c0*/  STL.S16 [R1+0x114], R7 ;  /* 0x0001140701007387 */ /* 0x000fe80000100600 */
[----:B------:R-:W3:Y:S01]  /*6c8d0*/  LDL.LU R26, [R1+0xa8] ;  /* 0x0000a800011a7983 */ /* 0x000ee20000300800 */
[----:B0-----:R-:W-:Y:S02]  /*6c8e0*/  IMAD R5, R14, 0x2, R4 ;  /* 0x000000020e057824 */ /* 0x001fe400078e0204 */
        /* <DEDUP_REMOVED lines=12> */
[----:B--2---:R2:W-:Y:S04]  /*6c9b0*/  STG.E.U16 desc[UR10][R4.64], R11 ;  /* 0x0000000b04007986 */ /* 0x0045e8000c10150a */
[----:B------:R4:W-:Y:S01]  /*6c9c0*/  STG.E.U16 desc[UR10][R6.64], R17 ;  /* 0x0000001106007986 */ /* 0x0009e2000c10150a */
[----:B--2---:R-:W-:-:S02]  /*6c9d0*/  PRMT R4, R9, 0x7632, R4 ;  /* 0x0000763209047816 */ /* 0x004fc40000000004 */
[----:B------:R-:W-:Y:S02]  /*6c9e0*/  PRMT R5, R11, 0x7632, R5 ;  /* 0x000076320b057816 */ /* 0x000fe40000000005 */
[----:B------:R-:W-:Y:S01]  /*6c9f0*/  LEA.HI.X.SX32 R9, R3, R0, 0x1, P5 ;  /* 0x0000000003097211 */ /* 0x000fe200028f0eff */
[----:B------:R3:W-:Y:S01]  /*6ca00*/  STL.S16 [R1+0x88], R4 ;  /* 0x0000880401007387 */ /* 0x0007e20000100600 */
[----:B----4-:R-:W-:-:S03]  /*6ca10*/  PRMT R7, R23, 0x7632, R7 ;  /* 0x0000763217077816 */ /* 0x010fc60000000007 */
[----:B------:R-:W-:Y:S01]  /*6ca20*/  STL.S16 [R1+0x94], R5 ;  /* 0x0000940501007387 */ /* 0x000fe20000100600 */
[----:B---3--:R-:W-:Y:S02]  /*6ca30*/  LEA R4, R13, R3, 0x1 ;  /* 0x000000030d047211 */ /* 0x008fe400078e08ff */
[----:B------:R-:W-:Y:S01]  /*6ca40*/  PRMT R3, R17, 0x7632, R3 ;  /* 0x0000763211037816 */ /* 0x000fe20000000003 */
[----:B------:R2:W-:Y:S01]  /*6ca50*/  STG.E.U16 desc[UR10][R8.64], R23 ;  /* 0x0000001708007986 */ /* 0x0005e2000c10150a */
[----:B------:R-:W3:Y:S03]  /*6ca60*/  LDC R13, c[0x0][0x3e8] ;  /* 0x0000fa00ff0d7b82 */ /* 0x000ee60000000800 */
[----:B------:R-:W4:Y:S04]  /*6ca70*/  LDL.LU R17, [R1+0xac] ;  /* 0x0000ac0001117983 */ /* 0x000f280000300800 */
[----:B------:R-:W-:Y:S04]  /*6ca80*/  STL.S16 [R1+0x98], R3 ;  /* 0x0000980301007387 */ /* 0x000fe80000100600 */
[----:B------:R-:W-:Y:S04]  /*6ca90*/  STL.S16 [R1+0x104], R7 ;  /* 0x0001040701007387 */ /* 0x000fe80000100600 */
[----:B--2---:R-:W2:Y:S01]  /*6caa0*/  LDL.LU R9, [R1+0xa0] ;  /* 0x0000a00001097983 */ /* 0x004ea20000300800 */
[----:B------:R-:W-:-:S03]  /*6cab0*/  LEA R10, P5, R4, R2, 0x1 ;  /* 0x00000002040a7211 */ /* 0x000fc600078a08ff */
[----:B------:R-:W3:Y:S01]  /*6cac0*/  LDL.LU R23, [R1+0xb8] ;  /* 0x0000b80001177983 */ /* 0x000ee20000300800 */
[----:B------:R-:W-:Y:S01]  /*6cad0*/  LEA.HI.X.SX32 R11, R4, R0, 0x1, P5 ;  /* 0x00000000040b7211 */ /* 0x000fe200028f0eff */
[----:B0-----:R-:W-:Y:S02]  /*6cae0*/  IMAD R5, R14, 0x2, R4 ;  /* 0x000000020e057824 */ /* 0x001fe400078e0204 */
[----:B------:R-:W0:Y:S03]  /*6caf0*/  LDC R14, c[0x0][0x3e8] ;  /* 0x0000fa00ff0e7b82 */ /* 0x000e260000000800 */
[----:B------:R-:W-:Y:S01]  /*6cb00*/  LEA R4, P5, R5, R2, 0x1 ;  /* 0x0000000205047211 */ /* 0x000fe200078a08ff */
[----:B--2---:R2:W-:Y:S04]  /*6cb10*/  STG.E.U16 desc[UR10][R10.64], R9 ;  /* 0x000000090a007986 */ /* 0x0045e8000c10150a */
[----:B--2---:R-:W2:Y:S01]  /*6cb20*/  LDL.LU R11, [R1+0xa4] ;  /* 0x0000a400010b7983 */ /* 0x004ea20000300800 */
[----:B-1----:R-:W-:-:S02]  /*6cb30*/  LEA R3, R15, R5, 0x1 ;  /* 0x000000050f037211 */ /* 0x002fc400078e08ff */
        /* <DEDUP_REMOVED lines=68> */
[----:B-----5:R-:W-:Y:S01]  /*6cf80*/  IMAD R3, R12, 0x2, R3 ;  /* 0x000000020c037824 */ /* 0x020fe200078e0203 */
[----:B----4-:R-:W-:Y:S01]  /*6cf90*/  PRMT R19, R23, 0x7632, R19 ;  /* 0x0000763217137816 */ /* 0x010fe20000000013 */
[----:B------:R-:W4:Y:S03]  /*6cfa0*/  LDC R12, c[0x0][0x3e8] ;  /* 0x0000fa00ff0c7b82 */ /* 0x000f260000000800 */
        /* <DEDUP_REMOVED lines=13> */
[----:B------:R-:W-:Y:S04]  /*6d080*/  STL.S16 [R1+0x70], R19 ;  /* 0x0000701301007387 */ /* 0x000fe80000100600 */
[----:B------:R5:W-:Y:S04]  /*6d090*/  STG.E.U16 desc[UR10][R8.64], R23 ;  /* 0x0000001708007986 */ /* 0x000be8000c10150a */
[----:B-----5:R-:W5:Y:S01]  /*6d0a0*/  LDL.LU R9, [R1+0xd0] ;  /* 0x0000d00001097983 */ /* 0x020f620000300800 */
[----:B------:R-:W-:-:S03]  /*6d0b0*/  LEA R10, P5, R4, R2, 0x1 ;  /* 0x00000002040a7211 */ /* 0x000fc600078a08ff */
[----:B------:R-:W2:Y:S01]  /*6d0c0*/  LDL.LU R19, [R1+0xe4] ;  /* 0x0000e40001137983 */ /* 0x000ea20000300800 */
[----:B------:R-:W-:-:S03]  /*6d0d0*/  LEA.HI.X.SX32 R11, R4, R0, 0x1, P5 ;  /* 0x00000000040b7211 */ /* 0x000fc600028f0eff */
[----:B------:R-:W2:Y:S01]  /*6d0e0*/  LDL.LU R23, [R1+0xe8] ;  /* 0x0000e80001177983 */ /* 0x000ea20000300800 */
[----:B0-----:R-:W-:Y:S02]  /*6d0f0*/  IMAD R5, R14, 0x2, R4 ;  /* 0x000000020e057824 */ /* 0x001fe400078e0204 */
[----:B------:R-:W0:Y:S01]  /*6d100*/  LDC R14, c[0x0][0x3e8] ;  /* 0x0000fa00ff0e7b82 */ /* 0x000e220000000800 */
[----:B-----5:R5:W-:Y:S04]  /*6d110*/  STG.E.U16 desc[UR10][R10.64], R9 ;  /* 0x000000090a007986 */ /* 0x020be8000c10150a */
[----:B-----5:R-:W5:Y:S01]  /*6d120*/  LDL.LU R11, [R1+0xd4] ;  /* 0x0000d400010b7983 */ /* 0x020f620000300800 */
[----:B------:R-:W-:Y:S02]  /*6d130*/  LEA R4, P5, R5, R2, 0x1 ;  /* 0x0000000205047211 */ /* 0x000fe400078a08ff */
[----:B-1----:R-:W-:-:S02]  /*6d140*/  LEA R3, R15, R5, 0x1 ;  /* 0x000000050f037211 */ /* 0x002fc400078e08ff */
[----:B------:R-:W-:Y:S01]  /*6d150*/  LEA.HI.X.SX32 R5, R5, R0, 0x1, P5 ;  /* 0x0000000005057211 */ /* 0x000fe200028f0eff */
[----:B------:R-:W1:Y:S01]  /*6d160*/  LDC R15, c[0x0][0x3e8] ;  /* 0x0000fa00ff0f7b82 */ /* 0x000e620000000800 */
[----:B------:R-:W-:-:S04]  /*6d170*/  LEA R6, P5, R3, R2, 0x1 ;  /* 0x0000000203067211 */ /* 0x000fc800078a08ff */
[----:B------:R-:W-:Y:S01]  /*6d180*/  LEA.HI.X.SX32 R7, R3, R0, 0x1, P5 ;  /* 0x0000000003077211 */ /* 0x000fe200028f0eff */
[----:B----4-:R-:W-:Y:S01]  /*6d190*/  IMAD R3, R12, 0x2, R3 ;  /* 0x000000020c037824 */ /* 0x010fe200078e0203 */
[----:B--2---:R-:W-:Y:S01]  /*6d1a0*/  PRMT R16, R17, 0x7632, R16 ;  /* 0x0000763211107816 */ /* 0x004fe20000000010 */
[----:B------:R-:W2:Y:S03]  /*6d1b0*/  LDC R12, c[0x0][0x3e8] ;  /* 0x0000fa00ff0c7b82 */ /* 0x000ea60000000800 */
[----:B------:R-:W-:Y:S01]  /*6d1c0*/  LEA R8, P5, R3, R2, 0x1 ;  /* 0x0000000203087211 */ /* 0x000fe200078a08ff */
[----:B-----5:R4:W-:Y:S02]  /*6d1d0*/  STG.E.U16 desc[UR10][R4.64], R11 ;  /* 0x0000000b04007986 */ /* 0x0209e4000c10150a */
        /* <DEDUP_REMOVED lines=11> */
[----:B------:R-:W-:Y:S04]  /*6d290*/  STL.S16 [R1+0x60], R16 ;  /* 0x0000601001007387 */ /* 0x000fe80000100600 */
[----:B------:R5:W-:Y:S04]  /*6d2a0*/  STG.E.U16 desc[UR10][R8.64], R17 ;  /* 0x0000001108007986 */ /* 0x000be8000c10150a */
[----:B-----5:R-:W5:Y:S04]  /*6d2b0*/  LDL.LU R9, [R1+0xe0] ;  /* 0x0000e00001097983 */ /* 0x020f680000300800 */
[----:B------:R-:W3:Y:S01]  /*6d2c0*/  LDL.LU R16, [R1+0xf4] ;  /* 0x0000f40001107983 */ /* 0x000ee20000300800 */
[----:B------:R-:W-:Y:S01]  /*6d2d0*/  LEA R10, P5, R4, R2, 0x1 ;  /* 0x00000002040a7211 */ /* 0x000fe200078a08ff */
[----:B0-----:R-:W-:-:S02]  /*6d2e0*/  IMAD R5, R14, 0x2, R4 ;  /* 0x000000020e057824 */ /* 0x001fc400078e0204 */
[----:B------:R-:W3:Y:S01]  /*6d2f0*/  LDL.LU R17, [R1+0xf8] ;  /* 0x0000f80001117983 */ /* 0x000ee20000300800 */
[----:B------:R-:W-:Y:S01]  /*6d300*/  LEA.HI.X.SX32 R11, R4, R0, 0x1, P5 ;  /* 0x00000000040b7211 */ /* 0x000fe200028f0eff */
[----:B------:R-:W0:Y:S01]  /*6d310*/  LDC R14, c[0x0][0x3e8] ;  /* 0x0000fa00ff0e7b82 */ /* 0x000e220000000800 */
[----:B------:R-:W-:Y:S02]  /*6d320*/  LEA R4, P5, R5, R2, 0x1 ;  /* 0x0000000205047211 */ /* 0x000fe400078a08ff */
[----:B-1----:R-:W-:Y:S02]  /*6d330*/  LEA R3, R15, R5, 0x1 ;  /* 0x000000050f037211 */ /* 0x002fe400078e08ff */
[----:B------:R-:W-:Y:S02]  /*6d340*/  LEA.HI.X.SX32 R5, R5, R0, 0x1, P5 ;  /* 0x0000000005057211 */ /* 0x000fe400028f0eff */
[C---:B------:R-:W-:Y:S01]  /*6d350*/  LEA R6, P5, R3.reuse, R2, 0x1 ;  /* 0x0000000203067211 */ /* 0x040fe200078a08ff */
[----:B------:R-:W1:Y:S03]  /*6d360*/  LDC R15, c[0x0][0x3e8] ;  /* 0x0000fa00ff0f7b82 */ /* 0x000e660000000800 */
[----:B------:R-:W-:Y:S01]  /*6d370*/  LEA.HI.X.SX32 R7, R3, R0, 0x1, P5 ;  /* 0x0000000003077211 */ /* 0x000fe200028f0eff */
[----:B--2---:R-:W-:Y:S01]  /*6d380*/  IMAD R3, R12, 0x2, R3 ;  /* 0x000000020c037824 */ /* 0x004fe200078e0203 */
[----:B------:R-:W-:-:S03]  /*6d390*/  PRMT R20, R29, 0x7632, R20 ;  /* 0x000076321d147816 */ /* 0x000fc60000000014 */
[----:B------:R-:W2:Y:S01]  /*6d3a0*/  LDC R12, c[0x0][0x3e8] ;  /* 0x0000fa00ff0c7b82 */ /* 0x000ea20000000800 */
[----:B------:R-:W-:Y:S01]  /*6d3b0*/  LEA R8, P5, R3, R2, 0x1 ;  /* 0x0000000203087211 */ /* 0x000fe200078a08ff */
[----:B-----5:R5:W-:Y:S01]  /*6d3c0*/  STG.E.U16 desc[UR10][R10.64], R9 ;  /* 0x000000090a007986 */ /* 0x020be2000c10150a */
[----:B------:R-:W-:-:S03]  /*6d3d0*/  PRMT R27, R9, 0x7632, R27 ;  /* 0x00007632091b7816 */ /* 0x000fc6000000001b */
[----:B------:R3:W-:Y:S04]  /*6d3e0*/  STG.E.U16 desc[UR10][R4.64], R19 ;  /* 0x0000001304007986 */ /* 0x0007e8000c10150a */
[----:B------:R4:W-:Y:S01]  /*6d3f0*/  STG.E.U16 desc[UR10][R6.64], R23 ;  /* 0x0000001706007986 */ /* 0x0009e2000c10150a */
[----:B-----5:R-:W-:Y:S02]  /*6d400*/  LEA.HI.X.SX32 R9, R3, R0, 0x1, P5 ;  /* 0x0000000003097211 */ /* 0x020fe400028f0eff */
[----:B---3--:R-:W-:Y:S02]  /*6d410*/  LEA R4, R13, R3, 0x1 ;  /* 0x000000030d047211 */ /* 0x008fe400078e08ff */
[----:B------:R-:W-:Y:S01]  /*6d420*/  PRMT R5, R19, 0x7632, R5 ;  /* 0x0000763213057816 */ /* 0x000fe20000000005 */
[----:B------:R-:W-:Y:S01]  /*6d430*/  STL [R1+0x15a8], R27 ;  /* 0x0015a81b01007387 */ /* 0x000fe20000100800 */
[----:B------:R-:W-:Y:S01]  /*6d440*/  LEA R10, P5, R4, R2, 0x1 ;  /* 0x00000002040a7211 */ /* 0x000fe200078a08ff */
[----:B------:R-:W3:Y:S01]  /*6d450*/  LDC R13, c[0x0][0x3e8] ;  /* 0x0000fa00ff0d7b82 */ /* 0x000ee20000000800 */
[----:B------:R-:W-:-:S02]  /*6d460*/  PRMT R3, R23, 0x7632, R3 ;  /* 0x0000763217037816 */ /* 0x000fc40000000003 */
[----:B----4-:R-:W-:Y:S01]  /*6d470*/  PRMT R6, R26, 0x7632, R6 ;  /* 0x000076321a067816 */ /* 0x010fe20000000006 */
[----:B------:R-:W-:Y:S01]  /*6d480*/  STL.S16 [R1+0x44], R5 ;  /* 0x0000440501007387 */ /* 0x000fe20000100600 */
[----:B------:R-:W-:-:S03]  /*6d490*/  LEA.HI.X.SX32 R11, R4, R0, 0x1, P5 ;  /* 0x00000000040b7211 */ /* 0x000fc600028f0eff */
[----:B------:R-:W-:Y:S01]  /*6d4a0*/  STL.S16 [R1+0x4c], R3 ;  /* 0x00004c0301007387 */ /* 0x000fe20000100600 */
[----:B------:R-:W-:-:S03]  /*6d4b0*/  PRMT R25, R16, 0x7632, R25 ;  /* 0x0000763210197816 */ /* 0x000fc60000000019 */
[----:B------:R-:W4:Y:S04]  /*6d4c0*/  LDL.LU R23, [R1+0xfc] ;  /* 0x0000fc0001177983 */ /* 0x000f280000300800 */
[----:B------:R-:W-:Y:S04]  /*6d4d0*/  STL.S16 [R1+0x50], R6 ;  /* 0x0000500601007387 */ /* 0x000fe80000100600 */
[----:B------:R5:W-:Y:S04]  /*6d4e0*/  STG.E.U16 desc[UR10][R8.64], R26 ;  /* 0x0000001a08007986 */ /* 0x000be8000c10150a */
[----:B------:R-:W4:Y:S04]  /*6d4f0*/  LDL.LU R19, [R1+0x38] ;  /* 0x0000380001137983 */ /* 0x000f280000300800 */
[----:B------:R0:W-:Y:S04]  /*6d500*/  STG.E.U16 desc[UR10][R10.64], R29 ;  /* 0x0000001d0a007986 */ /* 0x0001e8000c10150a */
[----:B-----5:R-:W5:Y:S04]  /*6d510*/  LDL.LU R26, [R1+0x3c] ;  /* 0x00003c00011a7983 */ /* 0x020f680000300800 */
[----:B0-----:R-:W5:Y:S04]  /*6d520*/  LDL.LU R29, [R1+0x15bc] ;  /* 0x0015bc00011d7983 */ /* 0x001f680000300800 */
[----:B------:R0:W-:Y:S04]  /*6d530*/  STL [R1+0x15ac], R20 ;  /* 0x0015ac1401007387 */ /* 0x0001e80000100800 */
[----:B0-----:R-:W5:Y:S04]  /*6d540*/  LDL.LU R20, [R1+0x34] ;  /* 0x0000340001147983 */ /* 0x001f680000300800 */
[----:B------:R0:W-:Y:S04]  /*6d550*/  STL [R1+0x15b0], R25 ;  /* 0x0015b01901007387 */ /* 0x0001e80000100800 */
[----:B0-----:R-:W5:Y:S01]  /*6d560*/  LDL.LU R25, [R1+0x30] ;  /* 0x0000300001197983 */ /* 0x001f620000300800 */
[----:B------:R-:W-:-:S02]  /*6d570*/  IMAD R5, R14, 0x2, R4 ;  /* 0x000000020e057824 */ /* 0x000fc400078e0204 */
[----:B------:R-:W0:Y:S03]  /*6d580*/  LDC R14, c[0x0][0x3e8] ;  /* 0x0000fa00ff0e7b82 */ /* 0x000e260000000800 */
[----:B------:R-:W-:Y:S02]  /*6d590*/  LEA R4, P5, R5, R2, 0x1 ;  /* 0x0000000205047211 */ /* 0x000fe400078a08ff */
[----:B-1----:R-:W-:-:S03]  /*6d5a0*/  LEA R3, R15, R5, 0x1 ;  /* 0x000000050f037211 */ /* 0x002fc600078e08ff */
[----:B------:R-:W1:Y:S01]  /*6d5b0*/  LDC R15, c[0x0][0x3e8] ;  /* 0x0000fa00ff0f7b82 */ /* 0x000e620000000800 */
[----:B------:R-:W-:Y:S02]  /*6d5c0*/  LEA.HI.X.SX32 R5, R5, R0, 0x1, P5 ;  /* 0x0000000005057211 */ /* 0x000fe400028f0eff */
[----:B------:R-:W-:-:S04]  /*6d5d0*/  LEA R6, P5, R3, R2, 0x1 ;  /* 0x0000000203067211 */ /* 0x000fc800078a08ff */
[----:B------:R-:W-:Y:S01]  /*6d5e0*/  LEA.HI.X.SX32 R7, R3, R0, 0x1, P5 ;  /* 0x0000000003077211 */ /* 0x000fe200028f0eff */
[----:B--2---:R-:W-:Y:S01]  /*6d5f0*/  IMAD R3, R12, 0x2, R3 ;  /* 0x000000020c037824 */ /* 0x004fe200078e0203 */
[----:B------:R3:W-:Y:S01]  /*6d600*/  STG.E.U16 desc[UR10][R4.64], R16 ;  /* 0x0000001004007986 */ /* 0x0007e2000c10150a */
[----:B------:R-:W2:Y:S03]  /*6d610*/  LDC R12, c[0x0][0x3e8] ;  /* 0x0000fa00ff0c7b82 */ /* 0x000ea60000000800 */
[----:B------:R-:W-:Y:S02]  /*6d620*/  LEA R8, P5, R3, R2, 0x1 ;  /* 0x0000000203087211 */ /* 0x000fe400078a08ff */
[----:B---3--:R-:W-:-:S03]  /*6d630*/  LEA R4, R13, R3, 0x1 ;  /* 0x000000030d047211 */ /* 0x008fc600078e08ff */
[----:B------:R-:W3:Y:S01]  /*6d640*/  LDC R16, c[0x0][0x3e8] ;  /* 0x0000fa00ff107b82 */ /* 0x000ee20000000800 */
[----:B------:R-:W-:Y:S01]  /*6d650*/  LEA.HI.X.SX32 R9, R3, R0, 0x1, P5 ;  /* 0x0000000003097211 */ /* 0x000fe200028f0eff */
[----:B0-----:R-:W-:Y:S01]  /*6d660*/  IMAD R5, R14, 0x2, R4 ;  /* 0x000000020e057824 */ /* 0x001fe200078e0204 */
[----:B------:R0:W-:Y:S05]  /*6d670*/  STG.E.U16 desc[UR10][R6.64], R17 ;  /* 0x0000001106007986 */ /* 0x0001ea000c10150a */
[----:B------:R-:W0:Y:S01]  /*6d680*/  LDC R13, c[0x0][0x3e8] ;  /* 0x0000fa00ff0d7b82 */ /* 0x000e220000000800 */
[----:B-1----:R-:W-:Y:S02]  /*6d690*/  LEA R3, R15, R5, 0x1 ;  /* 0x000000050f037211 */ /* 0x002fe400078e08ff */
[----:B----4-:R-:W-:Y:S01]  /*6d6a0*/  PRMT R14, R23, 0x7632, R14 ;  /* 0x00007632170e7816 */ /* 0x010fe2000000000e */
[----:B------:R1:W-:Y:S01]  /*6d6b0*/  STG.E.U16 desc[UR10][R8.64], R23 ;  /* 0x0000001708007986 */ /* 0x0003e2000c10150a */
[----:B-----5:R-:W-:-:S02]  /*6d6c0*/  PRMT R29, R17, 0x7632, R29 ;  /* 0x00007632111d7816 */ /* 0x020fc4000000001d */
[C---:B------:R-:W-:Y:S01]  /*6d6d0*/  LEA R10, P5, R4.reuse, R2, 0x1 ;  /* 0x00000002040a7211 */ /* 0x040fe200078a08ff */
[----:B0-----:R-:W0:Y:S02]  /*6d6e0*/  LDC R17, c[0x0][0x3e8] ;  /* 0x0000fa00ff117b82 */ /* 0x001e240000000800 */
[----:B------:R-:W-:Y:S04]  /*6d6f0*/  STL [R1+0x15b4], R29 ;  /* 0x0015b41d01007387 */ /* 0x000fe80000100800 */
[----:B------:R4:W-:Y:S04]  /*6d700*/  STL.S16 [R1+0x40], R14 ;  /* 0x0000400e01007387 */ /* 0x0009e80000100600 */
[----:B-1----:R-:W5:Y:S04]  /*6d710*/  LDL.LU R23, [R1+0x24] ;  /* 0x0000240001177983 */ /* 0x002f680000300800 */
[----:B------:R-:W5:Y:S01]  /*6d720*/  LDL.LU R27, [R1+0x2c] ;  /* 0x00002c00011b7983 */ /* 0x000f620000300800 */
[----:B------:R-:W-:Y:S01]  /*6d730*/  PRMT R15, R25, 0x7632, R15 ;  /* 0x00007632190f7816 */ /* 0x000fe2000000000f */
[----:B----4-:R-:W1:Y:S04]  /*6d740*/  LDC R14, c[0x0][0x3e8] ;  /* 0x0000fa00ff0e7b82 */ /* 0x010e680000000800 */
[----:B------:R4:W-:Y:S04]  /*6d750*/  STL [R1+0x15b8], R15 ;  /* 0x0015b80f01007387 */ /* 0x0009e80000100800 */
[----:B----4-:R-:W4:Y:S01]  /*6d760*/  LDL.LU R15, [R1+0x20] ;  /* 0x00002000010f7983 */ /* 0x010f220000300800 */
[----:B------:R-:W-:-:S02]  /*6d770*/  LEA.HI.X.SX32 R11, R4, R0, 0x1, P5 ;  /* 0x00000000040b7211 */ /* 0x000fc400028f0eff */
[C---:B------:R-:W-:Y:S01]  /*6d780*/  LEA R4, P5, R5.reuse, R2, 0x1 ;  /* 0x0000000205047211 */ /* 0x040fe200078a08ff */
[----:B------:R-:W5:Y:S03]  /*6d790*/  LDL.LU R29, [R1+0x14] ;  /* 0x00001400011d7983 */ /* 0x000f660000300800 */
[----:B------:R-:W-:Y:S02]  /*6d7a0*/  LEA.HI.X.SX32 R5, R5, R0, 0x1, P5 ;  /* 0x0000000005057211 */ /* 0x000fe400028f0eff */
[C---:B------:R-:W-:Y:S01]  /*6d7b0*/  LEA R6, P5, R3.reuse, R2, 0x1 ;  /* 0x0000000203067211 */ /* 0x040fe200078a08ff */
[----:B------:R0:W-:Y:S03]  /*6d7c0*/  STG.E.U16 desc[UR10][R10.64], R25 ;  /* 0x000000190a007986 */ /* 0x0001e6000c10150a */
[----:B------:R-:W-:Y:S01]  /*6d7d0*/  LEA.HI.X.SX32 R7, R3, R0, 0x1, P5 ;  /* 0x0000000003077211 */ /* 0x000fe200028f0eff */
[----:B--2---:R-:W-:-:S02]  /*6d7e0*/  IMAD R3, R12, 0x2, R3 ;  /* 0x000000020c037824 */ /* 0x004fc400078e0203 */
[----:B------:R-:W2:Y:S01]  /*6d7f0*/  LDC R12, c[0x0][0x3e8] ;  /* 0x0000fa00ff0c7b82 */ /* 0x000ea20000000800 */
[----:B------:R3:W-:Y:S04]  /*6d800*/  STG.E.U16 desc[UR10][R4.64], R20 ;  /* 0x0000001404007986 */ /* 0x0007e8000c10150a */
[----:B------:R1:W-:Y:S01]  /*6d810*/  STG.E.U16 desc[UR10][R6.64], R19 ;  /* 0x0000001306007986 */ /* 0x0003e2000c10150a */
[----:B------:R-:W-:Y:S02]  /*6d820*/  PRMT R18, R20, 0x7632, R18 ;  /* 0x0000763214127816 */ /* 0x000fe40000000012 */
[----:B------:R-:W-:Y:S01]  /*6d830*/  PRMT R24, R26, 0x7632, R24 ;  /* 0x000076321a187816 */ /* 0x000fe20000000018 */
[----:B0-----:R-:W5:Y:S01]  /*6d840*/  LDL.LU R25, [R1+0x18] ;  /* 0x0000180001197983 */ /* 0x001f620000300800 */
[----:B---3--:R-:W-:-:S03]  /*6d850*/  LEA R4, P5, R3, R2, 0x1 ;  /* 0x0000000203047211 */ /* 0x008fc600078a08ff */
[----:B------:R-:W3:Y:S01]  /*6d860*/  LDL.LU R20, [R1+0x1c] ;  /* 0x00001c0001147983 */ /* 0x000ee20000300800 */
[----:B-1----:R-:W-:Y:S02]  /*6d870*/  LEA R7, R13, R3, 0x1 ;  /* 0x000000030d077211 */ /* 0x002fe400078e08ff */
[----:B------:R-:W-:Y:S02]  /*6d880*/  LEA.HI.X.SX32 R5, R3, R0, 0x1, P5 ;  /* 0x0000000003057211 */ /* 0x000fe400028f0eff */
[C---:B------:R-:W-:Y:S01]  /*6d890*/  LEA R6, P5, R7.reuse, R2, 0x1 ;  /* 0x0000000207067211 */ /* 0x040fe200078a08ff */
[----:B------:R-:W-:Y:S02]  /*6d8a0*/  IMAD R9, R16, 0x2, R7 ;  /* 0x0000000210097824 */ /* 0x000fe400078e0207 */
[----:B------:R0:W-:Y:S01]  /*6d8b0*/  STG.E.U16 desc[UR10][R4.64], R26 ;  /* 0x0000001a04007986 */ /* 0x0001e2000c10150a */
[----:B------:R-:W-:Y:S01]  /*6d8c0*/  LEA.HI.X.SX32 R7, R7, R0, 0x1, P5 ;  /* 0x0000000007077211 */ /* 0x000fe200028f0eff */
[----:B------:R-:W1:Y:S01]  /*6d8d0*/  LDC R16, c[0x0][0x3e8] ;  /* 0x0000fa00ff107b82 */ /* 0x000e620000000800 */
[----:B------:R-:W-:-:S02]  /*6d8e0*/  LEA R8, P5, R9, R2, 0x1 ;  /* 0x0000000209087211 */ /* 0x000fc400078a08ff */
[----:B------:R-:W-:Y:S02]  /*6d8f0*/  LEA R3, R17, R9, 0x1 ;  /* 0x0000000911037211 */ /* 0x000fe400078e08ff */
[----:B------:R-:W-:Y:S02]  /*6d900*/  LEA.HI.X.SX32 R9, R9, R0, 0x1, P5 ;  /* 0x0000000009097211 */ /* 0x000fe400028f0eff */
[C---:B------:R-:W-:Y:S01]  /*6d910*/  LEA R10, P5, R3.reuse, R2, 0x1 ;  /* 0x00000002030a7211 */ /* 0x040fe200078a08ff */
[----:B0-----:R-:W3:Y:S03]  /*6d920*/  LDL.LU R26, [R1] ;  /* 0x00000000011a7983 */ /* 0x001ee60000300800 */
[----:B------:R-:W-:Y:S01]  /*6d930*/  LEA.HI.X.SX32 R11, R3, R0, 0x1, P5 ;  /* 0x00000000030b7211 */ /* 0x000fe200028f0eff */
[----:B--2---:R-:W-:Y:S01]  /*6d940*/  IMAD R3, R12, 0x2, R3 ;  /* 0x000000020c037824 */ /* 0x004fe200078e0203 */
[----:B------:R-:W-:Y:S01]  /*6d950*/  PRMT R22, R19, 0x7632, R22 ;  /* 0x0000763213167816 */ /* 0x000fe20000000016 */
[----:B------:R-:W0:Y:S03]  /*6d960*/  LDC R12, c[0x0][0x3e8] ;  /* 0x0000fa00ff0c7b82 */ /* 0x000e260000000800 */
[----:B------:R-:W-:-:S04]  /*6d970*/  LEA R4, P5, R3, R2, 0x1 ;  /* 0x0000000203047211 */ /* 0x000fc800078a08ff */
[----:B------:R-:W-:Y:S01]  /*6d980*/  LEA.HI.X.SX32 R5, R3, R0, 0x1, P5 ;  /* 0x0000000003057211 */ /* 0x000fe200028f0eff */
[----:B------:R-:W2:Y:S01]  /*6d990*/  LDC R19, c[0x0][0x3e8] ;  /* 0x0000fa00ff137b82 */ /* 0x000ea20000000800 */
[----:B----4-:R-:W-:Y:S04]  /*6d9a0*/  STG.E.U16 desc[UR10][R6.64], R15 ;  /* 0x0000000f06007986 */ /* 0x010fe8000c10150a */
[----:B-----5:R-:W-:Y:S04]  /*6d9b0*/  STG.E.U16 desc[UR10][R8.64], R23 ;  /* 0x0000001708007986 */ /* 0x020fe8000c10150a */
[----:B------:R-:W-:Y:S04]  /*6d9c0*/  STG.E.U16 desc[UR10][R10.64], R28 ;  /* 0x0000001c0a007986 */ /* 0x000fe8000c10150a */
[----:B------:R4:W-:Y:S04]  /*6d9d0*/  STG.E.U16 desc[UR10][R4.64], R27 ;  /* 0x0000001b04007986 */ /* 0x0009e8000c10150a */
[----:B----4-:R-:W4:Y:S01]  /*6d9e0*/  LDL.LU R4, [R1+0x10] ;  /* 0x0000100001047983 */ /* 0x010f220000300800 */
[----:B------:R-:W-:-:S05]  /*6d9f0*/  LEA R7, R14, R3, 0x1 ;  /* 0x000000030e077211 */ /* 0x000fca00078e08ff */
[----:B-1----:R-:W-:Y:S02]  /*6da00*/  IMAD R9, R16, 0x2, R7 ;  /* 0x0000000210097824 */ /* 0x002fe400078e0207 */
[----:B------:R-:W1:Y:S01]  /*6da10*/  LDC R16, c[0x0][0x3e8] ;  /* 0x0000fa00ff107b82 */ /* 0x000e620000000800 */
[----:B------:R-:W-:Y:S02]  /*6da20*/  LEA R6, P5, R7, R2, 0x1 ;  /* 0x0000000207067211 */ /* 0x000fe400078a08ff */
[----:B--2---:R-:W-:Y:S02]  /*6da30*/  LEA R3, R19, R9, 0x1 ;  /* 0x0000000913037211 */ /* 0x004fe400078e08ff */
[----:B------:R-:W-:Y:S02]  /*6da40*/  LEA.HI.X.SX32 R7, R7, R0, 0x1, P5 ;  /* 0x0000000007077211 */ /* 0x000fe400028f0eff */
[----:B------:R-:W-:Y:S02]  /*6da50*/  LEA R8, P5, R9, R2, 0x1 ;  /* 0x0000000209087211 */ /* 0x000fe400078a08ff */
[----:B------:R-:W-:-:S02]  /*6da60*/  PRMT R14, R23, 0x7632, R14 ;  /* 0x00007632170e7816 */ /* 0x000fc4000000000e */
[----:B------:R-:W2:Y:S01]  /*6da70*/  LDC R23, c[0x0][0x3e8] ;  /* 0x0000fa00ff177b82 */ /* 0x000ea20000000800 */
[----:B------:R-:W-:Y:S02]  /*6da80*/  LEA.HI.X.SX32 R9, R9, R0, 0x1, P5 ;  /* 0x0000000009097211 */ /* 0x000fe400028f0eff */
[----:B------:R-:W-:Y:S01]  /*6da90*/  LEA R10, P5, R3, R2, 0x1 ;  /* 0x00000002030a7211 */ /* 0x000fe200078a08ff */
[----:B0-----:R-:W-:-:S03]  /*6daa0*/  IMAD R5, R12, 0x2, R3 ;  /* 0x000000020c057824 */ /* 0x001fc600078e0203 */
[----:B------:R-:W-:Y:S02]  /*6dab0*/  LEA.HI.X.SX32 R11, R3, R0, 0x1, P5 ;  /* 0x00000000030b7211 */ /* 0x000fe400028f0eff */
[----:B-1----:R-:W-:Y:S02]  /*6dac0*/  LEA R3, R16, R5, 0x1 ;  /* 0x0000000510037211 */ /* 0x002fe400078e08ff */
[----:B------:R-:W-:Y:S02]  /*6dad0*/  PRMT R19, R27, 0x7632, R19 ;  /* 0x000076321b137816 */ /* 0x000fe40000000013 */
[----:B------:R-:W-:Y:S01]  /*6dae0*/  PRMT R13, R15, 0x7632, R13 ;  /* 0x000076320f0d7816 */ /* 0x000fe2000000000d */
[----:B------:R-:W5:Y:S04]  /*6daf0*/  LDL.LU R27, [R1+0x8] ;  /* 0x00000800011b7983 */ /* 0x000f680000300800 */
[----:B------:R-:W5:Y:S04]  /*6db00*/  LDL.LU R15, [R1+0xc] ;  /* 0x00000c00010f7983 */ /* 0x000f680000300800 */
[----:B----4-:R-:W-:Y:S04]  /*6db10*/  STG.E.U16 desc[UR10][R6.64], R4 ;  /* 0x0000000406007986 */ /* 0x010fe8000c10150a */
[----:B------:R-:W-:Y:S04]  /*6db20*/  STG.E.U16 desc[UR10][R8.64], R29 ;  /* 0x0000001d08007986 */ /* 0x000fe8000c10150a */
[----:B------:R0:W-:Y:S02]  /*6db30*/  STG.E.U16 desc[UR10][R10.64], R25 ;  /* 0x000000190a007986 */ /* 0x0001e4000c10150a */
[----:B0-----:R-:W-:Y:S01]  /*6db40*/  PRMT R11, R4, 0x7632, R11 ;  /* 0x00007632040b7816 */ /* 0x001fe2000000000b */
[----:B--2---:R-:W-:Y:S01]  /*6db50*/  IMAD R9, R23, 0x2, R3 ;  /* 0x0000000217097824 */ /* 0x004fe200078e0203 */
[C---:B------:R-:W-:Y:S01]  /*6db60*/  LEA R4, P5, R5.reuse, R2, 0x1 ;  /* 0x0000000205047211 */ /* 0x040fe200078a08ff */
[----:B------:R-:W0:Y:S03]  /*6db70*/  LDC R10, c[0x0][0x3e8] ;  /* 0x0000fa00ff0a7b82 */ /* 0x000e260000000800 */
[----:B------:R-:W-:-:S02]  /*6db80*/  LEA.HI.X.SX32 R5, R5, R0, 0x1, P5 ;  /* 0x0000000005057211 */ /* 0x000fc400028f0eff */
[----:B------:R-:W-:-:S04]  /*6db90*/  LEA R6, P5, R3, R2, 0x1 ;  /* 0x0000000203067211 */ /* 0x000fc800078a08ff */
[----:B------:R-:W-:Y:S01]  /*6dba0*/  LEA.HI.X.SX32 R7, R3, R0, 0x1, P5 ;  /* 0x0000000003077211 */ /* 0x000fe200028f0eff */
[----:B---3--:R1:W-:Y:S01]  /*6dbb0*/  STG.E.U16 desc[UR10][R4.64], R20 ;  /* 0x0000001404007986 */ /* 0x0083e2000c10150a */
[----:B------:R-:W-:-:S03]  /*6dbc0*/  PRMT R23, R20, 0x7632, R23 ;  /* 0x0000763214177816 */ /* 0x000fc60000000017 */
[----:B------:R2:W-:Y:S04]  /*6dbd0*/  STG.E.U16 desc[UR10][R6.64], R26 ;  /* 0x0000001a06007986 */ /* 0x0005e8000c10150a */
[----:B-1----:R-:W3:Y:S04]  /*6dbe0*/  LDL.LU.S16 R20, [R1+0x150] ;  /* 0x0001500001147983 */ /* 0x002ee80000300600 */
[----:B--2---:R-:W2:Y:S01]  /*6dbf0*/  LDL.LU R7, [R1+0x4] ;  /* 0x0000040001077983 */ /* 0x004ea20000300800 */
[----:B------:R-:W-:Y:S02]  /*6dc00*/  PRMT R17, R28, 0x7632, R17 ;  /* 0x000076321c117816 */ /* 0x000fe40000000011 */
[----:B------:R-:W1:Y:S01]  /*6dc10*/  LDC R28, c[0x0][0x3e8] ;  /* 0x0000fa00ff1c7b82 */ /* 0x000e620000000800 */
[----:B------:R-:W-:-:S02]  /*6dc20*/  LEA R8, P5, R9, R2, 0x1 ;  /* 0x0000000209087211 */ /* 0x000fc400078a08ff */
[----:B-1----:R-:W-:Y:S02]  /*6dc30*/  LEA R3, R28, R9, 0x1 ;  /* 0x000000091c037211 */ /* 0x002fe400078e08ff */
[----:B------:R-:W-:Y:S02]  /*6dc40*/  LEA.HI.X.SX32 R9, R9, R0, 0x1, P5 ;  /* 0x0000000009097211 */ /* 0x000fe400028f0eff */
[----:B------:R-:W-:-:S04]  /*6dc50*/  LEA R4, P5, R3, R2, 0x1 ;  /* 0x0000000203047211 */ /* 0x000fc800078a08ff */
[----:B------:R-:W-:Y:S01]  /*6dc60*/  LEA.HI.X.SX32 R5, R3, R0, 0x1, P5 ;  /* 0x0000000003057211 */ /* 0x000fe200028f0eff */
[----:B0-----:R-:W-:Y:S01]  /*6dc70*/  IMAD R3, R10, 0x2, R3 ;  /* 0x000000020a037824 */ /* 0x001fe200078e0203 */
[----:B------:R-:W-:Y:S02]  /*6dc80*/  PRMT R10, R26, 0x7632, R10 ;  /* 0x000076321a0a7816 */ /* 0x000fe4000000000a */
[----:B------:R-:W0:Y:S01]  /*6dc90*/  LDC R26, c[0x0][0x3e8] ;  /* 0x0000fa00ff1a7b82 */ /* 0x000e220000000800 */
[----:B------:R-:W-:-:S07]  /*6dca0*/  PRMT R12, R29, 0x7632, R12 ;  /* 0x000076321d0c7816 */ /* 0x000fce000000000c */
[----:B------:R-:W1:Y:S01]  /*6dcb0*/  LDC R29, c[0x0][0x3e8] ;  /* 0x0000fa00ff1d7b82 */ /* 0x000e620000000800 */
[----:B------:R-:W-:Y:S01]  /*6dcc0*/  LEA R6, P5, R3, R2, 0x1 ;  /* 0x0000000203067211 */ /* 0x000fe200078a08ff */
[----:B--2---:R2:W-:Y:S06]  /*6dcd0*/  STG.E.U16 desc[UR10][R8.64], R7 ;  /* 0x0000000708007986 */ /* 0x0045ec000c10150a */
[----:B--2---:R-:W2:Y:S01]  /*6dce0*/  LDC R8, c[0x0][0x3e8] ;  /* 0x0000fa00ff087b82 */ /* 0x004ea20000000800 */
[----:B-----5:R0:W-:Y:S01]  /*6dcf0*/  STG.E.U16 desc[UR10][R4.64], R27 ;  /* 0x0000001b04007986 */ /* 0x0201e2000c10150a */
[----:B------:R-:W-:-:S02]  /*6dd00*/  PRMT R16, R7, 0x7632, R16 ;  /* 0x0000763207107816 */ /* 0x000fc40000000010 */
[----:B------:R-:W-:Y:S02]  /*6dd10*/  LEA.HI.X.SX32 R7, R3, R0, 0x1, P5 ;  /* 0x0000000003077211 */ /* 0x000fe400028f0eff */
[----:B------:R-:W-:Y:S02]  /*6dd20*/  PRMT R21, R25, 0x7632, R21 ;  /* 0x0000763219157816 */ /* 0x000fe40000000015 */
[----:B------:R-:W4:Y:S01]  /*6dd30*/  LDC R25, c[0x0][0x3e8] ;  /* 0x0000fa00ff197b82 */ /* 0x000f220000000800 */
[----:B0-----:R-:W-:-:S07]  /*6dd40*/  LEA R5, R26, R3, 0x1 ;  /* 0x000000031a057211 */ /* 0x001fce00078e08ff */
[----:B------:R-:W0:Y:S01]  /*6dd50*/  LDC R9, c[0x0][0x3e8] ;  /* 0x0000fa00ff097b82 */ /* 0x000e220000000800 */
[C---:B------:R-:W-:Y:S01]  /*6dd60*/  LEA R4, P5, R5.reuse, R2, 0x1 ;  /* 0x0000000205047211 */ /* 0x040fe200078a08ff */
[----:B------:R5:W-:Y:S01]  /*6dd70*/  STG.E.U16 desc[UR10][R6.64], R15 ;  /* 0x0000000f06007986 */ /* 0x000be2000c10150a */
[----:B--2---:R-:W-:Y:S02]  /*6dd80*/  IMAD R3, R8, 0x2, R5 ;  /* 0x0000000208037824 */ /* 0x004fe400078e0205 */
[----:B------:R-:W-:-:S03]  /*6dd90*/  LEA.HI.X.SX32 R5, R5, R0, 0x1, P5 ;  /* 0x0000000005057211 */ /* 0x000fc600028f0eff */
[----:B-----5:R-:W-:Y:S02]  /*6dda0*/  LEA R6, P5, R3, R2, 0x1 ;  /* 0x0000000203067211 */ /* 0x020fe400078a08ff */
[----:B-1----:R-:W-:Y:S02]  /*6ddb0*/  LEA R8, R29, R3, 0x1 ;  /* 0x000000031d087211 */ /* 0x002fe400078e08ff */
[----:B------:R-:W2:Y:S01]  /*6ddc0*/  LDL.LU.S16 R29, [R1+0x138] ;  /* 0x00013800011d7983 */ /* 0x000ea20000300600 */
[----:B------:R-:W-:-:S03]  /*6ddd0*/  LEA.HI.X.SX32 R7, R3, R0, 0x1, P5 ;  /* 0x0000000003077211 */ /* 0x000fc600028f0eff */
[----:B------:R-:W5:Y:S01]  /*6dde0*/  LDL.LU.S16 R3, [R1+0x13c] ;  /* 0x00013c0001037983 */ /* 0x000f620000300600 */
[----:B------:R-:W-:Y:S02]  /*6ddf0*/  PRMT R26, R27, 0x7632, R26 ;  /* 0x000076321b1a7816 */ /* 0x000fe4000000001a */
[----:B------:R-:W1:Y:S01]  /*6de00*/  LDC R27, c[0x0][0x3e8] ;  /* 0x0000fa00ff1b7b82 */ /* 0x000e620000000800 */
[----:B-----5:R5:W-:Y:S02]  /*6de10*/  STG.E.U16 desc[UR10][R4.64], R3 ;  /* 0x0000000304007986 */ /* 0x020be4000c10150a */
[C---:B-----5:R-:W-:Y:S01]  /*6de20*/  LEA R4, P5, R8.reuse, R2, 0x1 ;  /* 0x0000000208047211 */ /* 0x060fe200078a08ff */
[----:B----4-:R-:W-:Y:S02]  /*6de30*/  IMAD R3, R25, 0x2, R8 ;  /* 0x0000000219037824 */ /* 0x010fe400078e0208 */
[----:B------:R-:W4:Y:S01]  /*6de40*/  LDL.LU.S16 R25, [R1+0x144] ;  /* 0x0001440001197983 */ /* 0x000f220000300600 */
[----:B------:R-:W-:-:S03]  /*6de50*/  LEA.HI.X.SX32 R5, R8, R0, 0x1, P5 ;  /* 0x0000000008057211 */ /* 0x000fc600028f0eff */
[----:B------:R-:W5:Y:S01]  /*6de60*/  LDL.LU.S16 R8, [R1+0x14c] ;  /* 0x00014c0001087983 */ /* 0x000f620000300600 */
[----:B------:R-:W-:Y:S02]  /*6de70*/  PRMT R28, R15, 0x7632, R28 ;  /* 0x000076320f1c7816 */ /* 0x000fe4000000001c */
[----:B------:R-:W0:Y:S01]  /*6de80*/  LDC R15, c[0x0][0x3e8] ;  /* 0x0000fa00ff0f7b82 */ /* 0x000e220000000800 */
[----:B-----5:R5:W-:Y:S04]  /*6de90*/  STG.E.U16 desc[UR10][R6.64], R8 ;  /* 0x0000000806007986 */ /* 0x020be8000c10150a */
[----:B---3--:R3:W-:Y:S01]  /*6dea0*/  STG.E.U16 desc[UR10][R4.64], R20 ;  /* 0x0000001404007986 */ /* 0x0087e2000c10150a */
[----:B-----5:R-:W-:Y:S02]  /*6deb0*/  LEA R6, P5, R3, R2, 0x1 ;  /* 0x0000000203067211 */ /* 0x020fe400078a08ff */
[----:B0-----:R-:W-:-:S02]  /*6dec0*/  LEA R8, R9, R3, 0x1 ;  /* 0x0000000309087211 */ /* 0x001fc400078e08ff */
[----:B------:R-:W-:Y:S01]  /*6ded0*/  LEA.HI.X.SX32 R7, R3, R0, 0x1, P5 ;  /* 0x0000000003077211 */ /* 0x000fe200028f0eff */
[----:B------:R-:W5:Y:S01]  /*6dee0*/  LDL.LU.S16 R9, [R1+0x12c] ;  /* 0x00012c0001097983 */ /* 0x000f620000300600 */
[C---:B---3--:R-:W-:Y:S01]  /*6def0*/  LEA R4, P5, R8.reuse, R2, 0x1 ;  /* 0x0000000208047211 */ /* 0x048fe200078a08ff */
[----:B-1----:R-:W-:Y:S02]  /*6df00*/  IMAD R3, R27, 0x2, R8 ;  /* 0x000000021b037824 */ /* 0x002fe400078e0208 */
[----:B------:R-:W3:Y:S01]  /*6df10*/  LDL.LU.S16 R20, [R1+0x148] ;  /* 0x0001480001147983 */ /* 0x000ee20000300600 */
[----:B------:R-:W-:-:S03]  /*6df20*/  LEA.HI.X.SX32 R5, R8, R0, 0x1, P5 ;  /* 0x0000000008057211 */ /* 0x000fc600028f0eff */
[----:B------:R-:W2:Y:S04]  /*6df30*/  LDL.LU.S16 R27, [R1+0x11c] ;  /* 0x00011c00011b7983 */ /* 0x000ea80000300600 */
[----:B------:R-:W2:Y:S04]  /*6df40*/  LDL.LU.S16 R8, [R1+0x154] ;  /* 0x0001540001087983 */ /* 0x000ea80000300600 */
[----:B--2---:R0:W-:Y:S02]  /*6df50*/  STG.E.U16 desc[UR10][R6.64], R8 ;  /* 0x0000000806007986 */ /* 0x0041e4000c10150a */
[----:B0-----:R-:W-:-:S02]  /*6df60*/  LEA R6, P5, R3, R2, 0x1 ;  /* 0x0000000203067211 */ /* 0x001fc400078a08ff */
[----:B------:R-:W-:Y:S02]  /*6df70*/  LEA R8, R15, R3, 0x1 ;  /* 0x000000030f087211 */ /* 0x000fe400078e08ff */
[----:B------:R-:W-:Y:S01]  /*6df80*/  LEA.HI.X.SX32 R7, R3, R0, 0x1, P5 ;  /* 0x0000000003077211 */ /* 0x000fe200028f0eff */
[----:B-----5:R0:W-:Y:S01]  /*6df90*/  STG.E.U16 desc[UR10][R4.64], R9 ;  /* 0x0000000904007986 */ /* 0x0201e2000c10150a */
[----:B------:R-:W1:Y:S03]  /*6dfa0*/  LDC R3, c[0x0][0x3e8] ;  /* 0x0000fa00ff037b82 */ /* 0x000e660000000800 */
[----:B------:R-:W2:Y:S01]  /*6dfb0*/  LDL.LU.S16 R15, [R1+0x128] ;  /* 0x00012800010f7983 */ /* 0x000ea20000300600 */
[----:B0-----:R-:W-:-:S04]  /*6dfc0*/  LEA R4, P5, R8, R2, 0x1 ;  /* 0x0000000208047211 */ /* 0x001fc800078a08ff */
[----:B------:R-:W0:Y:S01]  /*6dfd0*/  LDC R9, c[0x0][0x3e8] ;  /* 0x0000fa00ff097b82 */ /* 0x000e220000000800 */
[----:B------:R-:W-:Y:S01]  /*6dfe0*/  LEA.HI.X.SX32 R5, R8, R0, 0x1, P5 ;  /* 0x0000000008057211 */ /* 0x000fe200028f0eff */
[----:B-1----:R-:W-:-:S06]  /*6dff0*/  IMAD R3, R3, 0x2, R8 ;  /* 0x0000000203037824 */ /* 0x002fcc00078e0208 */
[----:B------:R-:W1:Y:S01]  /*6e000*/  LDC R8, c[0x0][0x3e8] ;  /* 0x0000fa00ff087b82 */ /* 0x000e620000000800 */
[----:B------:R5:W-:Y:S04]  /*6e010*/  STG.E.U16 desc[UR10][R6.64], R29 ;  /* 0x0000001d06007986 */ /* 0x000be8000c10150a */
[----:B----4-:R4:W-:Y:S01]  /*6e020*/  STG.E.U16 desc[UR10][R4.64], R25 ;  /* 0x0000001904007986 */ /* 0x0109e2000c10150a */
[----:B-----5:R-:W-:-:S03]  /*6e030*/  LEA R6, P5, R3, R2, 0x1 ;  /* 0x0000000203067211 */ /* 0x020fc600078a08ff */
[----:B------:R-:W5:Y:S01]  /*6e040*/  LDL.LU.S16 R29, [R1+0x134] ;  /* 0x00013400011d7983 */ /* 0x000f620000300600 */
[----:B------:R-:W-:-:S03]  /*6e050*/  LEA.HI.X.SX32 R7, R3, R0, 0x1, P5 ;  /* 0x0000000003077211 */ /* 0x000fc600028f0eff */
[----:B----4-:R-:W4:Y:S01]  /*6e060*/  LDL.LU.S16 R25, [R1+0x10c] ;  /* 0x00010c0001197983 */ /* 0x010f220000300600 */
[----:B-1----:R-:W-:-:S05]  /*6e070*/  LEA R8, R8, R3, 0x1 ;  /* 0x0000000308087211 */ /* 0x002fca00078e08ff */
[----:B0-----:R-:W-:Y:S02]  /*6e080*/  IMAD R3, R9, 0x2, R8 ;  /* 0x0000000209037824 */ /* 0x001fe400078e0208 */
[----:B------:R-:W4:Y:S01]  /*6e090*/  LDL.LU.S16 R9, [R1+0x130] ;  /* 0x0001300001097983 */ /* 0x000f220000300600 */
[----:B------:R-:W-:-:S04]  /*6e0a0*/  LEA R4, P5, R8, R2, 0x1 ;  /* 0x0000000208047211 */ /* 0x000fc800078a08ff */
[----:B------:R-:W-:Y:S02]  /*6e0b0*/  LEA.HI.X.SX32 R5, R8, R0, 0x1, P5 ;  /* 0x0000000008057211 */ /* 0x000fe400028f0eff */
[----:B------:R-:W0:Y:S01]  /*6e0c0*/  LDC R8, c[0x0][0x3e8] ;  /* 0x0000fa00ff087b82 */ /* 0x000e220000000800 */
[----:B---3--:R1:W-:Y:S02]  /*6e0d0*/  STG.E.U16 desc[UR10][R6.64], R20 ;  /* 0x0000001406007986 */ /* 0x0083e4000c10150a */
[C---:B-1----:R-:W-:Y:S02]  /*6e0e0*/  LEA R6, P5, R3.reuse, R2, 0x1 ;  /* 0x0000000203067211 */ /* 0x042fe400078a08ff */
[----:B------:R-:W3:Y:S02]  /*6e0f0*/  LDL.LU.S16 R20, [R1+0x118] ;  /* 0x0001180001147983 */ /* 0x000ee40000300600 */
[----:B------:R-:W-:Y:S02]  /*6e100*/  LEA.HI.X.SX32 R7, R3, R0, 0x1, P5 ;  /* 0x0000000003077211 */ /* 0x000fe400028f0eff */
[----:B0-----:R-:W-:-:S02]  /*6e110*/  LEA R8, R8, R3, 0x1 ;  /* 0x0000000308087211 */ /* 0x001fc400078e08ff */
[----:B------:R-:W0:Y:S01]  /*6e120*/  LDC R3, c[0x0][0x3e8] ;  /* 0x0000fa00ff037b82 */ /* 0x000e220000000800 */
[----:B------:R1:W-:Y:S02]  /*6e130*/  STG.E.U16 desc[UR10][R4.64], R27 ;  /* 0x0000001b04007986 */ /* 0x0003e4000c10150a */
[C---:B-1----:R-:W-:Y:S02]  /*6e140*/  LEA R4, P5, R8.reuse, R2, 0x1 ;  /* 0x0000000208047211 */ /* 0x042fe400078a08ff */
[----:B------:R-:W3:Y:S02]  /*6e150*/  LDL.LU.S16 R27, [R1+0x120] ;  /* 0x00012000011b7983 */ /* 0x000ee40000300600 */
[----:B------:R-:W-:Y:S01]  /*6e160*/  LEA.HI.X.SX32 R5, R8, R0, 0x1, P5 ;  /* 0x0000000008057211 */ /* 0x000fe200028f0eff */
[----:B0-----:R-:W-:Y:S02]  /*6e170*/  IMAD R3, R3, 0x2, R8 ;  /* 0x0000000203037824 */ /* 0x001fe400078e0208 */
[----:B------:R-:W0:Y:S03]  /*6e180*/  LDC R8, c[0x0][0x3e8] ;  /* 0x0000fa00ff087b82 */ /* 0x000e260000000800 */
[----:B0-----:R-:W-:Y:S01]  /*6e190*/  LEA R8, R8, R3, 0x1 ;  /* 0x0000000308087211 */ /* 0x001fe200078e08ff */
[----:B--2---:R0:W-:Y:S02]  /*6e1a0*/  STG.E.U16 desc[UR10][R6.64], R15 ;  /* 0x0000000f06007986 */ /* 0x0041e4000c10150a */
[----:B0-----:R-:W-:-:S02]  /*6e1b0*/  LEA R6, P5, R3, R2, 0x1 ;  /* 0x0000000203067211 */ /* 0x001fc400078a08ff */
[----:B------:R-:W0:Y:S02]  /*6e1c0*/  LDC R15, c[0x0][0x3e8] ;  /* 0x0000fa00ff0f7b82 */ /* 0x000e240000000800 */
[----:B------:R-:W-:-:S06]  /*6e1d0*/  LEA.HI.X.SX32 R7, R3, R0, 0x1, P5 ;  /* 0x0000000003077211 */ /* 0x000fcc00028f0eff */
[----:B------:R-:W1:Y:S01]  /*6e1e0*/  LDC R3, c[0x0][0x3e8] ;  /* 0x0000fa00ff037b82 */ /* 0x000e620000000800 */
[----:B----4-:R2:W-:Y:S07]  /*6e1f0*/  STG.E.U16 desc[UR10][R4.64], R9 ;  /* 0x0000000904007986 */ /* 0x0105ee000c10150a */
[----:B--2---:R-:W2:Y:S01]  /*6e200*/  LDC R9, c[0x0][0x3e8] ;  /* 0x0000fa00ff097b82 */ /* 0x004ea20000000800 */
[C---:B------:R-:W-:Y:S01]  /*6e210*/  LEA R4, P5, R8.reuse, R2, 0x1 ;  /* 0x0000000208047211 */ /* 0x040fe200078a08ff */
[----:B-1----:R-:W-:Y:S01]  /*6e220*/  IMAD R3, R3, 0x2, R8 ;  /* 0x0000000203037824 */ /* 0x002fe200078e0208 */
[----:B-----5:R1:W-:Y:S02]  /*6e230*/  STG.E.U16 desc[UR10][R6.64], R29 ;  /* 0x0000001d06007986 */ /* 0x0203e4000c10150a */
[----:B------:R-:W-:-:S02]  /*6e240*/  LEA.HI.X.SX32 R5, R8, R0, 0x1, P5 ;  /* 0x0000000008057211 */ /* 0x000fc400028f0eff */
[----:B-1----:R-:W4:Y:S01]  /*6e250*/  LDL.LU.S16 R29, [R1+0x108] ;  /* 0x00010800011d7983 */ /* 0x002f220000300600 */
[----:B--2---:R-:W-:-:S03]  /*6e260*/  LEA R8, R9, R3, 0x1 ;  /* 0x0000000309087211 */ /* 0x004fc600078e08ff */
[----:B------:R-:W2:Y:S01]  /*6e270*/  LDL.LU.S16 R9, [R1+0x124] ;  /* 0x0001240001097983 */ /* 0x000ea20000300600 */
[----:B------:R-:W-:-:S04]  /*6e280*/  LEA R6, P5, R3, R2, 0x1 ;  /* 0x0000000203067211 */ /* 0x000fc800078a08ff */
[----:B------:R-:W-:Y:S02]  /*6e290*/  LEA.HI.X.SX32 R7, R3, R0, 0x1, P5 ;  /* 0x0000000003077211 */ /* 0x000fe400028f0eff */
[----:B------:R-:W1:Y:S01]  /*6e2a0*/  LDC R3, c[0x0][0x3e8] ;  /* 0x0000fa00ff037b82 */ /* 0x000e620000000800 */
[----:B------:R5:W-:Y:S04]  /*6e2b0*/  STG.E.U16 desc[UR10][R4.64], R25 ;  /* 0x0000001904007986 */ /* 0x000be8000c10150a */
[----:B---3--:R3:W-:Y:S01]  /*6e2c0*/  STG.E.U16 desc[UR10][R6.64], R20 ;  /* 0x0000001406007986 */ /* 0x0087e2000c10150a */
[----:B-----5:R-:W-:-:S03]  /*6e2d0*/  LEA R4, P5, R8, R2, 0x1 ;  /* 0x0000000208047211 */ /* 0x020fc600078a08ff */
[----:B------:R-:W5:Y:S01]  /*6e2e0*/  LDL.LU.S16 R25, [R1+0x110] ;  /* 0x0001100001197983 */ /* 0x000f620000300600 */
[----:B------:R-:W-:-:S03]  /*6e2f0*/  LEA.HI.X.SX32 R5, R8, R0, 0x1, P5 ;  /* 0x0000000008057211 */ /* 0x000fc600028f0eff */
[----:B---3--:R-:W3:Y:S01]  /*6e300*/  LDL.LU.S16 R20, [R1+0x114] ;  /* 0x0001140001147983 */ /* 0x008ee20000300600 */
[----:B-1----:R-:W-:-:S05]  /*6e310*/  IMAD R3, R3, 0x2, R8 ;  /* 0x0000000203037824 */ /* 0x002fca00078e0208 */
[----:B------:R-:W-:Y:S02]  /*6e320*/  LEA R6, P5, R3, R2, 0x1 ;  /* 0x0000000203067211 */ /* 0x000fe400078a08ff */
[----:B0-----:R-:W-:Y:S02]  /*6e330*/  LEA R8, R15, R3, 0x1 ;  /* 0x000000030f087211 */ /* 0x001fe400078e08ff */
[----:B------:R-:W-:Y:S01]  /*6e340*/  LEA.HI.X.SX32 R7, R3, R0, 0x1, P5 ;  /* 0x0000000003077211 */ /* 0x000fe200028f0eff */
[----:B------:R0:W-:Y:S01]  /*6e350*/  STG.E.U16 desc[UR10][R4.64], R27 ;  /* 0x0000001b04007986 */ /* 0x0001e2000c10150a */
[----:B------:R-:W1:Y:S08]  /*6e360*/  LDC R3, c[0x0][0x3e8] ;  /* 0x0000fa00ff037b82 */ /* 0x000e700000000800 */
[----:B------:R-:W2:Y:S01]  /*6e370*/  LDC R15, c[0x0][0x3e8] ;  /* 0x0000fa00ff0f7b82 */ /* 0x000ea20000000800 */
[C---:B0-----:R-:W-:Y:S01]  /*6e380*/  LEA R4, P5, R8.reuse, R2, 0x1 ;  /* 0x0000000208047211 */ /* 0x041fe200078a08ff */
[----:B------:R-:W3:Y:S03]  /*6e390*/  LDL.LU.S16 R27, [R1+0x88] ;  /* 0x00008800011b7983 */ /* 0x000ee60000300600 */
[----:B------:R-:W-:Y:S01]  /*6e3a0*/  LEA.HI.X.SX32 R5, R8, R0, 0x1, P5 ;  /* 0x0000000008057211 */ /* 0x000fe200028f0eff */
[----:B-1----:R-:W-:-:S02]  /*6e3b0*/  IMAD R3, R3, 0x2, R8 ;  /* 0x0000000203037824 */ /* 0x002fc400078e0208 */
[----:B------:R-:W0:Y:S03]  /*6e3c0*/  LDC R8, c[0x0][0x3e8] ;  /* 0x0000fa00ff087b82 */ /* 0x000e260000000800 */
[----:B0-----:R-:W-:Y:S01]  /*6e3d0*/  LEA R8, R8, R3, 0x1 ;  /* 0x0000000308087211 */ /* 0x001fe200078e08ff */
[----:B--2---:R0:W-:Y:S02]  /*6e3e0*/  STG.E.U16 desc[UR10][R6.64], R9 ;  /* 0x0000000906007986 */ /* 0x0041e4000c10150a */
[C---:B0-----:R-:W-:Y:S02]  /*6e3f0*/  LEA R6, P5, R3.reuse, R2, 0x1 ;  /* 0x0000000203067211 */ /* 0x041fe400078a08ff */
[----:B------:R-:W0:Y:S02]  /*6e400*/  LDC R9, c[0x0][0x3e8] ;  /* 0x0000fa00ff097b82 */ /* 0x000e240000000800 */
[----:B------:R-:W-:-:S02]  /*6e410*/  LEA.HI.X.SX32 R7, R3, R0, 0x1, P5 ;  /* 0x0000000003077211 */ /* 0x000fc400028f0eff */
[----:B------:R-:W2:Y:S04]  /*6e420*/  LDL.LU.S16 R3, [R1+0x100] ;  /* 0x0001000001037983 */ /* 0x000ea80000300600 */
[----:B--2---:R1:W-:Y:S02]  /*6e430*/  STG.E.U16 desc[UR10][R4.64], R3 ;  /* 0x0000000304007986 */ /* 0x0043e4000c10150a */
[C---:B-1----:R-:W-:Y:S01]  /*6e440*/  LEA R4, P5, R8.reuse, R2, 0x1 ;  /* 0x0000000208047211 */ /* 0x042fe200078a08ff */
[----:B0-----:R-:W-:Y:S01]  /*6e450*/  IMAD R3, R9, 0x2, R8 ;  /* 0x0000000209037824 */ /* 0x001fe200078e0208 */
[----:B----4-:R0:W-:Y:S01]  /*6e460*/  STG.E.U16 desc[UR10][R6.64], R29 ;  /* 0x0000001d06007986 */ /* 0x0101e2000c10150a */
[----:B------:R-:W1:Y:S01]  /*6e470*/  LDC R9, c[0x0][0x3e8] ;  /* 0x0000fa00ff097b82 */ /* 0x000e620000000800 */
[----:B------:R-:W-:-:S07]  /*6e480*/  LEA.HI.X.SX32 R5, R8, R0, 0x1, P5 ;  /* 0x0000000008057211 */ /* 0x000fce00028f0eff */
[----:B------:R-:W2:Y:S01]  /*6e490*/  LDC R8, c[0x0][0x3e8] ;  /* 0x0000fa00ff087b82 */ /* 0x000ea20000000800 */
[C---:B0-----:R-:W-:Y:S01]  /*6e4a0*/  LEA R6, P5, R3.reuse, R2, 0x1 ;  /* 0x0000000203067211 */ /* 0x041fe200078a08ff */
[----:B-----5:R0:W-:Y:S03]  /*6e4b0*/  STG.E.U16 desc[UR10][R4.64], R25 ;  /* 0x0000001904007986 */ /* 0x0201e6000c10150a */
[----:B------:R-:W-:Y:S01]  /*6e4c0*/  LEA.HI.X.SX32 R7, R3, R0, 0x1, P5 ;  /* 0x0000000003077211 */ /* 0x000fe200028f0eff */
[----:B------:R-:W4:Y:S01]  /*6e4d0*/  LDL.LU.S16 R29, [R1+0x104] ;  /* 0x00010400011d7983 */ /* 0x000f220000300600 */
[----:B--2---:R-:W-:Y:S01]  /*6e4e0*/  LEA R8, R8, R3, 0x1 ;  /* 0x0000000308087211 */ /* 0x004fe200078e08ff */
[----:B0-----:R-:W0:Y:S03]  /*6e4f0*/  LDC R25, c[0x0][0x3e8] ;  /* 0x0000fa00ff197b82 */ /* 0x001e260000000800 */
[----:B------:R-:W-:Y:S01]  /*6e500*/  LEA R4, P5, R8, R2, 0x1 ;  /* 0x0000000208047211 */ /* 0x000fe200078a08ff */
[----:B------:R-:W-:-:S03]  /*6e510*/  IMAD R3, R15, 0x2, R8 ;  /* 0x000000020f037824 */ /* 0x000fc600078e0208 */
[----:B------:R-:W-:Y:S01]  /*6e520*/  LEA.HI.X.SX32 R5, R8, R0, 0x1, P5 ;  /* 0x0000000008057211 */ /* 0x000fe200028f0eff */
[----:B---3--:R2:W-:Y:S01]  /*6e530*/  STG.E.U16 desc[UR10][R6.64], R20 ;  /* 0x0000001406007986 */ /* 0x0085e2000c10150a */
[----:B------:R-:W3:Y:S08]  /*6e540*/  LDC R8, c[0x0][0x3e8] ;  /* 0x0000fa00ff087b82 */ /* 0x000ef00000000800 */
[----:B------:R-:W5:Y:S01]  /*6e550*/  LDC R15, c[0x0][0x3e8] ;  /* 0x0000fa00ff0f7b82 */ /* 0x000f620000000800 */
[C---:B--2---:R-:W-:Y:S01]  /*6e560*/  LEA R6, P5, R3.reuse, R2, 0x1 ;  /* 0x0000000203067211 */ /* 0x044fe200078a08ff */
[----:B------:R-:W2:Y:S03]  /*6e570*/  LDL.LU.S16 R20, [R1+0x84] ;  /* 0x0000840001147983 */ /* 0x000ea60000300600 */
[----:B------:R-:W-:-:S02]  /*6e580*/  LEA.HI.X.SX32 R7, R3, R0, 0x1, P5 ;  /* 0x0000000003077211 */ /* 0x000fc400028f0eff */
[----:B---3--:R-:W-:Y:S02]  /*6e590*/  LEA R8, R8, R3, 0x1 ;  /* 0x0000000308087211 */ /* 0x008fe400078e08ff */
[----:B------:R-:W3:Y:S01]  /*6e5a0*/  LDC R3, c[0x0][0x3e8] ;  /* 0x0000fa00ff037b82 */ /* 0x000ee20000000800 */
[----:B------:R0:W-:Y:S02]  /*6e5b0*/  STG.E.U16 desc[UR10][R4.64], R27 ;  /* 0x0000001b04007986 */ /* 0x0001e4000c10150a */
[C---:B0-----:R-:W-:Y:S02]  /*6e5c0*/  LEA R4, P5, R8.reuse, R2, 0x1 ;  /* 0x0000000208047211 */ /* 0x041fe400078a08ff */
[----:B------:R-:W2:Y:S02]  /*6e5d0*/  LDL.LU.S16 R27, [R1+0x8c] ;  /* 0x00008c00011b7983 */ /* 0x000ea40000300600 */
[----:B------:R-:W-:Y:S01]  /*6e5e0*/  LEA.HI.X.SX32 R5, R8, R0, 0x1, P5 ;  /* 0x0000000008057211 */ /* 0x000fe200028f0eff */
[----:B---3--:R-:W-:-:S02]  /*6e5f0*/  IMAD R3, R3, 0x2, R8 ;  /* 0x0000000203037824 */ /* 0x008fc400078e0208 */
[----:B------:R-:W3:Y:S04]  /*6e600*/  LDL.LU.S16 R8, [R1+0x94] ;  /* 0x0000940001087983 */ /* 0x000ee80000300600 */
[----:B---3--:R0:W-:Y:S02]  /*6e610*/  STG.E.U16 desc[UR10][R6.64], R8 ;  /* 0x0000000806007986 */ /* 0x0081e4000c10150a */
[----:B0-----:R-:W-:Y:S02]  /*6e620*/  LEA R6, P5, R3, R2, 0x1 ;  /* 0x0000000203067211 */ /* 0x001fe400078a08ff */
[----:B-1----:R-:W-:Y:S02]  /*6e630*/  LEA R8, R9, R3, 0x1 ;  /* 0x0000000309087211 */ /* 0x002fe400078e08ff */
[----:B------:R-:W3:Y:S01]  /*6e640*/  LDL.LU.S16 R9, [R1+0x78] ;  /* 0x0000780001097983 */ /* 0x000ee20000300600 */
[----:B------:R-:W-:-:S03]  /*6e650*/  LEA.HI.X.SX32 R7, R3, R0, 0x1, P5 ;  /* 0x0000000003077211 */ /* 0x000fc600028f0eff */
[----:B------:R-:W2:Y:S04]  /*6e660*/  LDL.LU.S16 R3, [R1+0x98] ;  /* 0x0000980001037983 */ /* 0x000ea80000300600 */
[----:B--2---:R0:W-:Y:S04]  /*6e670*/  STG.E.U16 desc[UR10][R4.64], R3 ;  /* 0x0000000304007986 */ /* 0x0041e8000c10150a */
[----:B----4-:R1:W-:Y:S01]  /*6e680*/  STG.E.U16 desc[UR10][R6.64], R29 ;  /* 0x0000001d06007986 */ /* 0x0103e2000c10150a */
[----:B0-----:R-:W-:Y:S01]  /*6e690*/  LEA R4, P5, R8, R2, 0x1 ;  /* 0x0000000208047211 */ /* 0x001fe200078a08ff */
[----:B------:R-:W-:-:S02]  /*6e6a0*/  IMAD R3, R25, 0x2, R8 ;  /* 0x0000000219037824 */ /* 0x000fc400078e0208 */
[----:B------:R-:W2:Y:S01]  /*6e6b0*/  LDL.LU.S16 R25, [R1+0x68] ;  /* 0x0000680001197983 */ /* 0x000ea20000300600 */
[----:B------:R-:W-:Y:S01]  /*6e6c0*/  LEA.HI.X.SX32 R5, R8, R0, 0x1, P5 ;  /* 0x0000000008057211 */ /* 0x000fe200028f0eff */
[----:B-1----:R-:W0:Y:S01]  /*6e6d0*/  LDC R29, c[0x0][0x3e8] ;  /* 0x0000fa00ff1d7b82 */ /* 0x002e220000000800 */
[----:B------:R-:W-:Y:S02]  /*6e6e0*/  LEA R6, P5, R3, R2, 0x1 ;  /* 0x0000000203067211 */ /* 0x000fe400078a08ff */
[----:B-----5:R-:W-:Y:S02]  /*6e6f0*/  LEA R8, R15, R3, 0x1 ;  /* 0x000000030f087211 */ /* 0x020fe400078e08ff */
[----:B------:R-:W-:Y:S01]  /*6e700*/  LEA.HI.X.SX32 R7, R3, R0, 0x1, P5 ;  /* 0x0000000003077211 */ /* 0x000fe200028f0eff */
[----:B---3--:R1:W-:Y:S02]  /*6e710*/  STG.E.U16 desc[UR10][R4.64], R9 ;  /* 0x0000000904007986 */ /* 0x0083e4000c10150a */
[----:B------:R-:W3:Y:S02]  /*6e720*/  LDC R3, c[0x0][0x3e8] ;  /* 0x0000fa00ff037b82 */ /* 0x000ee40000000800 */
[----:B------:R-:W4:Y:S01]  /*6e730*/  LDL.LU.S16 R15, [R1+0x74] ;  /* 0x00007400010f7983 */ /* 0x000f220000300600 */
[----:B-1----:R-:W-:-:S05]  /*6e740*/  LEA R4, P5, R8, R2, 0x1 ;  /* 0x0000000208047211 */ /* 0x002fca00078a08ff */
[----:B------:R-:W1:Y:S01]  /*6e750*/  LDC R9, c[0x0][0x3e8] ;  /* 0x0000fa00ff097b82 */ /* 0x000e620000000800 */
[----:B------:R-:W-:Y:S01]  /*6e760*/  LEA.HI.X.SX32 R5, R8, R0, 0x1, P5 ;  /* 0x0000000008057211 */ /* 0x000fe200028f0eff */
[----:B---3--:R-:W-:-:S06]  /*6e770*/  IMAD R3, R3, 0x2, R8 ;  /* 0x0000000203037824 */ /* 0x008fcc00078e0208 */
[----:B------:R-:W3:Y:S01]  /*6e780*/  LDC R8, c[0x0][0x3e8] ;  /* 0x0000fa00ff087b82 */ /* 0x000ee20000000800 */
[----:B------:R5:W-:Y:S04]  /*6e790*/  STG.E.U16 desc[UR10][R6.64], R20 ;  /* 0x0000001406007986 */ /* 0x000be8000c10150a */
[----:B------:R0:W-:Y:S01]  /*6e7a0*/  STG.E.U16 desc[UR10][R4.64], R27 ;  /* 0x0000001b04007986 */ /* 0x0001e2000c10150a */
[----:B-----5:R-:W-:-:S03]  /*6e7b0*/  LEA R6, P5, R3, R2, 0x1 ;  /* 0x0000000203067211 */ /* 0x020fc600078a08ff */
[----:B------:R-:W5:Y:S01]  /*6e7c0*/  LDL.LU.S16 R20, [R1+0x80] ;  /* 0x0000800001147983 */ /* 0x000f620000300600 */
[----:B------:R-:W-:-:S03]  /*6e7d0*/  LEA.HI.X.SX32 R7, R3, R0, 0x1, P5 ;  /* 0x0000000003077211 */ /* 0x000fc600028f0eff */
[----:B0-----:R-:W2:Y:S01]  /*6e7e0*/  LDL.LU.S16 R27, [R1+0x58] ;  /* 0x00005800011b7983 */ /* 0x001ea20000300600 */
[----:B---3--:R-:W-:-:S04]  /*6e7f0*/  LEA R8, R8, R3, 0x1 ;  /* 0x0000000308087211 */ /* 0x008fc800078e08ff */
[C---:B------:R-:W-:Y:S01]  /*6e800*/  LEA R4, P5, R8.reuse, R2, 0x1 ;  /* 0x0000000208047211 */ /* 0x040fe200078a08ff */
[----:B-1----:R-:W-:Y:S02]  /*6e810*/  IMAD R3, R9, 0x2, R8 ;  /* 0x0000000209037824 */ /* 0x002fe400078e0208 */
[----:B------:R-:W3:Y:S01]  /*6e820*/  LDL.LU.S16 R9, [R1+0x7c] ;  /* 0x00007c0001097983 */ /* 0x000ee20000300600 */
[----:B------:R-:W-:-:S03]  /*6e830*/  LEA.HI.X.SX32 R5, R8, R0, 0x1, P5 ;  /* 0x0000000008057211 */ /* 0x000fc600028f0eff */
[----:B------:R-:W2:Y:S04]  /*6e840*/  LDL.LU.S16 R8, [R1+0x90] ;  /* 0x0000900001087983 */ /* 0x000ea80000300600 */
[----:B--2---:R0:W-:Y:S02]  /*6e850*/  STG.E.U16 desc[UR10][R6.64], R8 ;  /* 0x0000000806007986 */ /* 0x0041e4000c10150a */
[----:B0-----:R-:W-:Y:S02]  /*6e860*/  LEA R6, P5, R3, R2, 0x1 ;  /* 0x0000000203067211 */ /* 0x001fe400078a08ff */
[----:B------:R-:W-:Y:S02]  /*6e870*/  LEA R8, R29, R3, 0x1 ;  /* 0x000000031d087211 */ /* 0x000fe400078e08ff */
[----:B------:R-:W-:Y:S01]  /*6e880*/  LEA.HI.X.SX32 R7, R3, R0, 0x1, P5 ;  /* 0x0000000003077211 */ /* 0x000fe200028f0eff */
[----:B------:R0:W-:Y:S01]  /*6e890*/  STG.E.U16 desc[UR10][R4.64], R25 ;  /* 0x0000001904007986 */ /* 0x0001e2000c10150a */
[----:B------:R-:W1:Y:S03]  /*6e8a0*/  LDC R3, c[0x0][0x3e8] ;  /* 0x0000fa00ff037b82 */ /* 0x000e660000000800 */
[----:B------:R-:W2:Y:S01]  /*6e8b0*/  LDL.LU.S16 R29, [R1+0x64] ;  /* 0x00006400011d7983 */ /* 0x000ea20000300600 */
[----:B0-----:R-:W-:-:S03]  /*6e8c0*/  LEA R4, P5, R8, R2, 0x1 ;  /* 0x0000000208047211 */ /* 0x001fc600078a08ff */
[----:B----4-:R0:W-:Y:S01]  /*6e8d0*/  STG.E.U16 desc[UR10][R6.64], R15 ;  /* 0x0000000f06007986 */ /* 0x0101e2000c10150a */
[----:B------:R-:W-:-:S03]  /*6e8e0*/  LEA.HI.X.SX32 R5, R8, R0, 0x1, P5 ;  /* 0x0000000008057211 */ /* 0x000fc600028f0eff */
[----:B------:R-:W4:Y:S01]  /*6e8f0*/  LDL.LU.S16 R25, [R1+0x6c] ;  /* 0x00006c0001197983 */ /* 0x000f220000300600 */
[----:B-1----:R-:W-:-:S03]  /*6e900*/  IMAD R3, R3, 0x2, R8 ;  /* 0x0000000203037824 */ /* 0x002fc600078e0208 */
[----:B---3--:R1:W-:Y:S01]  /*6e910*/  STG.E.U16 desc[UR10][R4.64], R9 ;  /* 0x0000000904007986 */ /* 0x0083e2000c10150a */
[----:B------:R-:W3:Y:S01]  /*6e920*/  LDC R8, c[0x0][0x3e8] ;  /* 0x0000fa00ff087b82 */ /* 0x000ee20000000800 */
[C---:B0-----:R-:W-:Y:S02]  /*6e930*/  LEA R6, P5, R3.reuse, R2, 0x1 ;  /* 0x0000000203067211 */ /* 0x041fe400078a08ff */
[----:B------:R-:W4:Y:S02]  /*6e940*/  LDL.LU R15, [R1+0x15b8] ;  /* 0x0015b800010f7983 */ /* 0x000f240000300800 */
[----:B------:R-:W-:-:S03]  /*6e950*/  LEA.HI.X.SX32 R7, R3, R0, 0x1, P5 ;  /* 0x0000000003077211 */ /* 0x000fc600028f0eff */
[----:B-1----:R-:W0:Y:S01]  /*6e960*/  LDC R9, c[0x0][0x3e8] ;  /* 0x0000fa00ff097b82 */ /* 0x002e220000000800 */
[----:B---3--:R-:W-:-:S07]  /*6e970*/  LEA R8, R8, R3, 0x1 ;  /* 0x0000000308087211 */ /* 0x008fce00078e08ff */
[----:B------:R-:W1:Y:S01]  /*6e980*/  LDC R3, c[0x0][0x3e8] ;  /* 0x0000fa00ff037b82 */ /* 0x000e620000000800 */
[C---:B------:R-:W-:Y:S01]  /*6e990*/  LEA R4, P5, R8.reuse, R2, 0x1 ;  /* 0x0000000208047211 */ /* 0x040fe200078a08ff */
[----:B-----5:R3:W-:Y:S03]  /*6e9a0*/  STG.E.U16 desc[UR10][R6.64], R20 ;  /* 0x0000001406007986 */ /* 0x0207e6000c10150a */
[----:B------:R-:W-:Y:S01]  /*6e9b0*/  LEA.HI.X.SX32 R5, R8, R0, 0x1, P5 ;  /* 0x0000000008057211 */ /* 0x000fe200028f0eff */
[----:B---3--:R-:W3:Y:S01]  /*6e9c0*/  LDL.LU.S16 R20, [R1+0x54] ;  /* 0x0000540001147983 */ /* 0x008ee20000300600 */
[----:B-1----:R-:W-:-:S05]  /*6e9d0*/  IMAD R3, R3, 0x2, R8 ;  /* 0x0000000203037824 */ /* 0x002fca00078e0208 */
[----:B0-----:R-:W-:Y:S02]  /*6e9e0*/  LEA R8, R9, R3, 0x1 ;  /* 0x0000000309087211 */ /* 0x001fe400078e08ff */
[----:B------:R-:W5:Y:S01]  /*6e9f0*/  LDL.LU.S16 R9, [R1+0x70] ;  /* 0x0000700001097983 */ /* 0x000f620000300600 */
[----:B------:R-:W-:-:S04]  /*6ea00*/  LEA R6, P5, R3, R2, 0x1 ;  /* 0x0000000203067211 */ /* 0x000fc800078a08ff */
[----:B------:R-:W-:Y:S02]  /*6ea10*/  LEA.HI.X.SX32 R7, R3, R0, 0x1, P5 ;  /* 0x0000000003077211 */ /* 0x000fe400028f0eff */
[----:B------:R-:W0:Y:S01]  /*6ea20*/  LDC R3, c[0x0][0x3e8] ;  /* 0x0000fa00ff037b82 */ /* 0x000e220000000800 */
[----:B------:R1:W-:Y:S02]  /*6ea30*/  STG.E.U16 desc[UR10][R4.64], R27 ;  /* 0x0000001b04007986 */ /* 0x0003e4000c10150a */
[C---:B-1----:R-:W-:Y:S02]  /*6ea40*/  LEA R4, P5, R8.reuse, R2, 0x1 ;  /* 0x0000000208047211 */ /* 0x042fe400078a08ff */
[----:B------:R-:W3:Y:S02]  /*6ea50*/  LDL.LU.S16 R27, [R1+0x5c] ;  /* 0x00005c00011b7983 */ /* 0x000ee40000300600 */
[----:B------:R-:W-:Y:S01]  /*6ea60*/  LEA.HI.X.SX32 R5, R8, R0, 0x1, P5 ;  /* 0x0000000008057211 */ /* 0x000fe200028f0eff */
[----:B0-----:R-:W-:-:S02]  /*6ea70*/  IMAD R3, R3, 0x2, R8 ;  /* 0x0000000203037824 */ /* 0x001fc400078e0208 */
[----:B------:R-:W0:Y:S03]  /*6ea80*/  LDC R8, c[0x0][0x3e8] ;  /* 0x0000fa00ff087b82 */ /* 0x000e260000000800 */
[----:B0-----:R-:W-:Y:S01]  /*6ea90*/  LEA R8, R8, R3, 0x1 ;  /* 0x0000000308087211 */ /* 0x001fe200078e08ff */
[----:B--2---:R0:W-:Y:S02]  /*6eaa0*/  STG.E.U16 desc[UR10][R6.64], R29 ;  /* 0x0000001d06007986 */ /* 0x0041e4000c10150a */
[C---:B0-----:R-:W-:Y:S02]  /*6eab0*/  LEA R6, P5, R3.reuse, R2, 0x1 ;  /* 0x0000000203067211 */ /* 0x041fe400078a08ff */
[----:B------:R-:W2:Y:S02]  /*6eac0*/  LDL.LU R29, [R1+0x15b4] ;  /* 0x0015b400011d7983 */ /* 0x000ea40000300800 */
[----:B------:R-:W-:-:S02]  /*6ead0*/  LEA.HI.X.SX32 R7, R3, R0, 0x1, P5 ;  /* 0x0000000003077211 */ /* 0x000fc400028f0eff */
[----:B------:R-:W0:Y:S01]  /*6eae0*/  LDC R3, c[0x0][0x3e8] ;  /* 0x0000fa00ff037b82 */ /* 0x000e220000000800 */
[----:B----4-:R1:W-:Y:S02]  /*6eaf0*/  STG.E.U16 desc[UR10][R4.64], R25 ;  /* 0x0000001904007986 */ /* 0x0103e4000c10150a */
[C---:B-1----:R-:W-:Y:S02]  /*6eb00*/  LEA R4, P5, R8.reuse, R2, 0x1 ;  /* 0x0000000208047211 */ /* 0x042fe400078a08ff */
[----:B------:R-:W4:Y:S02]  /*6eb10*/  LDL.LU R25, [R1+0x15b0] ;  /* 0x0015b00001197983 */ /* 0x000f240000300800 */
[----:B------:R-:W-:Y:S01]  /*6eb20*/  LEA.HI.X.SX32 R5, R8, R0, 0x1, P5 ;  /* 0x0000000008057211 */ /* 0x000fe200028f0eff */
[----:B0-----:R-:W-:Y:S02]  /*6eb30*/  IMAD R3, R3, 0x2, R8 ;  /* 0x0000000203037824 */ /* 0x001fe400078e0208 */
[----:B------:R-:W0:Y:S03]  /*6eb40*/  LDC R8, c[0x0][0x3e8] ;  /* 0x0000fa00ff087b82 */ /* 0x000e260000000800 */
[----:B0-----:R-:W-:Y:S01]  /*6eb50*/  LEA R8, R8, R3, 0x1 ;  /* 0x0000000308087211 */ /* 0x001fe200078e08ff */
[----:B-----5:R0:W-:Y:S02]  /*6eb60*/  STG.E.U16 desc[UR10][R6.64], R9 ;  /* 0x0000000906007986 */ /* 0x0201e4000c10150a */
[----:B0-----:R-:W-:-:S02]  /*6eb70*/  LEA R6, P5, R3, R2, 0x1 ;  /* 0x0000000203067211 */ /* 0x001fc400078a08ff */
[----:B------:R-:W0:Y:S02]  /*6eb80*/  LDC R9, c[0x0][0x3e8] ;  /* 0x0000fa00ff097b82 */ /* 0x000e240000000800 */
[----:B------:R-:W-:Y:S02]  /*6eb90*/  LEA.HI.X.SX32 R7, R3, R0, 0x1, P5 ;  /* 0x0000000003077211 */ /* 0x000fe400028f0eff */
[----:B------:R-:W5:Y:S04]  /*6eba0*/  LDL.LU.S16 R3, [R1+0x48] ;  /* 0x0000480001037983 */ /* 0x000f680000300600 */
[----:B-----5:R0:W-:Y:S02]  /*6ebb0*/  STG.E.U16 desc[UR10][R4.64], R3 ;  /* 0x0000000304007986 */ /* 0x0201e4000c10150a */
[----:B0-----:R-:W-:-:S02]  /*6ebc0*/  IMAD R3, R9, 0x2, R8 ;  /* 0x0000000209037824 */ /* 0x001fc400078e0208 */
[----:B------:R-:W5:Y:S01]  /*6ebd0*/  LDL.LU.S16 R9, [R1+0x60] ;  /* 0x0000600001097983 */ /* 0x000f620000300600 */
[----:B------:R-:W-:-:S04]  /*6ebe0*/  LEA R4, P5, R8, R2, 0x1 ;  /* 0x0000000208047211 */ /* 0x000fc800078a08ff */
[----:B------:R-:W-:Y:S01]  /*6ebf0*/  LEA.HI.X.SX32 R5, R8, R0, 0x1, P5 ;  /* 0x0000000008057211 */ /* 0x000fe200028f0eff */
[----:B---3--:R0:W-:Y:S01]  /*6ec00*/  STG.E.U16 desc[UR10][R6.64], R20 ;  /* 0x0000001406007986 */ /* 0x0081e2000c10150a */
[----:B------:R-:W1:Y:S03]  /*6ec10*/  LDC R8, c[0x0][0x3e8] ;  /* 0x0000fa00ff087b82 */ /* 0x000e660000000800 */
[----:B------:R3:W-:Y:S04]  /*6ec20*/  STG.E.U16 desc[UR10][R4.64], R27 ;  /* 0x0000001b04007986 */ /* 0x0007e8000c10150a */
[----:B0-----:R-:W2:Y:S04]  /*6ec30*/  LDL.LU R20, [R1+0x15ac] ;  /* 0x0015ac0001147983 */ /* 0x001ea80000300800 */
[----:B---3--:R-:W3:Y:S01]  /*6ec40*/  LDL.LU R27, [R1+0x15a8] ;  /* 0x0015a800011b7983 */ /* 0x008ee20000300800 */
[----:B------:R-:W-:-:S04]  /*6ec50*/  LEA R6, P5, R3, R2, 0x1 ;  /* 0x0000000203067211 */ /* 0x000fc800078a08ff */
[----:B------:R-:W-:Y:S02]  /*6ec60*/  LEA.HI.X.SX32 R7, R3, R0, 0x1, P5 ;  /* 0x0000000003077211 */ /* 0x000fe400028f0eff */
[----:B-1----:R-:W-:Y:S02]  /*6ec70*/  LEA R8, R8, R3, 0x1 ;  /* 0x0000000308087211 */ /* 0x002fe400078e08ff */
[----:B------:R-:W0:Y:S02]  /*6ec80*/  LDC R3, c[0x0][0x3e8] ;  /* 0x0000fa00ff037b82 */ /* 0x000e240000000800 */
[----:B------:R-:W-:-:S04]  /*6ec90*/  LEA R4, P5, R8, R2, 0x1 ;  /* 0x0000000208047211 */ /* 0x000fc800078a08ff */
[----:B------:R-:W-:Y:S01]  /*6eca0*/  LEA.HI.X.SX32 R5, R8, R0, 0x1, P5 ;  /* 0x0000000008057211 */ /* 0x000fe200028f0eff */
[----:B0-----:R-:W-:Y:S02]  /*6ecb0*/  IMAD R3, R3, 0x2, R8 ;  /* 0x0000000203037824 */ /* 0x001fe400078e0208 */
[----:B------:R-:W0:Y:S03]  /*6ecc0*/  LDC R8, c[0x0][0x3e8] ;  /* 0x0000fa00ff087b82 */ /* 0x000e260000000800 */
[----:B0-----:R-:W-:Y:S01]  /*6ecd0*/  LEA R8, R8, R3, 0x1 ;  /* 0x0000000308087211 */ /* 0x001fe200078e08ff */
[----:B-----5:R0:W-:Y:S02]  /*6ece0*/  STG.E.U16 desc[UR10][R6.64], R9 ;  /* 0x0000000906007986 */ /* 0x0201e4000c10150a */
[C---:B0-----:R-:W-:Y:S02]  /*6ecf0*/  LEA R6, P5, R3.reuse, R2, 0x1 ;  /* 0x0000000203067211 */ /* 0x041fe400078a08ff */
[----:B------:R-:W0:Y:S02]  /*6ed00*/  LDC R9, c[0x0][0x3e8] ;  /* 0x0000fa00ff097b82 */ /* 0x000e240000000800 */
[----:B------:R-:W-:-:S06]  /*6ed10*/  LEA.HI.X.SX32 R7, R3, R0, 0x1, P5 ;  /* 0x0000000003077211 */ /* 0x000fcc00028f0eff */
[----:B------:R-:W1:Y:S01]  /*6ed20*/  LDC R3, c[0x0][0x3e8] ;  /* 0x0000fa00ff037b82 */ /* 0x000e620000000800 */
[----:B---3--:R3:W-:Y:S02]  /*6ed30*/  STG.E.U16 desc[UR10][R4.64], R27 ;  /* 0x0000001b04007986 */ /* 0x0087e4000c10150a */
[C---:B---3--:R-:W-:Y:S02]  /*6ed40*/  LEA R4, P5, R8.reuse, R2, 0x1 ;  /* 0x0000000208047211 */ /* 0x048fe400078a08ff */
[----:B------:R-:W3:Y:S02]  /*6ed50*/  LDL.LU.S16 R27, [R1+0x50] ;  /* 0x00005000011b7983 */ /* 0x000ee40000300600 */
[----:B------:R-:W-:Y:S01]  /*6ed60*/  LEA.HI.X.SX32 R5, R8, R0, 0x1, P5 ;  /* 0x0000000008057211 */ /* 0x000fe200028f0eff */
[----:B-1----:R-:W-:Y:S02]  /*6ed70*/  IMAD R3, R3, 0x2, R8 ;  /* 0x0000000203037824 */ /* 0x002fe400078e0208 */
[----:B------:R-:W5:Y:S04]  /*6ed80*/  LDL.LU.S16 R8, [R1+0x44] ;  /* 0x0000440001087983 */ /* 0x000f680000300600 */
[----:B-----5:R0:W-:Y:S02]  /*6ed90*/  STG.E.U16 desc[UR10][R6.64], R8 ;  /* 0x0000000806007986 */ /* 0x0201e4000c10150a */
[----:B0-----:R-:W-:-:S02]  /*6eda0*/  LEA R8, R9, R3, 0x1 ;  /* 0x0000000309087211 */ /* 0x001fc400078e08ff */
[----:B------:R-:W5:Y:S01]  /*6edb0*/  LDL.LU.S16 R9, [R1+0x4c] ;  /* 0x00004c0001097983 */ /* 0x000f620000300600 */
[----:B------:R-:W-:-:S04]  /*6edc0*/  LEA R6, P5, R3, R2, 0x1 ;  /* 0x0000000203067211 */ /* 0x000fc800078a08ff */
[----:B------:R-:W-:Y:S02]  /*6edd0*/  LEA.HI.X.SX32 R7, R3, R0, 0x1, P5 ;  /* 0x0000000003077211 */ /* 0x000fe400028f0eff */
[----:B------:R-:W0:Y:S02]  /*6ede0*/  LDC R3, c[0x0][0x3e8] ;  /* 0x0000fa00ff037b82 */ /* 0x000e240000000800 */
[----:B0-----:R-:W-:Y:S01]  /*6edf0*/  IMAD R3, R3, 0x2, R8 ;  /* 0x0000000203037824 */ /* 0x001fe200078e0208 */
[----:B-----5:R0:W-:Y:S04]  /*6ee00*/  STG.E.U16 desc[UR10][R4.64], R9 ;  /* 0x0000000904007986 */ /* 0x0201e8000c10150a */
[----:B---3--:R1:W-:Y:S01]  /*6ee10*/  STG.E.U16 desc[UR10][R6.64], R27 ;  /* 0x0000001b06007986 */ /* 0x0083e2000c10150a */
[C---:B0-----:R-:W-:Y:S01]  /*6ee20*/  LEA R4, P5, R8.reuse, R2, 0x1 ;  /* 0x0000000208047211 */ /* 0x041fe200078a08ff */
[----:B------:R-:W0:Y:S03]  /*6ee30*/  LDC R9, c[0x0][0x3e8] ;  /* 0x0000fa00ff097b82 */ /* 0x000e260000000800 */
[----:B------:R-:W-:-:S02]  /*6ee40*/  LEA.HI.X.SX32 R5, R8, R0, 0x1, P5 ;  /* 0x0000000008057211 */ /* 0x000fc400028f0eff */
[----:B-1----:R-:W-:-:S03]  /*6ee50*/  LEA R6, P5, R3, R2, 0x1 ;  /* 0x0000000203067211 */ /* 0x002fc600078a08ff */
[----:B------:R-:W1:Y:S01]  /*6ee60*/  LDC R8, c[0x0][0x3e8] ;  /* 0x0000fa00ff087b82 */ /* 0x000e620000000800 */
[----:B------:R-:W-:Y:S01]  /*6ee70*/  LEA.HI.X.SX32 R7, R3, R0, 0x1, P5 ;  /* 0x0000000003077211 */ /* 0x000fe200028f0eff */
[----:B--2---:R2:W-:Y:S04]  /*6ee80*/  STG.E.U16 desc[UR10][R4.64], R20 ;  /* 0x0000001404007986 */ /* 0x0045e8000c10150a */
[----:B----4-:R3:W-:Y:S02]  /*6ee90*/  STG.E.U16 desc[UR10][R6.64], R25 ;  /* 0x0000001906007986 */ /* 0x0107e4000c10150a */
[----:B------:R-:W4:Y:S08]  /*6eea0*/  LDC R27, c[0x0][0x3e8] ;  /* 0x0000fa00ff1b7b82 */ /* 0x000f300000000800 */
[----:B--2---:R-:W2:Y:S01]  /*6eeb0*/  LDC R20, c[0x0][0x3e8] ;  /* 0x0000fa00ff147b82 */ /* 0x004ea20000000800 */
[----:B---3--:R-:W3:Y:S01]  /*6eec0*/  LDL.LU.S16 R25, [R1+0x40] ;  /* 0x0000400001197983 */ /* 0x008ee20000300600 */
[----:B-1----:R-:W-:-:S06]  /*6eed0*/  LEA R8, R8, R3, 0x1 ;  /* 0x0000000308087211 */ /* 0x002fcc00078e08ff */
[----:B------:R-:W1:Y:S01]  /*6eee0*/  LDC R3, c[0x0][0x3e8] ;  /* 0x0000fa00ff037b82 */ /* 0x000e620000000800 */
[----:B------:R-:W-:-:S04]  /*6eef0*/  LEA R4, P5, R8, R2, 0x1 ;  /* 0x0000000208047211 */ /* 0x000fc800078a08ff */
[----:B------:R-:W-:Y:S01]  /*6ef00*/  LEA.HI.X.SX32 R5, R8, R0, 0x1, P5 ;  /* 0x0000000008057211 */ /* 0x000fe200028f0eff */
[----:B-1----:R-:W-:Y:S02]  /*6ef10*/  IMAD R3, R3, 0x2, R8 ;  /* 0x0000000203037824 */ /* 0x002fe400078e0208 */
[----:B------:R-:W1:Y:S03]  /*6ef20*/  LDC R8, c[0x0][0x3e8] ;  /* 0x0000fa00ff087b82 */ /* 0x000e660000000800 */
[----:B------:R-:W-:-:S04]  /*6ef30*/  LEA R6, P5, R3, R2, 0x1 ;  /* 0x0000000203067211 */ /* 0x000fc800078a08ff */
[----:B------:R-:W-:Y:S01]  /*6ef40*/  LEA.HI.X.SX32 R7, R3, R0, 0x1, P5 ;  /* 0x0000000003077211 */ /* 0x000fe200028f0eff */
[----:B------:R5:W-:Y:S02]  /*6ef50*/  STG.E.U16 desc[UR10][R4.64], R29 ;  /* 0x0000001d04007986 */ /* 0x000be4000c10150a */
[----:B-----5:R-:W5:Y:S01]  /*6ef60*/  LDC R29, c[0x0][0x3e8] ;  /* 0x0000fa00ff1d7b82 */ /* 0x020f620000000800 */
[----:B-1----:R-:W-:-:S04]  /*6ef70*/  LEA R8, R8, R3, 0x1 ;  /* 0x0000000308087211 */ /* 0x002fc800078e08ff */
[C---:B------:R-:W-:Y:S01]  /*6ef80*/  LEA R4, P5, R8.reuse, R2, 0x1 ;  /* 0x0000000208047211 */ /* 0x040fe200078a08ff */
[----:B0-----:R-:W-:Y:S02]  /*6ef90*/  IMAD R3, R9, 0x2, R8 ;  /* 0x0000000209037824 */ /* 0x001fe400078e0208 */
[----:B------:R-:W0:Y:S01]  /*6efa0*/  LDC R9, c[0x0][0x3e8] ;  /* 0x0000fa00ff097b82 */ /* 0x000e220000000800 */
[----:B------:R-:W-:Y:S02]  /*6efb0*/  LEA.HI.X.SX32 R5, R8, R0, 0x1, P5 ;  /* 0x0000000008057211 */ /* 0x000fe400028f0eff */
[----:B----4-:R-:W-:-:S05]  /*6efc0*/  LEA R8, R27, R3, 0x1 ;  /* 0x000000031b087211 */ /* 0x010fca00078e08ff */
[----:B------:R-:W1:Y:S01]  /*6efd0*/  LDC R27, c[0x0][0x3e8] ;  /* 0x0000fa00ff1b7b82 */ /* 0x000e620000000800 */
[----:B---3--:R3:W-:Y:S07]  /*6efe0*/  STG.E.U16 desc[UR10][R6.64], R25 ;  /* 0x0000001906007986 */ /* 0x0087ee000c10150a */
[----:B---3--:R-:W3:Y:S01]  /*6eff0*/  LDC R25, c[0x0][0x3e8] ;  /* 0x0000fa00ff197b82 */ /* 0x008ee20000000800 */
[C---:B------:R-:W-:Y:S01]  /*6f000*/  LEA R6, P5, R3.reuse, R2, 0x1 ;  /* 0x0000000203067211 */ /* 0x040fe200078a08ff */
[----:B------:R4:W-:Y:S03]  /*6f010*/  STG.E.U16 desc[UR10][R4.64], R15 ;  /* 0x0000000f04007986 */ /* 0x0009e6000c10150a */
[----:B------:R-:W-:-:S02]  /*6f020*/  LEA.HI.X.SX32 R7, R3, R0, 0x1, P5 ;  /* 0x0000000003077211 */ /* 0x000fc400028f0eff */
[----:B----4-:R-:W-:-:S03]  /*6f030*/  LEA R4, P5, R8, R2, 0x1 ;  /* 0x0000000208047211 */ /* 0x010fc600078a08ff */
[----:B------:R4:W-:Y:S01]  /*6f040*/  STG.E.U16 desc[UR10][R6.64], R18 ;  /* 0x0000001206007986 */ /* 0x0009e2000c10150a */
[----:B------:R-:W0:Y:S01]  /*6f050*/  LDC R15, c[0x0][0x3e8] ;  /* 0x0000fa00ff0f7b82 */ /* 0x000e220000000800 */
[----:B------:R-:W-:Y:S01]  /*6f060*/  LEA.HI.X.SX32 R5, R8, R0, 0x1, P5 ;  /* 0x0000000008057211 */ /* 0x000fe200028f0eff */
[----:B---3--:R-:W-:-:S06]  /*6f070*/  IMAD R3, R25, 0x2, R8 ;  /* 0x0000000219037824 */ /* 0x008fcc00078e0208 */
[----:B------:R-:W3:Y:S01]  /*6f080*/  LDC R25, c[0x0][0x3e8] ;  /* 0x0000fa00ff197b82 */ /* 0x000ee20000000800 */
[----:B------:R0:W-:Y:S01]  /*6f090*/  STG.E.U16 desc[UR10][R4.64], R22 ;  /* 0x0000001604007986 */ /* 0x0001e2000c10150a */
[----:B----4-:R-:W-:Y:S02]  /*6f0a0*/  LEA R6, P5, R3, R2, 0x1 ;  /* 0x0000000203067211 */ /* 0x010fe400078a08ff */
[----:B--2---:R-:W-:-:S04]  /*6f0b0*/  LEA R8, R20, R3, 0x1 ;  /* 0x0000000314087211 */ /* 0x004fc800078e08ff */
[----:B------:R-:W2:Y:S01]  /*6f0c0*/  LDC R20, c[0x0][0x3e8] ;  /* 0x0000fa00ff147b82 */ /* 0x000ea20000000800 */
[----:B------:R-:W-:Y:S01]  /*6f0d0*/  LEA.HI.X.SX32 R7, R3, R0, 0x1, P5 ;  /* 0x0000000003077211 */ /* 0x000fe200028f0eff */
[----:B-----5:R-:W-:Y:S01]  /*6f0e0*/  IMAD R3, R29, 0x2, R8 ;  /* 0x000000021d037824 */ /* 0x020fe200078e0208 */
[----:B0-----:R-:W0:Y:S01]  /*6f0f0*/  S2R R22, SR_TID.X ;  /* 0x0000000000167919 */ /* 0x001e220000002100 */
[----:B------:R-:W-:-:S04]  /*6f100*/  LEA R4, P5, R8, R2, 0x1 ;  /* 0x0000000208047211 */ /* 0x000fc800078a08ff */
[----:B------:R-:W4:Y:S01]  /*6f110*/  LDC R18, c[0x0][0x3e8] ;  /* 0x0000fa00ff127b82 */ /* 0x000f220000000800 */
[----:B------:R5:W-:Y:S01]  /*6f120*/  STG.E.U16 desc[UR10][R6.64], R24 ;  /* 0x0000001806007986 */ /* 0x000be2000c10150a */
[----:B------:R-:W-:Y:S02]  /*6f130*/  LEA.HI.X.SX32 R5, R8, R0, 0x1, P5 ;  /* 0x0000000008057211 */ /* 0x000fe400028f0eff */
[----:B------:R-:W-:Y:S02]  /*6f140*/  LEA R9, R9, R3, 0x1 ;  /* 0x0000000309097211 */ /* 0x000fe400078e08ff */
[C---:B-----5:R-:W-:Y:S01]  /*6f150*/  LEA R6, P5, R3.reuse, R2, 0x1 ;  /* 0x0000000203067211 */ /* 0x060fe200078a08ff */
[----:B------:R5:W-:Y:S01]  /*6f160*/  STG.E.U16 desc[UR10][R4.64], R13 ;  /* 0x0000000d04007986 */ /* 0x000be2000c10150a */
[----:B------:R-:W4:Y:S02]  /*6f170*/  LDC R24, c[0x0][0x3e8] ;  /* 0x0000fa00ff187b82 */ /* 0x000f240000000800 */
[----:B------:R-:W-:Y:S01]  /*6f180*/  LEA.HI.X.SX32 R7, R3, R0, 0x1, P5 ;  /* 0x0000000003077211 */ /* 0x000fe200028f0eff */
[----:B-1----:R-:W-:Y:S01]  /*6f190*/  IMAD R3, R27, 0x2, R9 ;  /* 0x000000021b037824 */ /* 0x002fe200078e0209 */
[----:B------:R-:W-:-:S03]  /*6f1a0*/  LEA R8, P5, R9, R2, 0x1 ;  /* 0x0000000209087211 */ /* 0x000fc600078a08ff */
[----:B------:R3:W-:Y:S01]  /*6f1b0*/  STG.E.U16 desc[UR10][R6.64], R14 ;  /* 0x0000000e06007986 */ /* 0x0007e2000c10150a */
[----:B------:R-:W-:Y:S01]  /*6f1c0*/  LEA.HI.X.SX32 R9, R9, R0, 0x1, P5 ;  /* 0x0000000009097211 */ /* 0x000fe200028f0eff */
[----:B-----5:R-:W1:Y:S01]  /*6f1d0*/  LDC R13, c[0x0][0x3e8] ;  /* 0x0000fa00ff0d7b82 */ /* 0x020e620000000800 */
[----:B------:R-:W-:-:S03]  /*6f1e0*/  LEA R4, P5, R3, R2, 0x1 ;  /* 0x0000000203047211 */ /* 0x000fc600078a08ff */
[----:B------:R5:W-:Y:S01]  /*6f1f0*/  STG.E.U16 desc[UR10][R8.64], R17 ;  /* 0x0000001108007986 */ /* 0x000be2000c10150a */
[----:B---3--:R-:W-:Y:S02]  /*6f200*/  LEA R6, R25, R3, 0x1 ;  /* 0x0000000319067211 */ /* 0x008fe400078e08ff */
[----:B------:R-:W-:-:S03]  /*6f210*/  LEA.HI.X.SX32 R5, R3, R0, 0x1, P5 ;  /* 0x0000000003057211 */ /* 0x000fc600028f0eff */
[----:B--2---:R-:W-:Y:S01]  /*6f220*/  IMAD R3, R20, 0x2, R6 ;  /* 0x0000000214037824 */ /* 0x004fe200078e0206 */
[C---:B-----5:R-:W-:Y:S01]  /*6f230*/  LEA R8, P5, R6.reuse, R2, 0x1 ;  /* 0x0000000206087211 */ /* 0x060fe200078a08ff */
[----:B------:R-:W2:Y:S01]  /*6f240*/  LDC R20, c[0x0][0x3e8] ;  /* 0x0000fa00ff147b82 */ /* 0x000ea20000000800 */
[----:B------:R4:W-:Y:S02]  /*6f250*/  STG.E.U16 desc[UR10][R4.64], R19 ;  /* 0x0000001304007986 */ /* 0x0009e4000c10150a */
[----:B------:R-:W-:Y:S02]  /*6f260*/  LEA.HI.X.SX32 R9, R6, R0, 0x1, P5 ;  /* 0x0000000006097211 */ /* 0x000fe400028f0eff */
[C---:B------:R-:W-:Y:S02]  /*6f270*/  LEA R6, P5, R3.reuse, R2, 0x1 ;  /* 0x0000000203067211 */ /* 0x040fe400078a08ff */
[----:B0-----:R-:W-:Y:S01]  /*6f280*/  LOP3.LUT R27, R22, 0x1ff, RZ, 0xc0, !PT ;  /* 0x000001ff161b7812 */ /* 0x001fe200078ec0ff */
[----:B------:R-:W0:Y:S01]  /*6f290*/  LDC R17, c[0x0][0x3e8] ;  /* 0x0000fa00ff117b82 */ /* 0x000e220000000800 */
[----:B------:R-:W-:-:S02]  /*6f2a0*/  LEA.HI.X.SX32 R7, R3, R0, 0x1, P5 ;  /* 0x0000000003077211 */ /* 0x000fc400028f0eff */
[----:B----4-:R-:W-:-:S05]  /*6f2b0*/  LEA R5, R18, R3, 0x1 ;  /* 0x0000000312057211 */ /* 0x010fca00078e08ff */
[----:B------:R-:W3:Y:S01]  /*6f2c0*/  LDC R19, c[0x0][0x3e8] ;  /* 0x0000fa00ff137b82 */ /* 0x000ee20000000800 */
[----:B------:R-:W-:Y:S01]  /*6f2d0*/  LEA R27, R27, UR7, 0x4 ;  /* 0x000000071b1b7c11 */ /* 0x000fe2000f8e20ff */
[----:B------:R-:W-:Y:S01]  /*6f2e0*/  IMAD R3, R15, 0x2, R5 ;  /* 0x000000020f037824 */ /* 0x000fe200078e0205 */
[----:B------:R1:W-:Y:S01]  /*6f2f0*/  STG.E.U16 desc[UR10][R8.64], R11 ;  /* 0x0000000b08007986 */ /* 0x0003e2000c10150a */
[----:B------:R-:W-:-:S03]  /*6f300*/  LEA R4, P5, R5, R2, 0x1 ;  /* 0x0000000205047211 */ /* 0x000fc600078a08ff */
[----:B------:R4:W-:Y:S01]  /*6f310*/  STG.E.U16 desc[UR10][R6.64], R12 ;  /* 0x0000000c06007986 */ /* 0x0009e2000c10150a */
[----:B------:R-:W-:Y:S01]  /*6f320*/  LEA.HI.X.SX32 R5, R5, R0, 0x1, P5 ;  /* 0x0000000005057211 */ /* 0x000fe200028f0eff */
[----:B------:R-:W5:Y:S01]  /*6f330*/  LDC R22, c[0x0][0x3e8] ;  /* 0x0000fa00ff167b82 */ /* 0x000f620000000800 */
[----:B-1----:R-:W-:-:S07]  /*6f340*/  LEA R9, R13, R3, 0x1 ;  /* 0x000000030d097211 */ /* 0x002fce00078e08ff */
[----:B------:R-:W1:Y:S01]  /*6f350*/  LDC R11, c[0x0][0x3e8] ;  /* 0x0000fa00ff0b7b82 */ /* 0x000e620000000800 */
[----:B------:R-:W1:Y:S01]  /*6f360*/  LDS.128 R12, [R27] ;  /* 0x000000001b0c7984 */ /* 0x000e620000000c00 */
[----:B----4-:R-:W-:-:S04]  /*6f370*/  LEA R6, P5, R3, R2, 0x1 ;  /* 0x0000000203067211 */ /* 0x010fc800078a08ff */
[----:B------:R-:W-:Y:S01]  /*6f380*/  LEA.HI.X.SX32 R7, R3, R0, 0x1, P5 ;  /* 0x0000000003077211 */ /* 0x000fe200028f0eff */
[----:B--2---:R-:W-:Y:S01]  /*6f390*/  IMAD R3, R20, 0x2, R9 ;  /* 0x0000000214037824 */ /* 0x004fe200078e0209 */
[C---:B------:R-:W-:Y:S01]  /*6f3a0*/  LEA R8, P5, R9.reuse, R2, 0x1 ;  /* 0x0000000209087211 */ /* 0x040fe200078a08ff */
[----:B------:R2:W-:Y:S01]  /*6f3b0*/  STG.E.U16 desc[UR10][R4.64], R21 ;  /* 0x0000001504007986 */ /* 0x0005e2000c10150a */
[----:B------:R-:W4:Y:S02]  /*6f3c0*/  LDC R20, c[0x0][0x3e8] ;  /* 0x0000fa00ff147b82 */ /* 0x000f240000000800 */
[----:B------:R-:W-:Y:S01]  /*6f3d0*/  LEA.HI.X.SX32 R9, R9, R0, 0x1, P5 ;  /* 0x0000000009097211 */ /* 0x000fe200028f0eff */
[----:B------:R3:W-:Y:S01]  /*6f3e0*/  STG.E.U16 desc[UR10][R6.64], R23 ;  /* 0x0000001706007986 */ /* 0x0007e2000c10150a */
[----:B--2---:R-:W-:-:S04]  /*6f3f0*/  LEA R4, P5, R3, R2, 0x1 ;  /* 0x0000000203047211 */ /* 0x004fc800078a08ff */
[----:B------:R-:W2:Y:S01]  /*6f400*/  LDC R21, c[0x0][0x3e8] ;  /* 0x0000fa00ff157b82 */ /* 0x000ea20000000800 */
[----:B---3--:R-:W-:Y:S02]  /*6f410*/  LEA R6, R19, R3, 0x1 ;  /* 0x0000000313067211 */ /* 0x008fe400078e08ff */
[----:B------:R-:W-:Y:S02]  /*6f420*/  LEA.HI.X.SX32 R5, R3, R0, 0x1, P5 ;  /* 0x0000000003057211 */ /* 0x000fe400028f0eff */
[C---:B------:R-:W-:Y:S01]  /*6f430*/  LEA R18, P5, R6.reuse, R2, 0x1 ;  /* 0x0000000206127211 */ /* 0x040fe200078a08ff */
[----:B0-----:R-:W-:Y:S01]  /*6f440*/  IMAD R7, R17, 0x2, R6 ;  /* 0x0000000211077824 */ /* 0x001fe200078e0206 */
[----:B------:R-:W-:Y:S01]  /*6f450*/  STG.E.U16 desc[UR10][R8.64], R10 ;  /* 0x0000000a08007986 */ /* 0x000fe2000c10150a */
[----:B------:R-:W0:Y:S01]  /*6f460*/  LDC R23, c[0x0][0x3e8] ;  /* 0x0000fa00ff177b82 */ /* 0x000e220000000800 */
[----:B------:R-:W-:Y:S02]  /*6f470*/  LEA.HI.X.SX32 R19, R6, R0, 0x1, P5 ;  /* 0x0000000006137211 */ /* 0x000fe400028f0eff */
[----:B------:R3:W-:Y:S01]  /*6f480*/  STG.E.U16 desc[UR10][R4.64], R16 ;  /* 0x0000001004007986 */ /* 0x0007e2000c10150a */
[----:B-1----:R-:W-:-:S02]  /*6f490*/  LEA R3, R11, R7, 0x1 ;  /* 0x000000070b037211 */ /* 0x002fc400078e08ff */
[----:B---3--:R-:W-:-:S03]  /*6f4a0*/  LEA R16, P5, R7, R2, 0x1 ;  /* 0x0000000207107211 */ /* 0x008fc600078a08ff */
[----:B-----5:R-:W-:Y:S02]  /*6f4b0*/  IMAD R9, R22, 0x2, R3 ;  /* 0x0000000216097824 */ /* 0x020fe400078e0203 */
[----:B------:R-:W1:Y:S01]  /*6f4c0*/  LDC R22, c[0x0][0x3e8] ;  /* 0x0000fa00ff167b82 */ /* 0x000e620000000800 */
[----:B------:R-:W-:Y:S02]  /*6f4d0*/  LEA.HI.X.SX32 R17, R7, R0, 0x1, P5 ;  /* 0x0000000007117211 */ /* 0x000fe400028f0eff */
[C---:B------:R-:W-:Y:S01]  /*6f4e0*/  LEA R10, P5, R3.reuse, R2, 0x1 ;  /* 0x00000002030a7211 */ /* 0x040fe200078a08ff */
[----:B------:R-:W3:Y:S03]  /*6f4f0*/  LDS.128 R4, [R27+0x2000] ;  /* 0x002000001b047984 */ /* 0x000ee60000000c00 */
[----:B------:R-:W-:Y:S02]  /*6f500*/  LEA.HI.X.SX32 R11, R3, R0, 0x1, P5 ;  /* 0x00000000030b7211 */ /* 0x000fe400028f0eff */
[----:B------:R-:W-:-:S02]  /*6f510*/  LEA R8, P5, R9, R2, 0x1 ;  /* 0x0000000209087211 */ /* 0x000fc400078a08ff */
[----:B------:R-:W-:Y:S01]  /*6f520*/  LEA R3, R24, R9, 0x1 ;  /* 0x0000000918037211 */ /* 0x000fe200078e08ff */
[----:B------:R5:W-:Y:S01]  /*6f530*/  STG.E.U16 desc[UR10][R18.64], R26 ;  /* 0x0000001a12007986 */ /* 0x000be2000c10150a */
[----:B------:R-:W-:-:S03]  /*6f540*/  LEA.HI.X.SX32 R9, R9, R0, 0x1, P5 ;  /* 0x0000000009097211 */ /* 0x000fc600028f0eff */
[----:B------:R-:W-:Y:S04]  /*6f550*/  STG.E.U16 desc[UR10][R16.64], R28 ;  /* 0x0000001c10007986 */ /* 0x000fe8000c10150a */
[----:B------:R0:W-:Y:S01]  /*6f560*/  STG.E.U16 desc[UR10][R10.64], R12 ;  /* 0x0000000c0a007986 */ /* 0x0001e2000c10150a */
[----:B-----5:R-:W-:-:S03]  /*6f570*/  LEA R18, P5, R3, R2, 0x1 ;  /* 0x0000000203127211 */ /* 0x020fc600078a08ff */
[----:B------:R4:W-:Y:S01]  /*6f580*/  STG.E.U16 desc[UR10][R8.64], R13 ;  /* 0x0000000d08007986 */ /* 0x0009e2000c10150a */
[----:B------:R-:W-:Y:S02]  /*6f590*/  LEA.HI.X.SX32 R19, R3, R0, 0x1, P5 ;  /* 0x0000000003137211 */ /* 0x000fe400028f0eff */
[----:B0-----:R-:W-:Y:S01]  /*6f5a0*/  PRMT R10, R12, 0x7632, R10 ;  /* 0x000076320c0a7816 */ /* 0x001fe2000000000a */
[--C-:B----4-:R-:W-:Y:S01]  /*6f5b0*/  IMAD R8, R20, 0x2, R3.reuse ;  /* 0x0000000214087824 */ /* 0x110fe200078e0203 */
[----:B------:R-:W-:Y:S01]  /*6f5c0*/  PRMT R3, R13, 0x7632, R3 ;  /* 0x000076320d037816 */ /* 0x000fe20000000003 */
[----:B------:R-:W0:Y:S02]  /*6f5d0*/  LDC R20, c[0x0][0x3e8] ;  /* 0x0000fa00ff147b82 */ /* 0x000e240000000800 */
[----:B------:R-:W-:Y:S01]  /*6f5e0*/  STL.S16 [R1+0xa8], R10 ;  /* 0x0000a80a01007387 */ /* 0x000fe20000100600 */
[----:B------:R-:W-:-:S03]  /*6f5f0*/  LEA R12, P5, R8, R2, 0x1 ;  /* 0x00000002080c7211 */ /* 0x000fc600078a08ff */
[----:B------:R2:W-:Y:S01]  /*6f600*/  STL.S16 [R1+0xb4], R3 ;  /* 0x0000b40301007387 */ /* 0x0005e20000100600 */
[----:B------:R-:W-:Y:S02]  /*6f610*/  PRMT R9, R14, 0x7632, R9 ;  /* 0x000076320e097816 */ /* 0x000fe40000000009 */
[----:B------:R-:W-:Y:S01]  /*6f620*/  LEA.HI.X.SX32 R13, R8, R0, 0x1, P5 ;  /* 0x00000000080d7211 */ /* 0x000fe200028f0eff */
[----:B------:R1:W-:Y:S01]  /*6f630*/  STG.E.U16 desc[UR10][R18.64], R14 ;  /* 0x0000000e12007986 */ /* 0x0003e2000c10150a */
[----:B--2---:R-:W-:Y:S02]  /*6f640*/  LEA R3, R21, R8, 0x1 ;  /* 0x0000000815037211 */ /* 0x004fe400078e08ff */
[----:B------:R-:W2:Y:S02]  /*6f650*/  LDC R21, c[0x0][0x3e8] ;  /* 0x0000fa00ff157b82 */ /* 0x000ea40000000800 */
[----:B------:R-:W-:Y:S01]  /*6f660*/  LEA R16, P5, R3, R2, 0x1 ;  /* 0x0000000203107211 */ /* 0x000fe200078a08ff */
[----:B-1----:R-:W-:Y:S01]  /*6f670*/  IMAD R14, R22, 0x2, R3 ;  /* 0x00000002160e7824 */ /* 0x002fe200078e0203 */
[----:B------:R-:W-:-:S02]  /*6f680*/  PRMT R19, R15, 0x7632, R19 ;  /* 0x000076320f137816 */ /* 0x000fc40000000013 */
[----:B------:R-:W-:Y:S01]  /*6f690*/  LEA.HI.X.SX32 R17, R3, R0, 0x1, P5 ;  /* 0x0000000003117211 */ /* 0x000fe200028f0eff */
[----:B------:R-:W-:Y:S01]  /*6f6a0*/  STL.S16 [R1+0xb8], R9 ;  /* 0x0000b80901007387 */ /* 0x000fe20000100600 */
[C---:B------:R-:W-:Y:S01]  /*6f6b0*/  LEA R18, P5, R14.reuse, R2, 0x1 ;  /* 0x000000020e127211 */ /* 0x040fe200078a08ff */
[----:B------:R-:W1:Y:S01]  /*6f6c0*/  LDC R22, c[0x0][0x3e8] ;  /* 0x0000fa00ff167b82 */ /* 0x000e620000000800 */
[----:B------:R-:W-:Y:S01]  /*6f6d0*/  LEA R3, R23, R14, 0x1 ;  /* 0x0000000e17037211 */ /* 0x000fe200078e08ff */
[----:B------:R-:W4:Y:S04]  /*6f6e0*/  LDS.128 R8, [R27+0x4000] ;  /* 0x004000001b087984 */ /* 0x000f280000000c00 */
[----:B------:R5:W-:Y:S02]  /*6f6f0*/  STL.S16 [R1+0xbc], R19 ;  /* 0x0000bc1301007387 */ /* 0x000be40000100600 */
[----:B------:R-:W4:Y:S02]  /*6f700*/  LDC R23, c[0x0][0x3e8] ;  /* 0x0000fa00ff177b82 */ /* 0x000f240000000800 */
[----:B------:R0:W-:Y:S01]  /*6f710*/  STG.E.U16 desc[UR10][R12.64], R15 ;  /* 0x0000000f0c007986 */ /* 0x0001e2000c10150a */
[----:B-----5:R-:W-:-:S02]  /*6f720*/  LEA.HI.X.SX32 R19, R14, R0, 0x1, P5 ;  /* 0x000000000e137211 */ /* 0x020fc400028f0eff */
[C---:B------:R-:W-:Y:S01]  /*6f730*/  LEA R14, P5, R3.reuse, R2, 0x1 ;  /* 0x00000002030e7211 */ /* 0x040fe200078a08ff */
[----:B---3--:R3:W-:Y:S03]  /*6f740*/  STG.E.U16 desc[UR10][R16.64], R4 ;  /* 0x0000000410007986 */ /* 0x0087e6000c10150a */
[----:B0-----:R-:W-:Y:S01]  /*6f750*/  LEA.HI.X.SX32 R15, R3, R0, 0x1, P5 ;  /* 0x00000000030f7211 */ /* 0x001fe200028f0eff */
[--C-:B------:R-:W-:Y:S01]  /*6f760*/  IMAD R12, R20, 0x2, R3.reuse ;  /* 0x00000002140c7824 */ /* 0x100fe200078e0203 */
[----:B------:R-:W-:Y:S01]  /*6f770*/  STG.E.U16 desc[UR10][R18.64], R5 ;  /* 0x0000000512007986 */ /* 0x000fe2000c10150a */
[----:B------:R-:W-:Y:S02]  /*6f780*/  PRMT R3, R4, 0x7632, R3 ;  /* 0x0000763204037816 */ /* 0x000fe40000000003 */
[----:B------:R-:W-:Y:S01]  /*6f790*/  PRMT R13, R5, 0x7632, R13 ;  /* 0x00007632050d7816 */ /* 0x000fe2000000000d */
[----:B------:R0:W-:Y:S01]  /*6f7a0*/  STG.E.U16 desc[UR10][R14.64], R6 ;  /* 0x000000060e007986 */ /* 0x0001e2000c10150a */
[----:B------:R-:W-:-:S03]  /*6f7b0*/  PRMT R20, R7, 0x7632, R20 ;  /* 0x0000763207147816 */ /* 0x000fc60000000014 */
[----:B------:R2:W-:Y:S01]  /*6f7c0*/  STL.S16 [R1+0x98], R3 ;  /* 0x0000980301007387 */ /* 0x0005e20000100600 */
[----:B---3--:R-:W-:-:S03]  /*6f7d0*/  LEA R4, P5, R12, R2, 0x1 ;  /* 0x000000020c047211 */ /* 0x008fc600078a08ff */
[----:B------:R-:W-:Y:S01]  /*6f7e0*/  STL.S16 [R1+0xa4], R13 ;  /* 0x0000a40d01007387 */ /* 0x000fe20000100600 */
[----:B0-----:R-:W-:Y:S02]  /*6f7f0*/  PRMT R6, R6, 0x7632, R6 ;  /* 0x0000763206067816 */ /* 0x001fe40000000006 */
[----:B--2---:R-:W-:Y:S02]  /*6f800*/  LEA R3, R21, R12, 0x1 ;  /* 0x0000000c15037211 */ /* 0x004fe400078e08ff */
[----:B------:R-:W-:Y:S01]  /*6f810*/  LEA.HI.X.SX32 R5, R12, R0, 0x1, P5 ;  /* 0x000000000c057211 */ /* 0x000fe200028f0eff */
[----:B------:R1:W-:Y:S01]  /*6f820*/  STL.S16 [R1+0xb0], R6 ;  /* 0x0000b00601007387 */ /* 0x0003e20000100600 */
[----:B------:R-:W0:Y:S03]  /*6f830*/  LDC R21, c[0x0][0x3e8] ;  /* 0x0000fa00ff157b82 */ /* 0x000e260000000800 */
[----:B------:R2:W-:Y:S01]  /*6f840*/  STL.S16 [R1+0xac], R20 ;  /* 0x0000ac1401007387 */ /* 0x0005e20000100600 */
[----:B------:R-:W-:-:S03]  /*6f850*/  LEA R16, P5, R3, R2, 0x1 ;  /* 0x0000000203107211 */ /* 0x000fc600078a08ff */
[----:B------:R-:W3:Y:S01]  /*6f860*/  LDS.128 R12, [R27+0x6000] ;  /* 0x006000001b0c7984 */ /* 0x000ee20000000c00 */
[----:B-1----:R-:W-:Y:S01]  /*6f870*/  IMAD R6, R22, 0x2, R3 ;  /* 0x0000000216067824 */ /* 0x002fe200078e0203 */
[----:B--2---:R-:W1:Y:S01]  /*6f880*/  LDC R20, c[0x0][0x3e8] ;  /* 0x0000fa00ff147b82 */ /* 0x004e620000000800 */
[----:B------:R-:W-:-:S03]  /*6f890*/  LEA.HI.X.SX32 R17, R3, R0, 0x1, P5 ;  /* 0x0000000003117211 */ /* 0x000fc600028f0eff */
[C---:B------:R-:W-:Y:S02]  /*6f8a0*/  LEA R18, P5, R6.reuse, R2, 0x1 ;  /* 0x0000000206127211 */ /* 0x040fe400078a08ff */
[----:B----4-:R-:W-:Y:S02]  /*6f8b0*/  LEA R3, R23, R6, 0x1 ;  /* 0x0000000617037211 */ /* 0x010fe400078e08ff */
[----:B------:R-:W-:Y:S01]  /*6f8c0*/  LEA.HI.X.SX32 R19, R6, R0, 0x1, P5 ;  /* 0x0000000006137211 */ /* 0x000fe200028f0eff */
[----:B------:R-:W2:Y:S01]  /*6f8d0*/  LDC R22, c[0x0][0x3e8] ;  /* 0x0000fa00ff167b82 */ /* 0x000ea20000000800 */
[C---:B------:R-:W-:Y:S01]  /*6f8e0*/  LEA R6, P5, R3.reuse, R2, 0x1 ;  /* 0x0000000203067211 */ /* 0x040fe200078a08ff */
[----:B------:R4:W-:Y:S06]  /*6f8f0*/  STG.E.U16 desc[UR10][R4.64], R7 ;  /* 0x0000000704007986 */ /* 0x0009ec000c10150a */
[----:B------:R-:W5:Y:S01]  /*6f900*/  LDC R23, c[0x0][0x3e8] ;  /* 0x0000fa00ff177b82 */ /* 0x000f620000000800 */
[----:B------:R-:W-:Y:S01]  /*6f910*/  STG.E.U16 desc[UR10][R16.64], R8 ;  /* 0x0000000810007986 */ /* 0x000fe2000c10150a */
[----:B----4-:R-:W-:-:S03]  /*6f920*/  LEA.HI.X.SX32 R7, R3, R0, 0x1, P5 ;  /* 0x0000000003077211 */ /* 0x010fc600028f0eff */
[----:B------:R-:W-:Y:S01]  /*6f930*/  STG.E.U16 desc[UR10][R18.64], R9 ;  /* 0x0000000912007986 */ /* 0x000fe2000c10150a */
[--C-:B-1----:R-:W-:Y:S01]  /*6f940*/  IMAD R4, R20, 0x2, R3.reuse ;  /* 0x0000000214047824 */ /* 0x102fe200078e0203 */
[----:B------:R-:W-:Y:S01]  /*6f950*/  PRMT R3, R9, 0x7632, R3 ;  /* 0x0000763209037816 */ /* 0x000fe20000000003 */
[----:B------:R-:W1:Y:S01]  /*6f960*/  LDC R20, c[0x0][0x3e8] ;  /* 0x0000fa00ff147b82 */ /* 0x000e620000000800 */
[----:B------:R4:W-:Y:S01]  /*6f970*/  STG.E.U16 desc[UR10][R6.64], R10 ;  /* 0x0000000a06007986 */ /* 0x0009e2000c10150a */
[----:B------:R-:W-:Y:S02]  /*6f980*/  PRMT R5, R10, 0x7632, R5 ;  /* 0x000076320a057816 */ /* 0x000fe40000000005 */
[----:B----4-:R-:W-:Y:S02]  /*6f990*/  PRMT R6, R8, 0x7632, R6 ;  /* 0x0000763208067816 */ /* 0x010fe40000000006 */
[----:B------:R-:W-:-:S03]  /*6f9a0*/  LEA R8, P5, R4, R2, 0x1 ;  /* 0x0000000204087211 */ /* 0x000fc600078a08ff */
[----:B------:R-:W-:Y:S04]  /*6f9b0*/  STL.S16 [R1+0x88], R6 ;  /* 0x0000880601007387 */ /* 0x000fe80000100600 */
[----:B------:R0:W-:Y:S01]  /*6f9c0*/  STL.S16 [R1+0x94], R3 ;  /* 0x0000940301007387 */ /* 0x0001e20000100600 */
[----:B------:R-:W-:Y:S02]  /*6f9d0*/  LEA.HI.X.SX32 R9, R4, R0, 0x1, P5 ;  /* 0x0000000004097211 */ /* 0x000fe400028f0eff */
[----:B0-----:R-:W-:Y:S02]  /*6f9e0*/  LEA R3, R21, R4, 0x1 ;  /* 0x0000000415037211 */ /* 0x001fe400078e08ff */
[----:B------:R-:W-:Y:S01]  /*6f9f0*/  PRMT R19, R11, 0x7632, R19 ;  /* 0x000076320b137816 */ /* 0x000fe20000000013 */
[----:B------:R-:W-:Y:S01]  /*6fa00*/  STL.S16 [R1+0x9c], R5 ;  /* 0x00009c0501007387 */ /* 0x000fe20000100600 */
[C---:B------:R-:W-:Y:S01]  /*6fa10*/  LEA R16, P5, R3.reuse, R2, 0x1 ;  /* 0x0000000203107211 */ /* 0x040fe200078a08ff */
[----:B--2---:R-:W-:Y:S01]  /*6fa20*/  IMAD R10, R22, 0x2, R3 ;  /* 0x00000002160a7824 */ /* 0x004fe200078e0203 */
[----:B------:R-:W0:Y:S01]  /*6fa30*/  LDC R21, c[0x0][0x3e8] ;  /* 0x0000fa00ff157b82 */ /* 0x000e220000000800 */
[----:B------:R-:W2:Y:S01]  /*6fa40*/  LDS.128 R4, [R27+0x8000] ;  /* 0x008000001b047984 */ /* 0x000ea20000000c00 */
[----:B------:R-:W-:-:S02]  /*6fa50*/  LEA.HI.X.SX32 R17, R3, R0, 0x1, P5 ;  /* 0x0000000003117211 */ /* 0x000fc400028f0eff */
[C---:B------:R-:W-:Y:S02]  /*6fa60*/  LEA R18, P5, R10.reuse, R2, 0x1 ;  /* 0x000000020a127211 */ /* 0x040fe400078a08ff */
[----:B-----5:R-:W-:Y:S01]  /*6fa70*/  LEA R3, R23, R10, 0x1 ;  /* 0x0000000a17037211 */ /* 0x020fe200078e08ff */
[----:B------:R4:W-:Y:S01]  /*6fa80*/  STL.S16 [R1+0xa0], R19 ;  /* 0x0000a01301007387 */ /* 0x0009e20000100600 */
[----:B------:R-:W5:Y:S03]  /*6fa90*/  LDC R22, c[0x0][0x3e8] ;  /* 0x0000fa00ff167b82 */ /* 0x000f660000000800 */
[----:B------:R1:W-:Y:S05]  /*6faa0*/  STG.E.U16 desc[UR10][R8.64], R11 ;  /* 0x0000000b08007986 */ /* 0x0003ea000c10150a */
[----:B------:R-:W2:Y:S01]  /*6fab0*/  LDC R23, c[0x0][0x3e8] ;  /* 0x0000fa00ff177b82 */ /* 0x000ea20000000800 */
[----:B----4-:R-:W-:-:S02]  /*6fac0*/  LEA.HI.X.SX32 R19, R10, R0, 0x1, P5 ;  /* 0x000000000a137211 */ /* 0x010fc400028f0eff */
[C---:B------:R-:W-:Y:S01]  /*6fad0*/  LEA R10, P5, R3.reuse, R2, 0x1 ;  /* 0x00000002030a7211 */ /* 0x040fe200078a08ff */
[----:B---3--:R-:W-:Y:S03]  /*6fae0*/  STG.E.U16 desc[UR10][R16.64], R12 ;  /* 0x0000000c10007986 */ /* 0x008fe6000c10150a */
[----:B-1----:R-:W-:Y:S01]  /*6faf0*/  LEA.HI.X.SX32 R11, R3, R0, 0x1, P5 ;  /* 0x00000000030b7211 */ /* 0x002fe200028f0eff */
[----:B------:R-:W-:Y:S01]  /*6fb00*/  STG.E.U16 desc[UR10][R18.64], R13 ;  /* 0x0000000d12007986 */ /* 0x000fe2000c10150a */
[--C-:B------:R-:W-:Y:S01]  /*6fb10*/  IMAD R8, R20, 0x2, R3.reuse ;  /* 0x0000000214087824 */ /* 0x100fe200078e0203 */
[----:B------:R-:W-:Y:S02]  /*6fb20*/  PRMT R3, R12, 0x7632, R3 ;  /* 0x000076320c037816 */ /* 0x000fe40000000003 */
[----:B------:R1:W-:Y:S01]  /*6fb30*/  STG.E.U16 desc[UR10][R10.64], R14 ;  /* 0x0000000e0a007986 */ /* 0x0003e2000c10150a */
[----:B------:R-:W-:-:S02]  /*6fb40*/  PRMT R9, R14, 0x7632, R9 ;  /* 0x000076320e097816 */ /* 0x000fc40000000009 */
[----:B------:R-:W-:Y:S01]  /*6fb50*/  PRMT R20, R15, 0x7632, R20 ;  /* 0x000076320f147816 */ /* 0x000fe20000000014 */
[----:B------:R0:W-:Y:S01]  /*6fb60*/  STL.S16 [R1+0x78], R3 ;  /* 0x0000780301007387 */ /* 0x0001e20000100600 */
[----:B-1----:R-:W-:-:S05]  /*6fb70*/  PRMT R10, R13, 0x7632, R10 ;  /* 0x000076320d0a7816 */ /* 0x002fca000000000a */
[----:B------:R-:W-:Y:S04]  /*6fb80*/  STL.S16 [R1+0x84], R10 ;  /* 0x0000840a01007387 */ /* 0x000fe80000100600 */
[----:B------:R-:W-:Y:S04]  /*6fb90*/  STL.S16 [R1+0x90], R9 ;  /* 0x0000900901007387 */ /* 0x000fe80000100600 */
[----:B------:R1:W-:Y:S01]  /*6fba0*/  STL.S16 [R1+0x8c], R20 ;  /* 0x00008c1401007387 */ /* 0x0003e20000100600 */
[----:B------:R-:W-:Y:S02]  /*6fbb0*/  LEA R12, P5, R8, R2, 0x1 ;  /* 0x00000002080c7211 */ /* 0x000fe400078a08ff */
[----:B0-----:R-:W-:-:S02]  /*6fbc0*/  LEA R3, R21, R8, 0x1 ;  /* 0x0000000815037211 */ /* 0x001fc400078e08ff */
[----:B------:R-:W0:Y:S08]  /*6fbd0*/  LDC R21, c[0x0][0x3e8] ;  /* 0x0000fa00ff157b82 */ /* 0x000e300000000800 */
[----:B-1----:R-:W1:Y:S01]  /*6fbe0*/  LDC R20, c[0x0][0x3e8] ;  /* 0x0000fa00ff147b82 */ /* 0x002e620000000800 */
[----:B------:R-:W-:Y:S01]  /*6fbf0*/  LEA.HI.X.SX32 R13, R8, R0, 0x1, P5 ;  /* 0x00000000080d7211 */ /* 0x000fe200028f0eff */
[----:B-----5:R-:W-:Y:S01]  /*6fc00*/  IMAD R14, R22, 0x2, R3 ;  /* 0x00000002160e7824 */ /* 0x020fe200078e0203 */
[C---:B------:R-:W-:Y:S01]  /*6fc10*/  LEA R16, P5, R3.reuse, R2, 0x1 ;  /* 0x0000000203107211 */ /* 0x040fe200078a08ff */
[----:B------:R-:W3:Y:S04]  /*6fc20*/  LDS.128 R8, [R27+0xa000] ;  /* 0x00a000001b087984 */ /* 0x000ee80000000c00 */
[----:B------:R-:W4:Y:S01]  /*6fc30*/  LDC R22, c[0x0][0x3e8] ;  /* 0x0000fa00ff167b82 */ /* 0x000f220000000800 */
[----:B------:R-:W-:-:S02]  /*6fc40*/  LEA.HI.X.SX32 R17, R3, R0, 0x1, P5 ;  /* 0x0000000003117211 */ /* 0x000fc400028f0eff */
[C---:B------:R-:W-:Y:S02]  /*6fc50*/  LEA R18, P5, R14.reuse, R2, 0x1 ;  /* 0x000000020e127211 */ /* 0x040fe400078a08ff */
[----:B--2---:R-:W-:Y:S02]  /*6fc60*/  LEA R3, R23, R14, 0x1 ;  /* 0x0000000e17037211 */ /* 0x004fe400078e08ff */
[----:B------:R-:W-:Y:S01]  /*6fc70*/  LEA.HI.X.SX32 R19, R14, R0, 0x1, P5 ;  /* 0x000000000e137211 */ /* 0x000fe200028f0eff */
[----:B------:R-:W2:Y:S01]  /*6fc80*/  LDC R23, c[0x0][0x3e8] ;  /* 0x0000fa00ff177b82 */ /* 0x000ea20000000800 */
[C---:B------:R-:W-:Y:S01]  /*6fc90*/  LEA R14, P5, R3.reuse, R2, 0x1 ;  /* 0x00000002030e7211 */ /* 0x040fe200078a08ff */
[----:B------:R5:W-:Y:S04]  /*6fca0*/  STG.E.U16 desc[UR10][R12.64], R15 ;  /* 0x0000000f0c007986 */ /* 0x000be8000c10150a */
[----:B------:R0:W-:Y:S04]  /*6fcb0*/  STG.E.U16 desc[UR10][R16.64], R4 ;  /* 0x0000000410007986 */ /* 0x0001e8000c10150a */
[----:B------:R-:W-:Y:S01]  /*6fcc0*/  STG.E.U16 desc[UR10][R18.64], R5 ;  /* 0x0000000512007986 */ /* 0x000fe2000c10150a */
[----:B-----5:R-:W-:Y:S01]  /*6fcd0*/  LEA.HI.X.SX32 R15, R3, R0, 0x1, P5 ;  /* 0x00000000030f7211 */ /* 0x020fe200028f0eff */
[--C-:B-1----:R-:W-:Y:S01]  /*6fce0*/  IMAD R12, R20, 0x2, R3.reuse ;  /* 0x00000002140c7824 */ /* 0x102fe200078e0203 */
[----:B------:R-:W-:Y:S01]  /*6fcf0*/  PRMT R3, R5, 0x7632, R3 ;  /* 0x0000763205037816 */ /* 0x000fe20000000003 */
[----:B------:R-:W1:Y:S01]  /*6fd00*/  LDC R20, c[0x0][0x3e8] ;  /* 0x0000fa00ff147b82 */ /* 0x000e620000000800 */
[----:B0-----:R-:W-:Y:S01]  /*6fd10*/  PRMT R4, R4, 0x7632, R4 ;  /* 0x0000763204047816 */ /* 0x001fe20000000004 */
[----:B------:R0:W-:Y:S04]  /*6fd20*/  STG.E.U16 desc[UR10][R14.64], R6 ;  /* 0x000000060e007986 */ /* 0x0001e8000c10150a */
[----:B------:R5:W-:Y:S04]  /*6fd30*/  STL.S16 [R1+0x68], R4 ;  /* 0x0000680401007387 */ /* 0x000be80000100600 */
[----:B------:R2:W-:Y:S01]  /*6fd40*/  STL.S16 [R1+0x74], R3 ;  /* 0x0000740301007387 */ /* 0x0005e20000100600 */
[----:B0-----:R-:W-:-:S02]  /*6fd50*/  PRMT R6, R6, 0x7632, R6 ;  /* 0x0000763206067816 */ /* 0x001fc40000000006 */
[C---:B-----5:R-:W-:Y:S02]  /*6fd60*/  LEA R4, P5, R12.reuse, R2, 0x1 ;  /* 0x000000020c047211 */ /* 0x060fe400078a08ff */
[----:B--2---:R-:W-:Y:S01]  /*6fd70*/  LEA R3, R21, R12, 0x1 ;  /* 0x0000000c15037211 */ /* 0x004fe200078e08ff */
[----:B------:R4:W-:Y:S01]  /*6fd80*/  STL.S16 [R1+0x7c], R6 ;  /* 0x00007c0601007387 */ /* 0x0009e20000100600 */
[----:B------:R-:W-:Y:S01]  /*6fd90*/  LEA.HI.X.SX32 R5, R12, R0, 0x1, P5 ;  /* 0x000000000c057211 */ /* 0x000fe200028f0eff */
[----:B------:R-:W0:Y:S01]  /*6fda0*/  LDC R21, c[0x0][0x3e8] ;  /* 0x0000fa00ff157b82 */ /* 0x000e220000000800 */
[----:B------:R-:W-:Y:S01]  /*6fdb0*/  LEA R16, P5, R3, R2, 0x1 ;  /* 0x0000000203107211 */ /* 0x000fe200078a08ff */
[----:B------:R-:W2:Y:S01]  /*6fdc0*/  LDS.128 R12, [R27+0xc000] ;  /* 0x00c000001b0c7984 */ /* 0x000ea20000000c00 */
[----:B------:R-:W-:Y:S01]  /*6fdd0*/  PRMT R19, R7, 0x7632, R19 ;  /* 0x0000763207137816 */ /* 0x000fe20000000013 */
[----:B----4-:R-:W-:Y:S01]  /*6fde0*/  IMAD R6, R22, 0x2, R3 ;  /* 0x0000000216067824 */ /* 0x010fe200078e0203 */
[----:B------:R-:W-:-:S03]  /*6fdf0*/  LEA.HI.X.SX32 R17, R3, R0, 0x1, P5 ;  /* 0x0000000003117211 */ /* 0x000fc600028f0eff */
[----:B------:R-:W4:Y:S01]  /*6fe00*/  LDC R22, c[0x0][0x3e8] ;  /* 0x0000fa00ff167b82 */ /* 0x000f220000000800 */
[C---:B------:R-:W-:Y:S02]  /*6fe10*/  LEA R18, P5, R6.reuse, R2, 0x1 ;  /* 0x0000000206127211 */ /* 0x040fe400078a08ff */
[----:B------:R-:W-:Y:S01]  /*6fe20*/  LEA R3, R23, R6, 0x1 ;  /* 0x0000000617037211 */ /* 0x000fe200078e08ff */
[----:B------:R5:W-:Y:S04]  /*6fe30*/  STL.S16 [R1+0x80], R19 ;  /* 0x0000801301007387 */ /* 0x000be80000100600 */
[----:B------:R-:W2:Y:S01]  /*6fe40*/  LDC R23, c[0x0][0x3e8] ;  /* 0x0000fa00ff177b82 */ /* 0x000ea20000000800 */
[----:B------:R1:W-:Y:S01]  /*6fe50*/  STG.E.U16 desc[UR10][R4.64], R7 ;  /* 0x0000000704007986 */ /* 0x0003e2000c10150a */
[----:B-----5:R-:W-:-:S02]  /*6fe60*/  LEA.HI.X.SX32 R19, R6, R0, 0x1, P5 ;  /* 0x0000000006137211 */ /* 0x020fc400028f0eff */
[C---:B------:R-:W-:Y:S01]  /*6fe70*/  LEA R6, P5, R3.reuse, R2, 0x1 ;  /* 0x0000000203067211 */ /* 0x040fe200078a08ff */
[----:B---3--:R3:W-:Y:S03]  /*6fe80*/  STG.E.U16 desc[UR10][R16.64], R8 ;  /* 0x0000000810007986 */ /* 0x0087e6000c10150a */
        /* <DEDUP_REMOVED lines=8> */
[C---:B---3--:R-:W-:Y:S02]  /*6ff10*/  LEA R8, P5, R4.reuse, R2, 0x1 ;  /* 0x0000000204087211 */ /* 0x048fe400078a08ff */
[----:B-1----:R-:W-:Y:S02]  /*6ff20*/  PRMT R6, R9, 0x7632, R6 ;  /* 0x0000763209067816 */ /* 0x002fe40000000006 */
[----:B0-----:R-:W-:Y:S02]  /*6ff30*/  LEA R3, R21, R4, 0x1 ;  /* 0x0000000415037211 */ /* 0x001fe400078e08ff */
[----:B------:R-:W-:Y:S01]  /*6ff40*/  LEA.HI.X.SX32 R9, R4, R0, 0x1, P5 ;  /* 0x0000000004097211 */ /* 0x000fe200028f0eff */
[----:B------:R-:W-:Y:S01]  /*6ff50*/  STL.S16 [R1+0x64], R6 ;  /* 0x0000640601007387 */ /* 0x000fe20000100600 */
[----:B------:R-:W0:Y:S03]  /*6ff60*/  LDC R21, c[0x0][0x3e8] ;  /* 0x0000fa00ff157b82 */ /* 0x000e260000000800 */
[----:B------:R-:W-:Y:S04]  /*6ff70*/  STL.S16 [R1+0x70], R5 ;  /* 0x0000700501007387 */ /* 0x000fe80000100600 */
[----:B------:R1:W-:Y:S01]  /*6ff80*/  STL.S16 [R1+0x6c], R20 ;  /* 0x00006c1401007387 */ /* 0x0003e20000100600 */
[----:B------:R-:W-:Y:S01]  /*6ff90*/  LEA R16, P5, R3, R2, 0x1 ;  /* 0x0000000203107211 */ /* 0x000fe200078a08ff */
[----:B----4-:R-:W-:-:S02]  /*6ffa0*/  IMAD R10, R22, 0x2, R3 ;  /* 0x00000002160a7824 */ /* 0x010fc400078e0203 */
[----:B------:R-:W3:Y:S01]  /*6ffb0*/  LDC R22, c[0x0][0x3e8] ;  /* 0x0000fa00ff167b82 */ /* 0x000ee20000000800 */
[----:B------:R-:W4:Y:S07]  /*6ffc0*/  LDS.128 R4, [R27+0xe000] ;  /* 0x00e000001b047984 */ /* 0x000f2e0000000c00 */
[----:B-1----:R-:W1:Y:S01]  /*6ffd0*/  LDC R20, c[0x0][0x3e8] ;  /* 0x0000fa00ff147b82 */ /* 0x002e620000000800 */
[----:B------:R-:W-:Y:S02]  /*6ffe0*/  LEA.HI.X.SX32 R17, R3, R0, 0x1, P5 ;  /* 0x0000000003117211 */ /* 0x000fe400028f0eff */
[----:B------:R-:W-:-:S02]  /*6fff0*/  LEA R18, P5, R10, R2, 0x1 ;  /* 0x000000020a127211 */ /* 0x000fc400078a08ff */
[----:B--2---:R-:W-:Y:S02]  /*70000*/  LEA R3, R23, R10, 0x1 ;  /* 0x0000000a17037211 */ /* 0x004fe400078e08ff */
[----:B------:R-:W-:Y:S01]  /*70010*/  LEA.HI.X.SX32 R19, R10, R0, 0x1, P5 ;  /* 0x000000000a137211 */ /* 0x000fe200028f0eff */
[----:B------:R2:W-:Y:S01]  /*70020*/  STG.E.U16 desc[UR10][R8.64], R11 ;  /* 0x0000000b08007986 */ /* 0x0005e2000c10150a */
[C---:B------:R-:W-:Y:S01]  /*70030*/  LEA R10, P5, R3.reuse, R2, 0x1 ;  /* 0x00000002030a7211 */ /* 0x040fe200078a08ff */
[----:B------:R-:W5:Y:S02]  /*70040*/  LDC R23, c[0x0][0x3e8] ;  /* 0x0000fa00ff177b82 */ /* 0x000f640000000800 */
[----:B------:R-:W-:Y:S04]  /*70050*/  STG.E.U16 desc[UR10][R16.64], R12 ;  /* 0x0000000c10007986 */ /* 0x000fe8000c10150a */
[----:B------:R-:W-:Y:S01]  /*70060*/  STG.E.U16 desc[UR10][R18.64], R13 ;  /* 0x0000000d12007986 */ /* 0x000fe2000c10150a */
[----:B--2---:R-:W-:Y:S01]  /*70070*/  LEA.HI.X.SX32 R11, R3, R0, 0x1, P5 ;  /* 0x00000000030b7211 */ /* 0x004fe200028f0eff */
[----:B-1----:R-:W-:-:S04]  /*70080*/  IMAD R8, R20, 0x2, R3 ;  /* 0x0000000214087824 */ /* 0x002fc800078e0203 */
[----:B------:R1:W-:Y:S01]  /*70090*/  STG.E.U16 desc[UR10][R10.64], R14 ;  /* 0x0000000e0a007986 */ /* 0x0003e2000c10150a */
[----:B------:R-:W-:Y:S01]  /*700a0*/  PRMT R3, R13, 0x7632, R3 ;  /* 0x000076320d037816 */ /* 0x000fe20000000003 */
[----:B------:R-:W2:Y:S01]  /*700b0*/  LDC R20, c[0x0][0x3e8] ;  /* 0x0000fa00ff147b82 */ /* 0x000ea20000000800 */
[----:B-1----:R-:W-:Y:S02]  /*700c0*/  PRMT R10, R12, 0x7632, R10 ;  /* 0x000076320c0a7816 */ /* 0x002fe4000000000a */
[----:B------:R-:W-:-:S03]  /*700d0*/  LEA R12, P5, R8, R2, 0x1 ;  /* 0x00000002080c7211 */ /* 0x000fc600078a08ff */
[----:B------:R-:W-:Y:S04]  /*700e0*/  STL.S16 [R1+0x48], R10 ;  /* 0x0000480a01007387 */ /* 0x000fe80000100600 */
[----:B------:R0:W-:Y:S01]  /*700f0*/  STL.S16 [R1+0x54], R3 ;  /* 0x0000540301007387 */ /* 0x0001e20000100600 */
[----:B------:R-:W-:Y:S02]  /*70100*/  PRMT R9, R14, 0x7632, R9 ;  /* 0x000076320e097816 */ /* 0x000fe40000000009 */
[----:B------:R-:W-:Y:S02]  /*70110*/  LEA.HI.X.SX32 R13, R8, R0, 0x1, P5 ;  /* 0x00000000080d7211 */ /* 0x000fe400028f0eff */
[----:B0-----:R-:W-:Y:S02]  /*70120*/  LEA R3, R21, R8, 0x1 ;  /* 0x0000000815037211 */ /* 0x001fe400078e08ff */
[----:B------:R-:W0:Y:S02]  /*70130*/  LDC R21, c[0x0][0x3e8] ;  /* 0x0000fa00ff157b82 */ /* 0x000e240000000800 */
[----:B------:R-:W-:Y:S01]  /*70140*/  LEA R16, P5, R3, R2, 0x1 ;  /* 0x0000000203107211 */ /* 0x000fe200078a08ff */
[----:B---3--:R-:W-:Y:S01]  /*70150*/  IMAD R14, R22, 0x2, R3 ;  /* 0x00000002160e7824 */ /* 0x008fe200078e0203 */
[----:B------:R-:W-:-:S02]  /*70160*/  PRMT R19, R15, 0x7632, R19 ;  /* 0x000076320f137816 */ /* 0x000fc40000000013 */
[----:B------:R-:W-:Y:S02]  /*70170*/  LEA.HI.X.SX32 R17, R3, R0, 0x1, P5 ;  /* 0x0000000003117211 */ /* 0x000fe400028f0eff */
[C---:B------:R-:W-:Y:S01]  /*70180*/  LEA R18, P5, R14.reuse, R2, 0x1 ;  /* 0x000000020e127211 */ /* 0x040fe200078a08ff */
[----:B------:R-:W-:Y:S01]  /*70190*/  STL.S16 [R1+0x5c], R9 ;  /* 0x00005c0901007387 */ /* 0x000fe20000100600 */
[----:B-----5:R-:W-:Y:S01]  /*701a0*/  LEA R3, R23, R14, 0x1 ;  /* 0x0000000e17037211 */ /* 0x020fe200078e08ff */
[----:B------:R-:W1:Y:S02]  /*701b0*/  LDC R22, c[0x0][0x3e8] ;  /* 0x0000fa00ff167b82 */ /* 0x000e640000000800 */
[----:B------:R-:W3:Y:S04]  /*701c0*/  LDS.128 R8, [R27+0x10000] ;  /* 0x010000001b087984 */ /* 0x000ee80000000c00 */
[----:B------:R5:W-:Y:S02]  /*701d0*/  STL.S16 [R1+0x60], R19 ;  /* 0x0000601301007387 */ /* 0x000be40000100600 */
[----:B------:R-:W3:Y:S02]  /*701e0*/  LDC R23, c[0x0][0x3e8] ;  /* 0x0000fa00ff177b82 */ /* 0x000ee40000000800 */
[----:B------:R2:W-:Y:S01]  /*701f0*/  STG.E.U16 desc[UR10][R12.64], R15 ;  /* 0x0000000f0c007986 */ /* 0x0005e2000c10150a */
[----:B-----5:R-:W-:-:S02]  /*70200*/  LEA.HI.X.SX32 R19, R14, R0, 0x1, P5 ;  /* 0x000000000e137211 */ /* 0x020fc400028f0eff */
[C---:B------:R-:W-:Y:S01]  /*70210*/  LEA R14, P5, R3.reuse, R2, 0x1 ;  /* 0x00000002030e7211 */ /* 0x040fe200078a08ff */
[----:B----4-:R4:W-:Y:S03]  /*70220*/  STG.E.U16 desc[UR10][R16.64], R4 ;  /* 0x0000000410007986 */ /* 0x0109e6000c10150a */
[----:B--2---:R-:W-:Y:S01]  /*70230*/  LEA.HI.X.SX32 R15, R3, R0, 0x1, P5 ;  /* 0x00000000030f7211 */ /* 0x004fe200028f0eff */
[--C-:B------:R-:W-:Y:S01]  /*70240*/  IMAD R12, R20, 0x2, R3.reuse ;  /* 0x00000002140c7824 */ /* 0x100fe200078e0203 */
[----:B------:R-:W-:Y:S01]  /*70250*/  STG.E.U16 desc[UR10][R18.64], R5 ;  /* 0x0000000512007986 */ /* 0x000fe2000c10150a */
[----:B------:R-:W-:Y:S02]  /*70260*/  PRMT R3, R4, 0x7632, R3 ;  /* 0x0000763204037816 */ /* 0x000fe40000000003 */
[----:B------:R-:W-:Y:S01]  /*70270*/  PRMT R13, R5, 0x7632, R13 ;  /* 0x00007632050d7816 */ /* 0x000fe2000000000d */
[----:B------:R2:W-:Y:S01]  /*70280*/  STG.E.U16 desc[UR10][R14.64], R6 ;  /* 0x000000060e007986 */ /* 0x0005e2000c10150a */
[----:B------:R-:W-:-:S03]  /*70290*/  PRMT R20, R7, 0x7632, R20 ;  /* 0x0000763207147816 */ /* 0x000fc60000000014 */
[----:B------:R0:W-:Y:S01]  /*702a0*/  STL.S16 [R1+0x38], R3 ;  /* 0x0000380301007387 */ /* 0x0001e20000100600 */
[----:B----4-:R-:W-:-:S03]  /*702b0*/  LEA R4, P5, R12, R2, 0x1 ;  /* 0x000000020c047211 */ /* 0x010fc600078a08ff */
[----:B------:R-:W-:Y:S01]  /*702c0*/  STL.S16 [R1+0x44], R13 ;  /* 0x0000440d01007387 */ /* 0x000fe20000100600 */
[----:B--2---:R-:W-:Y:S02]  /*702d0*/  PRMT R6, R6, 0x7632, R6 ;  /* 0x0000763206067816 */ /* 0x004fe40000000006 */
[----:B0-----:R-:W-:Y:S02]  /*702e0*/  LEA R3, R21, R12, 0x1 ;  /* 0x0000000c15037211 */ /* 0x001fe400078e08ff */
[----:B------:R-:W-:Y:S01]  /*702f0*/  LEA.HI.X.SX32 R5, R12, R0, 0x1, P5 ;  /* 0x000000000c057211 */ /* 0x000fe200028f0eff */
[----:B------:R1:W-:Y:S01]  /*70300*/  STL.S16 [R1+0x50], R6 ;  /* 0x0000500601007387 */ /* 0x0003e20000100600 */
[----:B------:R-:W0:Y:S03]  /*70310*/  LDC R21, c[0x0][0x3e8] ;  /* 0x0000fa00ff157b82 */ /* 0x000e260000000800 */
[----:B------:R2:W-:Y:S01]  /*70320*/  STL.S16 [R1+0x4c], R20 ;  /* 0x00004c1401007387 */ /* 0x0005e20000100600 */
[----:B------:R-:W-:-:S03]  /*70330*/  LEA R16, P5, R3, R2, 0x1 ;  /* 0x0000000203107211 */ /* 0x000fc600078a08ff */
[----:B------:R-:W4:Y:S01]  /*70340*/  LDS.128 R12, [R27+0x12000] ;  /* 0x012000001b0c7984 */ /* 0x000f220000000c00 */
[----:B-1----:R-:W-:Y:S01]  /*70350*/  IMAD R6, R22, 0x2, R3 ;  /* 0x0000000216067824 */ /* 0x002fe200078e0203 */
[----:B--2---:R-:W1:Y:S01]  /*70360*/  LDC R20, c[0x0][0x3e8] ;  /* 0x0000fa00ff147b82 */ /* 0x004e620000000800 */
[----:B------:R-:W-:-:S03]  /*70370*/  LEA.HI.X.SX32 R17, R3, R0, 0x1, P5 ;  /* 0x0000000003117211 */ /* 0x000fc600028f0eff */
[C---:B------:R-:W-:Y:S02]  /*70380*/  LEA R18, P5, R6.reuse, R2, 0x1 ;  /* 0x0000000206127211 */ /* 0x040fe400078a08ff */
[----:B---3--:R-:W-:Y:S02]  /*70390*/  LEA R3, R23, R6, 0x1 ;  /* 0x0000000617037211 */ /* 0x008fe400078e08ff */
[----:B------:R-:W-:Y:S01]  /*703a0*/  LEA.HI.X.SX32 R19, R6, R0, 0x1, P5 ;  /* 0x0000000006137211 */ /* 0x000fe200028f0eff */
[----:B------:R-:W2:Y:S01]  /*703b0*/  LDC R22, c[0x0][0x3e8] ;  /* 0x0000fa00ff167b82 */ /* 0x000ea20000000800 */
[C---:B------:R-:W-:Y:S01]  /*703c0*/  LEA R6, P5, R3.reuse, R2, 0x1 ;  /* 0x0000000203067211 */ /* 0x040fe200078a08ff */
[----:B------:R3:W-:Y:S06]  /*703d0*/  STG.E.U16 desc[UR10][R4.64], R7 ;  /* 0x0000000704007986 */ /* 0x0007ec000c10150a */
[----:B------:R-:W5:Y:S01]  /*703e0*/  LDC R23, c[0x0][0x3e8] ;  /* 0x0000fa00ff177b82 */ /* 0x000f620000000800 */
[----:B------:R-:W-:Y:S01]  /*703f0*/  STG.E.U16 desc[UR10][R16.64], R8 ;  /* 0x0000000810007986 */ /* 0x000fe2000c10150a */
[----:B---3--:R-:W-:-:S03]  /*70400*/  LEA.HI.X.SX32 R7, R3, R0, 0x1, P5 ;  /* 0x0000000003077211 */ /* 0x008fc600028f0eff */
[----:B------:R-:W-:Y:S01]  /*70410*/  STG.E.U16 desc[UR10][R18.64], R9 ;  /* 0x0000000912007986 */ /* 0x000fe2000c10150a */
[--C-:B-1----:R-:W-:Y:S01]  /*70420*/  IMAD R4, R20, 0x2, R3.reuse ;  /* 0x0000000214047824 */ /* 0x102fe200078e0203 */
[----:B------:R-:W-:Y:S01]  /*70430*/  PRMT R3, R9, 0x7632, R3 ;  /* 0x0000763209037816 */ /* 0x000fe20000000003 */
[----:B------:R-:W1:Y:S01]  /*70440*/  LDC R20, c[0x0][0x3e8] ;  /* 0x0000fa00ff147b82 */ /* 0x000e620000000800 */
[----:B------:R3:W-:Y:S01]  /*70450*/  STG.E.U16 desc[UR10][R6.64], R10 ;  /* 0x0000000a06007986 */ /* 0x0007e2000c10150a */
[----:B------:R-:W-:Y:S02]  /*70460*/  PRMT R5, R10, 0x7632, R5 ;  /* 0x000076320a057816 */ /* 0x000fe40000000005 */
[----:B---3--:R-:W-:Y:S02]  /*70470*/  PRMT R6, R8, 0x7632, R6 ;  /* 0x0000763208067816 */ /* 0x008fe40000000006 */
        /* <DEDUP_REMOVED lines=18> */
[----:B---3--:R-:W-:-:S02]  /*705a0*/  LEA.HI.X.SX32 R19, R10, R0, 0x1, P5 ;  /* 0x000000000a137211 */ /* 0x008fc400028f0eff */
[C---:B------:R-:W-:Y:S01]  /*705b0*/  LEA R10, P5, R3.reuse, R2, 0x1 ;  /* 0x00000002030a7211 */ /* 0x040fe200078a08ff */
[----:B----4-:R-:W-:Y:S03]  /*705c0*/  STG.E.U16 desc[UR10][R16.64], R12 ;  /* 0x0000000c10007986 */ /* 0x010fe6000c10150a */
        /* <DEDUP_REMOVED lines=28> */
[----:B------:R5:W-:Y:S01]  /*70790*/  STG.E.U16 desc[UR10][R16.64], R4 ;  /* 0x0000000410007986 */ /* 0x000be2000c10150a */
[--C-:B-1----:R-:W-:Y:S01]  /*707a0*/  IMAD R12, R20, 0x2, R3.reuse ;  /* 0x00000002140c7824 */ /* 0x102fe200078e0203 */
[----:B------:R-:W-:Y:S01]  /*707b0*/  LEA.HI.X.SX32 R15, R3, R0, 0x1, P5 ;  /* 0x00000000030f7211 */ /* 0x000fe200028f0eff */
[----:B------:R-:W1:Y:S01]  /*707c0*/  LDC R20, c[0x0][0x3e8] ;  /* 0x0000fa00ff147b82 */ /* 0x000e620000000800 */
[----:B------:R-:W-:-:S02]  /*707d0*/  PRMT R3, R5, 0x7632, R3 ;  /* 0x0000763205037816 */ /* 0x000fc40000000003 */
[----:B-----5:R-:W-:Y:S01]  /*707e0*/  PRMT R4, R4, 0x7632, R4 ;  /* 0x0000763204047816 */ /* 0x020fe20000000004 */
[----:B------:R-:W-:Y:S04]  /*707f0*/  STG.E.U16 desc[UR10][R18.64], R5 ;  /* 0x0000000512007986 */ /* 0x000fe8000c10150a */
[----:B------:R5:W-:Y:S04]  /*70800*/  STG.E.U16 desc[UR10][R14.64], R6 ;  /* 0x000000060e007986 */ /* 0x000be8000c10150a */
[----:B------:R0:W-:Y:S04]  /*70810*/  STL.S16 [R1+0x8], R4 ;  /* 0x0000080401007387 */ /* 0x0001e80000100600 */
[----:B------:R2:W-:Y:S01]  /*70820*/  STL.S16 [R1+0x14], R3 ;  /* 0x0000140301007387 */ /* 0x0005e20000100600 */
[----:B-----5:R-:W-:-:S02]  /*70830*/  PRMT R6, R6, 0x7632, R6 ;  /* 0x0000763206067816 */ /* 0x020fc40000000006 */
[C---:B0-----:R-:W-:Y:S02]  /*70840*/  LEA R4, P5, R12.reuse, R2, 0x1 ;  /* 0x000000020c047211 */ /* 0x041fe400078a08ff */
[----:B--2---:R-:W-:Y:S01]  /*70850*/  LEA R3, R21, R12, 0x1 ;  /* 0x0000000c15037211 */ /* 0x004fe200078e08ff */
[----:B------:R4:W-:Y:S01]  /*70860*/  STL.S16 [R1+0x1c], R6 ;  /* 0x00001c0601007387 */ /* 0x0009e20000100600 */
[----:B------:R-:W-:Y:S01]  /*70870*/  LEA.HI.X.SX32 R5, R12, R0, 0x1, P5 ;  /* 0x000000000c057211 */ /* 0x000fe200028f0eff */
[----:B------:R-:W0:Y:S01]  /*70880*/  LDC R21, c[0x0][0x3e8] ;  /* 0x0000fa00ff157b82 */ /* 0x000e220000000800 */
[C---:B------:R-:W-:Y:S01]  /*70890*/  LEA R16, P5, R3.reuse, R2, 0x1 ;  /* 0x0000000203107211 */ /* 0x040fe200078a08ff */
[----:B------:R-:W2:Y:S01]  /*708a0*/  LDS.128 R12, [R27+0x18000] ;  /* 0x018000001b0c7984 */ /* 0x000ea20000000c00 */
[----:B----4-:R-:W-:Y:S02]  /*708b0*/  IMAD R6, R22, 0x2, R3 ;  /* 0x0000000216067824 */ /* 0x010fe400078e0203 */
[----:B------:R-:W-:Y:S01]  /*708c0*/  LEA.HI.X.SX32 R17, R3, R0, 0x1, P5 ;  /* 0x0000000003117211 */ /* 0x000fe200028f0eff */
[----:B------:R1:W-:Y:S01]  /*708d0*/  STG.E.U16 desc[UR10][R4.64], R7 ;  /* 0x0000000704007986 */ /* 0x0003e2000c10150a */
[----:B------:R-:W-:Y:S01]  /*708e0*/  PRMT R25, R7, 0x7632, R25 ;  /* 0x0000763207197816 */ /* 0x000fe20000000019 */
[----:B------:R-:W4:Y:S01]  /*708f0*/  LDC R22, c[0x0][0x3e8] ;  /* 0x0000fa00ff167b82 */ /* 0x000f220000000800 */
[----:B------:R-:W-:-:S02]  /*70900*/  LEA R18, P5, R6, R2, 0x1 ;  /* 0x0000000206127211 */ /* 0x000fc400078a08ff */
[----:B------:R-:W-:Y:S02]  /*70910*/  LEA R3, R23, R6, 0x1 ;  /* 0x0000000617037211 */ /* 0x000fe400078e08ff */
[----:B------:R-:W-:Y:S02]  /*70920*/  LEA.HI.X.SX32 R19, R6, R0, 0x1, P5 ;  /* 0x0000000006137211 */ /* 0x000fe400028f0eff */
[C---:B------:R-:W-:Y:S01]  /*70930*/  LEA R6, P5, R3.reuse, R2, 0x1 ;  /* 0x0000000203067211 */ /* 0x040fe200078a08ff */
[----:B---3--:R3:W-:Y:S01]  /*70940*/  STG.E.U16 desc[UR10][R16.64], R8 ;  /* 0x0000000810007986 */ /* 0x0087e2000c10150a */
[----:B------:R-:W-:Y:S01]  /*70950*/  PRMT R26, R8, 0x7632, R26 ;  /* 0x00007632081a7816 */ /* 0x000fe2000000001a */
[----:B-1----:R-:W-:Y:S01]  /*70960*/  IMAD R4, R20, 0x2, R3 ;  /* 0x0000000214047824 */ /* 0x002fe200078e0203 */
[----:B------:R-:W-:Y:S01]  /*70970*/  LEA.HI.X.SX32 R7, R3, R0, 0x1, P5 ;  /* 0x0000000003077211 */ /* 0x000fe200028f0eff */
[----:B------:R-:W-:Y:S01]  /*70980*/  STG.E.U16 desc[UR10][R18.64], R9 ;  /* 0x0000000912007986 */ /* 0x000fe2000c10150a */
[----:B------:R-:W1:Y:S03]  /*70990*/  LDC R23, c[0x0][0x3e8] ;  /* 0x0000fa00ff177b82 */ /* 0x000e660000000800 */
[----:B------:R5:W-:Y:S01]  /*709a0*/  STG.E.U16 desc[UR10][R6.64], R10 ;  /* 0x0000000a06007986 */ /* 0x000be2000c10150a */
[----:B---3--:R-:W-:-:S04]  /*709b0*/  LEA R8, P5, R4, R2, 0x1 ;  /* 0x0000000204087211 */ /* 0x008fc800078a08ff */
[----:B------:R-:W3:Y:S01]  /*709c0*/  LDC R20, c[0x0][0x3e8] ;  /* 0x0000fa00ff147b82 */ /* 0x000ee20000000800 */
[----:B-----5:R-:W-:Y:S02]  /*709d0*/  PRMT R6, R9, 0x7632, R6 ;  /* 0x0000763209067816 */ /* 0x020fe40000000006 */
[----:B------:R-:W-:-:S05]  /*709e0*/  LEA.HI.X.SX32 R9, R4, R0, 0x1, P5 ;  /* 0x0000000004097211 */ /* 0x000fca00028f0eff */
[----:B------:R5:W-:Y:S02]  /*709f0*/  STG.E.U16 desc[UR10][R8.64], R11 ;  /* 0x0000000b08007986 */ /* 0x000be4000c10150a */
[----:B-----5:R-:W5:Y:S01]  /*70a00*/  S2R R9, SR_TID.X ;  /* 0x0000000000097919 */ /* 0x020f620000002100 */
[----:B0-----:R-:W-:Y:S02]  /*70a10*/  LEA R3, R21, R4, 0x1 ;  /* 0x0000000415037211 */ /* 0x001fe400078e08ff */
[----:B------:R-:W-:Y:S01]  /*70a20*/  PRMT R5, R10, 0x7632, R5 ;  /* 0x000076320a057816 */ /* 0x000fe20000000005 */
[----:B------:R-:W0:Y:S01]  /*70a30*/  LDC R21, c[0x0][0x3e8] ;  /* 0x0000fa00ff157b82 */ /* 0x000e220000000800 */
[C---:B------:R-:W-:Y:S01]  /*70a40*/  LEA R16, P5, R3.reuse, R2, 0x1 ;  /* 0x0000000203107211 */ /* 0x040fe200078a08ff */
[----:B----4-:R-:W-:Y:S01]  /*70a50*/  IMAD R10, R22, 0x2, R3 ;  /* 0x00000002160a7824 */ /* 0x010fe200078e0203 */
[----:B------:R4:W-:Y:S02]  /*70a60*/  STL.S16 [R1+0x20], R25 ;  /* 0x0000201901007387 */ /* 0x0009e40000100600 */
[----:B------:R-:W-:-:S02]  /*70a70*/  LEA.HI.X.SX32 R17, R3, R0, 0x1, P5 ;  /* 0x0000000003117211 */ /* 0x000fc400028f0eff */
[----:B------:R-:W-:Y:S01]  /*70a80*/  STL.S16 [R1], R6 ;  /* 0x0000000601007387 */ /* 0x000fe20000100600 */
[C---:B------:R-:W-:Y:S02]  /*70a90*/  LEA R18, P5, R10.reuse, R2, 0x1 ;  /* 0x000000020a127211 */ /* 0x040fe400078a08ff */
[----:B-1----:R-:W-:Y:S01]  /*70aa0*/  LEA R3, R23, R10, 0x1 ;  /* 0x0000000a17037211 */ /* 0x002fe200078e08ff */
[----:B------:R-:W-:Y:S01]  /*70ab0*/  STL.S16 [R1+0x10], R5 ;  /* 0x0000100501007387 */ /* 0x000fe20000100600 */
[----:B----4-:R-:W1:Y:S03]  /*70ac0*/  LDC R25, c[0x0][0x3e8] ;  /* 0x0000fa00ff197b82 */ /* 0x010e660000000800 */
[----:B------:R4:W1:Y:S01]  /*70ad0*/  LDS.128 R4, [R27+0x1a000] ;  /* 0x01a000001b047984 */ /* 0x0008620000000c00 */
[----:B------:R-:W-:Y:S01]  /*70ae0*/  LEA.HI.X.SX32 R19, R10, R0, 0x1, P5 ;  /* 0x000000000a137211 */ /* 0x000fe200028f0eff */
[----:B---3--:R-:W-:Y:S01]  /*70af0*/  IMAD R8, R20, 0x2, R3 ;  /* 0x0000000214087824 */ /* 0x008fe200078e0203 */
[----:B------:R-:W-:Y:S01]  /*70b00*/  LEA R10, P5, R3, R2, 0x1 ;  /* 0x00000002030a7211 */ /* 0x000fe200078a08ff */
[----:B--2---:R2:W-:Y:S01]  /*70b10*/  STG.E.U16 desc[UR10][R16.64], R12 ;  /* 0x0000000c10007986 */ /* 0x0045e2000c10150a */
[----:B------:R-:W-:Y:S01]  /*70b20*/  PRMT R24, R11, 0x7632, R24 ;  /* 0x000076320b187816 */ /* 0x000fe20000000018 */
[----:B------:R-:W3:Y:S01]  /*70b30*/  LDC R20, c[0x0][0x3e8] ;  /* 0x0000fa00ff147b82 */ /* 0x000ee20000000800 */
[----:B------:R-:W-:-:S02]  /*70b40*/  LEA.HI.X.SX32 R11, R3, R0, 0x1, P5 ;  /* 0x00000000030b7211 */ /* 0x000fc400028f0eff */
[----:B------:R-:W-:-:S05]  /*70b50*/  PRMT R22, R12, 0x7632, R22 ;  /* 0x000076320c167816 */ /* 0x000fca0000000016 */
[----:B----4-:R-:W4:Y:S01]  /*70b60*/  LDC R27, c[0x0][0x3e8] ;  /* 0x0000fa00ff1b7b82 */ /* 0x010f220000000800 */
[----:B-----5:R-:W-:Y:S02]  /*70b70*/  LOP3.LUT R9, R9, 0x1ff, RZ, 0xc0, !PT ;  /* 0x000001ff09097812 */ /* 0x020fe400078ec0ff */
[----:B--2---:R-:W-:Y:S01]  /*70b80*/  LEA R12, P5, R8, R2, 0x1 ;  /* 0x00000002080c7211 */ /* 0x004fe200078a08ff */
[----:B------:R2:W-:Y:S01]  /*70b90*/  STG.E.U16 desc[UR10][R18.64], R13 ;  /* 0x0000000d12007986 */ /* 0x0005e2000c10150a */
[----:B------:R-:W-:Y:S02]  /*70ba0*/  PRMT R23, R13, 0x7632, R23 ;  /* 0x000076320d177816 */ /* 0x000fe40000000017 */
[----:B------:R-:W-:Y:S01]  /*70bb0*/  LEA R9, R9, UR7, 0x4 ;  /* 0x0000000709097c11 */ /* 0x000fe2000f8e20ff */
[----:B------:R5:W-:Y:S01]  /*70bc0*/  STL.S16 [R1+0xc], R24 ;  /* 0x00000c1801007387 */ /* 0x000be20000100600 */
[----:B0-----:R-:W-:-:S03]  /*70bd0*/  LEA R3, R21, R8, 0x1 ;  /* 0x0000000815037211 */ /* 0x001fc600078e08ff */
[----:B------:R1:W-:Y:S01]  /*70be0*/  STG.E.U16 desc[UR10][R10.64], R14 ;  /* 0x0000000e0a007986 */ /* 0x0003e2000c10150a */
[----:B--2---:R-:W-:Y:S01]  /*70bf0*/  LEA.HI.X.SX32 R13, R8, R0, 0x1, P5 ;  /* 0x00000000080d7211 */ /* 0x004fe200028f0eff */
[----:B-----5:R-:W0:Y:S02]  /*70c00*/  LDC R24, c[0x0][0x3e8] ;  /* 0x0000fa00ff187b82 */ /* 0x020e240000000800 */
[----:B------:R-:W2:Y:S04]  /*70c10*/  LDS.128 R8, [R9+0x1c000] ;  /* 0x01c0000009087984 */ /* 0x000ea80000000c00 */
[----:B------:R5:W-:Y:S01]  /*70c20*/  STG.E.U16 desc[UR10][R12.64], R15 ;  /* 0x0000000f0c007986 */ /* 0x000be2000c10150a */
[----:B------:R-:W-:Y:S01]  /*70c30*/  PRMT R28, R14, 0x7632, R28 ;  /* 0x000076320e1c7816 */ /* 0x000fe2000000001c */
[----:B-1----:R-:W-:Y:S01]  /*70c40*/  IMAD R14, R25, 0x2, R3 ;  /* 0x00000002190e7824 */ /* 0x002fe200078e0203 */
[C---:B------:R-:W-:Y:S01]  /*70c50*/  LEA R16, P5, R3.reuse, R2, 0x1 ;  /* 0x0000000203107211 */ /* 0x040fe200078a08ff */
[----:B------:R-:W1:Y:S01]  /*70c60*/  LDC R25, c[0x0][0x3e8] ;  /* 0x0000fa00ff197b82 */ /* 0x000e620000000800 */
[----:B-----5:R-:W5:Y:S02]  /*70c70*/  S2R R13, SR_TID.X ;  /* 0x00000000000d7919 */ /* 0x020f640000002100 */
[----:B------:R-:W-:-:S02]  /*70c80*/  LEA.HI.X.SX32 R17, R3, R0, 0x1, P5 ;  /* 0x0000000003117211 */ /* 0x000fc400028f0eff */
[C---:B------:R-:W-:Y:S02]  /*70c90*/  LEA R18, P5, R14.reuse, R2, 0x1 ;  /* 0x000000020e127211 */ /* 0x040fe400078a08ff */
[----:B----4-:R-:W-:Y:S02]  /*70ca0*/  LEA R3, R27, R14, 0x1 ;  /* 0x0000000e1b037211 */ /* 0x010fe400078e08ff */
[----:B------:R-:W-:Y:S01]  /*70cb0*/  LEA.HI.X.SX32 R19, R14, R0, 0x1, P5 ;  /* 0x000000000e137211 */ /* 0x000fe200028f0eff */
[----:B------:R-:W4:Y:S01]  /*70cc0*/  LDC R27, c[0x0][0x3e8] ;  /* 0x0000fa00ff1b7b82 */ /* 0x000f220000000800 */
[----:B------:R-:W-:Y:S01]  /*70cd0*/  LEA R14, P5, R3, R2, 0x1 ;  /* 0x00000002030e7211 */ /* 0x000fe200078a08ff */
[----:B---3--:R-:W-:Y:S01]  /*70ce0*/  IMAD R12, R20, 0x2, R3 ;  /* 0x00000002140c7824 */ /* 0x008fe200078e0203 */
[----:B------:R-:W-:Y:S02]  /*70cf0*/  PRMT R29, R15, 0x7632, R29 ;  /* 0x000076320f1d7816 */ /* 0x000fe4000000001d */
[----:B------:R-:W-:-:S02]  /*70d00*/  LEA.HI.X.SX32 R15, R3, R0, 0x1, P5 ;  /* 0x00000000030f7211 */ /* 0x000fc400028f0eff */
[----:B0-----:R-:W-:Y:S02]  /*70d10*/  LEA R3, R24, R12, 0x1 ;  /* 0x0000000c18037211 */ /* 0x001fe400078e08ff */
[----:B------:R-:W-:Y:S01]  /*70d20*/  PRMT R24, R7, 0x7632, R24 ;  /* 0x0000763207187816 */ /* 0x000fe20000000018 */
[----:B------:R0:W-:Y:S01]  /*70d30*/  STG.E.U16 desc[UR10][R16.64], R4 ;  /* 0x0000000410007986 */ /* 0x0001e2000c10150a */
[----:B------:R-:W-:-:S03]  /*70d40*/  PRMT R20, R4, 0x7632, R20 ;  /* 0x0000763204147816 */ /* 0x000fc60000000014 */
[----:B------:R3:W-:Y:S01]  /*70d50*/  STL.S16 [R1+0x4], R24 ;  /* 0x0000041801007387 */ /* 0x0007e20000100600 */
[----:B------:R-:W-:-:S03]  /*70d60*/  PRMT R21, R5, 0x7632, R21 ;  /* 0x0000763205157816 */ /* 0x000fc60000000015 */
[----:B------:R1:W-:Y:S01]  /*70d70*/  STG.E.U16 desc[UR10][R18.64], R5 ;  /* 0x0000000512007986 */ /* 0x0003e2000c10150a */
[C---:B0-----:R-:W-:Y:S01]  /*70d80*/  LEA R4, P5, R12.reuse, R2, 0x1 ;  /* 0x000000020c047211 */ /* 0x041fe200078a08ff */
[----:B---3--:R-:W0:Y:S01]  /*70d90*/  LDC R24, c[0x0][0x3e8] ;  /* 0x0000fa00ff187b82 */ /* 0x008e220000000800 */
[----:B-----5:R-:W-:Y:S02]  /*70da0*/  LOP3.LUT R13, R13, 0x1ff, RZ, 0xc0, !PT ;  /* 0x000001ff0d0d7812 */ /* 0x020fe400078ec0ff */
[----:B-1----:R-:W-:Y:S02]  /*70db0*/  LEA.HI.X.SX32 R5, R12, R0, 0x1, P5 ;  /* 0x000000000c057211 */ /* 0x002fe400028f0eff */
[----:B------:R-:W-:Y:S01]  /*70dc0*/  LEA R16, P5, R3, R2, 0x1 ;  /* 0x0000000203107211 */ /* 0x000fe200078a08ff */
[----:B------:R-:W-:Y:S01]  /*70dd0*/  IMAD R19, R25, 0x2, R3 ;  /* 0x0000000219137824 */ /* 0x000fe200078e0203 */
[----:B------:R-:W-:Y:S02]  /*70de0*/  LEA R13, R13, UR7, 0x4 ;  /* 0x000000070d0d7c11 */ /* 0x000fe4000f8e20ff */
[----:B------:R-:W-:Y:S01]  /*70df0*/  LEA.HI.X.SX32 R17, R3, R0, 0x1, P5 ;  /* 0x0000000003117211 */ /* 0x000fe200028f0eff */
[----:B------:R1:W-:Y:S01]  /*70e00*/  STG.E.U16 desc[UR10][R14.64], R6 ;  /* 0x000000060e007986 */ /* 0x0003e2000c10150a */
[----:B------:R-:W-:-:S02]  /*70e10*/  LEA R18, P5, R19, R2, 0x1 ;  /* 0x0000000213127211 */ /* 0x000fc400078a08ff */
[----:B----4-:R-:W-:Y:S01]  /*70e20*/  LEA R3, R27, R19, 0x1 ;  /* 0x000000131b037211 */ /* 0x010fe200078e08ff */
[----:B------:R-:W-:Y:S01]  /*70e30*/  STG.E.U16 desc[UR10][R4.64], R7 ;  /* 0x0000000704007986 */ /* 0x000fe2000c10150a */
[----:B------:R-:W-:Y:S01]  /*70e40*/  PRMT R25, R6, 0x7632, R25 ;  /* 0x0000763206197816 */ /* 0x000fe20000000019 */
[----:B------:R-:W3:Y:S02]  /*70e50*/  LDC R27, c[0x0][0x3e8] ;  /* 0x0000fa00ff1b7b82 */ /* 0x000ee40000000800 */
[----:B--2---:R2:W-:Y:S01]  /*70e60*/  STG.E.U16 desc[UR10][R16.64], R8 ;  /* 0x0000000810007986 */ /* 0x0045e2000c10150a */
[----:B------:R-:W-:-:S03]  /*70e70*/  LEA.HI.X.SX32 R19, R19, R0, 0x1, P5 ;  /* 0x0000000013137211 */ /* 0x000fc600028f0eff */
[----:B------:R-:W4:Y:S01]  /*70e80*/  LDS.128 R12, [R13+0x1e000] ;  /* 0x01e000000d0c7984 */ /* 0x000f220000000c00 */
[C---:B-1----:R-:W-:Y:S01]  /*70e90*/  LEA R6, P5, R3.reuse, R2, 0x1 ;  /* 0x0000000203067211 */ /* 0x042fe200078a08ff */
[----:B--2---:R-:W1:Y:S03]  /*70ea0*/  LDC R17, c[0x0][0x3e8] ;  /* 0x0000fa00ff117b82 */ /* 0x004e660000000800 */
[----:B------:R-:W-:Y:S01]  /*70eb0*/  LEA.HI.X.SX32 R7, R3, R0, 0x1, P5 ;  /* 0x0000000003077211 */ /* 0x000fe200028f0eff */
[----:B------:R-:W-:Y:S01]  /*70ec0*/  STG.E.U16 desc[UR10][R18.64], R9 ;  /* 0x0000000912007986 */ /* 0x000fe2000c10150a */
[----:B0-----:R-:W-:Y:S01]  /*70ed0*/  IMAD R5, R24, 0x2, R3 ;  /* 0x0000000218057824 */ /* 0x001fe200078e0203 */
[----:B------:R-:W-:Y:S02]  /*70ee0*/  PRMT R24, R10, 0x7632, R24 ;  /* 0x000076320a187816 */ /* 0x000fe40000000018 */
[----:B------:R0:W-:Y:S01]  /*70ef0*/  STG.E.U16 desc[UR10][R6.64], R10 ;  /* 0x0000000a06007986 */ /* 0x0001e2000c10150a */
[----:B------:R-:W2:Y:S08]  /*70f00*/  LDC R16, c[0x0][0x3e8] ;  /* 0x0000fa00ff107b82 */ /* 0x000eb00000000800 */
[----:B0-----:R-:W0:Y:S01]  /*70f10*/  LDC R10, c[0x0][0x3e8] ;  /* 0x0000fa00ff0a7b82 */ /* 0x001e220000000800 */
[----:B------:R-:W-:-:S02]  /*70f20*/  LEA R4, P5, R5, R2, 0x1 ;  /* 0x0000000205047211 */ /* 0x000fc400078a08ff */
[----:B-1----:R-:W-:Y:S02]  /*70f30*/  LEA R3, R17, R5, 0x1 ;  /* 0x0000000511037211 */ /* 0x002fe400078e08ff */
[----:B------:R-:W-:-:S03]  /*70f40*/  PRMT R19, R9, 0x7632, R19 ;  /* 0x0000763209137816 */ /* 0x000fc60000000013 */
[----:B------:R-:W1:Y:S01]  /*70f50*/  LDC R17, c[0x0][0x3e8] ;  /* 0x0000fa00ff117b82 */ /* 0x000e620000000800 */
[----:B------:R-:W-:Y:S01]  /*70f60*/  LEA.HI.X.SX32 R5, R5, R0, 0x1, P5 ;  /* 0x0000000005057211 */ /* 0x000fe200028f0eff */
[----:B---3--:R-:W-:Y:S01]  /*70f70*/  IMAD R9, R27, 0x2, R3 ;  /* 0x000000021b097824 */ /* 0x008fe200078e0203 */
[C---:B------:R-:W-:Y:S02]  /*70f80*/  LEA R6, P5, R3.reuse, R2, 0x1 ;  /* 0x0000000203067211 */ /* 0x040fe400078a08ff */
[----:B------:R-:W-:Y:S02]  /*70f90*/  PRMT R18, R8, 0x7632, R18 ;  /* 0x0000763208127816 */ /* 0x000fe40000000012 */
[----:B------:R-:W-:Y:S02]  /*70fa0*/  LEA.HI.X.SX32 R7, R3, R0, 0x1, P5 ;  /* 0x0000000003077211 */ /* 0x000fe400028f0eff */
[----:B------:R-:W-:Y:S01]  /*70fb0*/  LEA R8, P5, R9, R2, 0x1 ;  /* 0x0000000209087211 */ /* 0x000fe200078a08ff */
[----:B------:R3:W-:Y:S01]  /*70fc0*/  STG.E.U16 desc[UR10][R4.64], R11 ;  /* 0x0000000b04007986 */ /* 0x0007e2000c10150a */
[----:B0-----:R-:W-:-:S02]  /*70fd0*/  LEA R3, R10, R9, 0x1 ;  /* 0x000000090a037211 */ /* 0x001fc400078e08ff */
[----:B------:R-:W-:Y:S01]  /*70fe0*/  LEA.HI.X.SX32 R9, R9, R0, 0x1, P5 ;  /* 0x0000000009097211 */ /* 0x000fe200028f0eff */
[----:B----4-:R-:W-:Y:S01]  /*70ff0*/  STG.E.U16 desc[UR10][R6.64], R12 ;  /* 0x0000000c06007986 */ /* 0x010fe2000c10150a */
[----:B------:R-:W-:Y:S01]  /*71000*/  PRMT R27, R11, 0x7632, R27 ;  /* 0x000076320b1b7816 */ /* 0x000fe2000000001b */
[----:B------:R-:W0:Y:S02]  /*71010*/  LDC R10, c[0x0][0x3e8] ;  /* 0x0000fa00ff0a7b82 */ /* 0x000e240000000800 */
[----:B------:R4:W-:Y:S01]  /*71020*/  STG.E.U16 desc[UR10][R8.64], R13 ;  /* 0x0000000d08007986 */ /* 0x0009e2000c10150a */
[----:B---3--:R-:W-:-:S05]  /*71030*/  LEA R4, P5, R3, R2, 0x1 ;  /* 0x0000000203047211 */ /* 0x008fca00078a08ff */
[----:B------:R-:W3:Y:S08]  /*71040*/  LDC R11, c[0x0][0x3e8] ;  /* 0x0000fa00ff0b7b82 */ /* 0x000ef00000000800 */
[----:B----4-:R-:W4:Y:S01]  /*71050*/  LDC R8, c[0x0][0x3e8] ;  /* 0x0000fa00ff087b82 */ /* 0x010f220000000800 */
[----:B------:R-:W-:Y:S01]  /*71060*/  LEA.HI.X.SX32 R5, R3, R0, 0x1, P5 ;  /* 0x0000000003057211 */ /* 0x000fe200028f0eff */
[----:B--2---:R-:W-:-:S04]  /*71070*/  IMAD R3, R16, 0x2, R3 ;  /* 0x0000000210037824 */ /* 0x004fc800078e0203 */
[----:B------:R1:W-:Y:S01]  /*71080*/  STG.E.U16 desc[UR10][R4.64], R14 ;  /* 0x0000000e04007986 */ /* 0x0003e2000c10150a */
[C---:B------:R-:W-:Y:S01]  /*71090*/  LEA R6, P5, R3.reuse, R2, 0x1 ;  /* 0x0000000203067211 */ /* 0x040fe200078a08ff */
[----:B------:R-:W2:Y:S03]  /*710a0*/  LDC R9, c[0x0][0x3e8] ;  /* 0x0000fa00ff097b82 */ /* 0x000ea60000000800 */
[----:B------:R-:W-:Y:S02]  /*710b0*/  LEA.HI.X.SX32 R7, R3, R0, 0x1, P5 ;  /* 0x0000000003077211 */ /* 0x000fe400028f0eff */
[----:B-1----:R-:W-:-:S04]  /*710c0*/  LEA R5, R17, R3, 0x1 ;  /* 0x0000000311057211 */ /* 0x002fc800078e08ff */
[C---:B------:R-:W-:Y:S01]  /*710d0*/  LEA R4, P5, R5.reuse, R2, 0x1 ;  /* 0x0000000205047211 */ /* 0x040fe200078a08ff */
[----:B----4-:R-:W-:Y:S01]  /*710e0*/  IMAD R3, R8, 0x2, R5 ;  /* 0x0000000208037824 */ /* 0x010fe200078e0205 */
[----:B------:R1:W-:Y:S02]  /*710f0*/  STG.E.U16 desc[UR10][R6.64], R15 ;  /* 0x0000000f06007986 */ /* 0x0003e4000c10150a */
[----:B------:R-:W-:Y:S02]  /*71100*/  LEA.HI.X.SX32 R5, R5, R0, 0x1, P5 ;  /* 0x0000000005057211 */ /* 0x000fe400028f0eff */
[----:B------:R-:W-:Y:S02]  /*71110*/  PRMT R16, R15, 0x7632, R16 ;  /* 0x000076320f107816 */ /* 0x000fe40000000010 */
[----:B---3--:R-:W-:Y:S02]  /*71120*/  LEA R8, R11, R3, 0x1 ;  /* 0x000000030b087211 */ /* 0x008fe400078e08ff */
[C---:B-1----:R-:W-:Y:S01]  /*71130*/  LEA R6, P5, R3.reuse, R2, 0x1 ;  /* 0x0000000203067211 */ /* 0x042fe200078a08ff */
[----:B------:R-:W3:Y:S03]  /*71140*/  LDL.LU.S16 R15, [R1+0xb8] ;  /* 0x0000b800010f7983 */ /* 0x000ee60000300600 */
[----:B------:R-:W-:Y:S01]  /*71150*/  LEA.HI.X.SX32 R7, R3, R0, 0x1, P5 ;  /* 0x0000000003077211 */ /* 0x000fe200028f0eff */
[----:B------:R-:W4:Y:S04]  /*71160*/  LDL.LU.S16 R11, [R1+0x98] ;  /* 0x00009800010b7983 */ /* 0x000f280000300600 */
[----:B------:R-:W5:Y:S01]  /*71170*/  LDL.LU.S16 R3, [R1+0xa8] ;  /* 0x0000a80001037983 */ /* 0x000f620000300600 */
[----:B------:R-:W-:-:S02]  /*71180*/  PRMT R14, R12, 0x7632, R14 ;  /* 0x000076320c0e7816 */ /* 0x000fc4000000000e */
[----:B------:R-:W1:Y:S01]  /*71190*/  LDC R12, c[0x0][0x3e8] ;  /* 0x0000fa00ff0c7b82 */ /* 0x000e620000000800 */
[----:B-----5:R5:W-:Y:S02]  /*711a0*/  STG.E.U16 desc[UR10][R4.64], R3 ;  /* 0x0000000304007986 */ /* 0x020be4000c10150a */
[----:B-----5:R-:W-:Y:S01]  /*711b0*/  LEA R4, P5, R8, R2, 0x1 ;  /* 0x0000000208047211 */ /* 0x020fe200078a08ff */
[----:B0-----:R-:W-:Y:S02]  /*711c0*/  IMAD R3, R10, 0x2, R8 ;  /* 0x000000020a037824 */ /* 0x001fe400078e0208 */
[----:B------:R-:W5:Y:S01]  /*711d0*/  LDL.LU.S16 R10, [R1+0xa4] ;  /* 0x0000a400010a7983 */ /* 0x000f620000300600 */
[----:B------:R-:W-:-:S03]  /*711e0*/  LEA.HI.X.SX32 R5, R8, R0, 0x1, P5 ;  /* 0x0000000008057211 */ /* 0x000fc600028f0eff */
[----:B------:R-:W2:Y:S04]  /*711f0*/  LDL.LU.S16 R8, [R1+0xb4] ;  /* 0x0000b40001087983 */ /* 0x000ea80000300600 */
[----:B--2---:R0:W-:Y:S02]  /*71200*/  STG.E.U16 desc[UR10][R6.64], R8 ;  /* 0x0000000806007986 */ /* 0x0041e4000c10150a */
[----:B0-----:R-:W-:Y:S02]  /*71210*/  LEA R6, P5, R3, R2, 0x1 ;  /* 0x0000000203067211 */ /* 0x001fe400078a08ff */
[----:B------:R-:W-:Y:S02]  /*71220*/  LEA R8, R9, R3, 0x1 ;  /* 0x0000000309087211 */ /* 0x000fe400078e08ff */
[----:B------:R-:W-:Y:S01]  /*71230*/  LEA.HI.X.SX32 R7, R3, R0, 0x1, P5 ;  /* 0x0000000003077211 */ /* 0x000fe200028f0eff */
[----:B------:R-:W2:Y:S02]  /*71240*/  LDL.LU.S16 R9, [R1+0xb0] ;  /* 0x0000b00001097983 */ /* 0x000ea40000300600 */
[----:B-1----:R-:W-:-:S02]  /*71250*/  IMAD R3, R12, 0x2, R8 ;  /* 0x000000020c037824 */ /* 0x002fc400078e0208 */
[----:B------:R-:W2:Y:S04]  /*71260*/  LDL.LU.S16 R12, [R1+0xbc] ;  /* 0x0000bc00010c7983 */ /* 0x000ea80000300600 */
[----:B---3--:R0:W-:Y:S02]  /*71270*/  STG.E.U16 desc[UR10][R4.64], R15 ;  /* 0x0000000f04007986 */ /* 0x0081e4000c10150a */
[C---:B0-----:R-:W-:Y:S01]  /*71280*/  LEA R4, P5, R8.reuse, R2, 0x1 ;  /* 0x0000000208047211 */ /* 0x041fe200078a08ff */
[----:B------:R-:W0:Y:S03]  /*71290*/  LDC R15, c[0x0][0x3e8] ;  /* 0x0000fa00ff0f7b82 */ /* 0x000e260000000800 */
[----:B------:R-:W-:-:S05]  /*712a0*/  LEA.HI.X.SX32 R5, R8, R0, 0x1, P5 ;  /* 0x0000000008057211 */ /* 0x000fca00028f0eff */
[----:B------:R-:W1:Y:S02]  /*712b0*/  LDC R8, c[0x0][0x3e8] ;  /* 0x0000fa00ff087b82 */ /* 0x000e640000000800 */
[----:B-1----:R-:W-:Y:S01]  /*712c0*/  LEA R8, R8, R3, 0x1 ;  /* 0x0000000308087211 */ /* 0x002fe200078e08ff */
[----:B--2---:R1:W-:Y:S02]  /*712d0*/  STG.E.U16 desc[UR10][R6.64], R12 ;  /* 0x0000000c06007986 */ /* 0x0043e4000c10150a */
[----:B-1----:R-:W-:-:S03]  /*712e0*/  LEA R6, P5, R3, R2, 0x1 ;  /* 0x0000000203067211 */ /* 0x002fc600078a08ff */
[----:B------:R-:W1:Y:S01]  /*712f0*/  LDC R12, c[0x0][0x3e8] ;  /* 0x0000fa00ff0c7b82 */ /* 0x000e620000000800 */
[----:B------:R-:W-:-:S07]  /*71300*/  LEA.HI.X.SX32 R7, R3, R0, 0x1, P5 ;  /* 0x0000000003077211 */ /* 0x000fce00028f0eff */
[----:B------:R-:W2:Y:S01]  /*71310*/  LDC R3, c[0x0][0x3e8] ;  /* 0x0000fa00ff037b82 */ /* 0x000ea20000000800 */
[----:B----4-:R3:W-:Y:S02]  /*71320*/  STG.E.U16 desc[UR10][R4.64], R11 ;  /* 0x0000000b04007986 */ /* 0x0107e4000c10150a */
[----:B---3--:R-:W-:-:S05]  /*71330*/  LEA R4, P5, R8, R2, 0x1 ;  /* 0x0000000208047211 */ /* 0x008fca00078a08ff */
[----:B------:R-:W3:Y:S01]  /*71340*/  LDC R11, c[0x0][0x3e8] ;  /* 0x0000fa00ff0b7b82 */ /* 0x000ee20000000800 */
[----:B------:R-:W-:Y:S01]  /*71350*/  LEA.HI.X.SX32 R5, R8, R0, 0x1, P5 ;  /* 0x0000000008057211 */ /* 0x000fe200028f0eff */
[----:B--2---:R-:W-:-:S06]  /*71360*/  IMAD R3, R3, 0x2, R8 ;  /* 0x0000000203037824 */ /* 0x004fcc00078e0208 */
[----:B------:R-:W2:Y:S01]  /*71370*/  LDC R8, c[0x0][0x3e8] ;  /* 0x0000fa00ff087b82 */ /* 0x000ea20000000800 */
[----:B-----5:R4:W-:Y:S02]  /*71380*/  STG.E.U16 desc[UR10][R6.64], R10 ;  /* 0x0000000a06007986 */ /* 0x0209e4000c10150a */
[----:B----4-:R-:W-:-:S05]  /*71390*/  LEA R6, P5, R3, R2, 0x1 ;  /* 0x0000000203067211 */ /* 0x010fca00078a08ff */
[----:B------:R-:W4:Y:S01]  /*713a0*/  LDC R10, c[0x0][0x3e8] ;  /* 0x0000fa00ff0a7b82 */ /* 0x000f220000000800 */
[----:B------:R-:W-:Y:S02]  /*713b0*/  LEA.HI.X.SX32 R7, R3, R0, 0x1, P5 ;  /* 0x0000000003077211 */ /* 0x000fe400028f0eff */
[----:B--2---:R-:W-:-:S05]  /*713c0*/  LEA R8, R8, R3, 0x1 ;  /* 0x0000000308087211 */ /* 0x004fca00078e08ff */
[----:B0-----:R-:W-:Y:S02]  /*713d0*/  IMAD R3, R15, 0x2, R8 ;  /* 0x000000020f037824 */ /* 0x001fe400078e0208 */
[----:B------:R-:W2:Y:S04]  /*713e0*/  LDL.LU.S16 R15, [R1+0xac] ;  /* 0x0000ac00010f7983 */ /* 0x000ea80000300600 */
[----:B------:R0:W-:Y:S02]  /*713f0*/  STG.E.U16 desc[UR10][R4.64], R9 ;  /* 0x0000000904007986 */ /* 0x0001e4000c10150a */
[C---:B0-----:R-:W-:Y:S01]  /*71400*/  LEA R4, P5, R8.reuse, R2, 0x1 ;  /* 0x0000000208047211 */ /* 0x041fe200078a08ff */
[----:B------:R-:W0:Y:S03]  /*71410*/  LDC R9, c[0x0][0x3e8] ;  /* 0x0000fa00ff097b82 */ /* 0x000e260000000800 */
[----:B------:R-:W-:-:S02]  /*71420*/  LEA.HI.X.SX32 R5, R8, R0, 0x1, P5 ;  /* 0x0000000008057211 */ /* 0x000fc400028f0eff */
[----:B-1----:R-:W-:Y:S02]  /*71430*/  LEA R8, R12, R3, 0x1 ;  /* 0x000000030c087211 */ /* 0x002fe400078e08ff */
[----:B------:R-:W5:Y:S04]  /*71440*/  LDL.LU.S16 R12, [R1+0x88] ;  /* 0x00008800010c7983 */ /* 0x000f680000300600 */
[----:B--2---:R1:W-:Y:S02]  /*71450*/  STG.E.U16 desc[UR10][R6.64], R15 ;  /* 0x0000000f06007986 */ /* 0x0043e4000c10150a */
[C---:B-1----:R-:W-:Y:S01]  /*71460*/  LEA R6, P5, R3.reuse, R2, 0x1 ;  /* 0x0000000203067211 */ /* 0x042fe200078a08ff */
[----:B------:R-:W1:Y:S03]  /*71470*/  LDC R15, c[0x0][0x3e8] ;  /* 0x0000fa00ff0f7b82 */ /* 0x000e660000000800 */
[----:B------:R-:W-:Y:S01]  /*71480*/  LEA.HI.X.SX32 R7, R3, R0, 0x1, P5 ;  /* 0x0000000003077211 */ /* 0x000fe200028f0eff */
[----:B---3--:R-:W-:-:S02]  /*71490*/  IMAD R3, R11, 0x2, R8 ;  /* 0x000000020b037824 */ /* 0x008fc400078e0208 */
[----:B------:R-:W2:Y:S04]  /*714a0*/  LDL.LU.S16 R11, [R1+0x94] ;  /* 0x00009400010b7983 */ /* 0x000ea80000300600 */
[----:B-----5:R3:W-:Y:S02]  /*714b0*/  STG.E.U16 desc[UR10][R4.64], R12 ;  /* 0x0000000c04007986 */ /* 0x0207e4000c10150a */
[C---:B---3--:R-:W-:Y:S01]  /*714c0*/  LEA R4, P5, R8.reuse, R2, 0x1 ;  /* 0x0000000208047211 */ /* 0x048fe200078a08ff */
[----:B------:R-:W3:Y:S03]  /*714d0*/  LDC R12, c[0x0][0x3e8] ;  /* 0x0000fa00ff0c7b82 */ /* 0x000ee60000000800 */
[----:B------:R-:W-:-:S02]  /*714e0*/  LEA.HI.X.SX32 R5, R8, R0, 0x1, P5 ;  /* 0x0000000008057211 */ /* 0x000fc400028f0eff */
[----:B----4-:R-:W-:Y:S02]  /*714f0*/  LEA R8, R10, R3, 0x1 ;  /* 0x000000030a087211 */ /* 0x010fe400078e08ff */
[----:B------:R-:W4:Y:S04]  /*71500*/  LDL.LU.S16 R10, [R1+0x9c] ;  /* 0x00009c00010a7983 */ /* 0x000f280000300600 */
[----:B--2---:R2:W-:Y:S02]  /*71510*/  STG.E.U16 desc[UR10][R6.64], R11 ;  /* 0x0000000b06007986 */ /* 0x0045e4000c10150a */
[C---:B--2---:R-:W-:Y:S01]  /*71520*/  LEA R6, P5, R3.reuse, R2, 0x1 ;  /* 0x0000000203067211 */ /* 0x044fe200078a08ff */
[----:B------:R-:W2:Y:S03]  /*71530*/  LDC R11, c[0x0][0x3e8] ;  /* 0x0000fa00ff0b7b82 */ /* 0x000ea60000000800 */
[----:B------:R-:W-:Y:S01]  /*71540*/  LEA.HI.X.SX32 R7, R3, R0, 0x1, P5 ;  /* 0x0000000003077211 */ /* 0x000fe200028f0eff */
[----:B0-----:R-:W-:-:S02]  /*71550*/  IMAD R3, R9, 0x2, R8 ;  /* 0x0000000209037824 */ /* 0x001fc400078e0208 */
[----:B------:R-:W5:Y:S04]  /*71560*/  LDL.LU.S16 R9, [R1+0xa0] ;  /* 0x0000a00001097983 */ /* 0x000f680000300600 */
[----:B----4-:R0:W-:Y:S02]  /*71570*/  STG.E.U16 desc[UR10][R4.64], R10 ;  /* 0x0000000a04007986 */ /* 0x0101e4000c10150a */
[C---:B0-----:R-:W-:Y:S01]  /*71580*/  LEA R4, P5, R8.reuse, R2, 0x1 ;  /* 0x0000000208047211 */ /* 0x041fe200078a08ff */
[----:B------:R-:W0:Y:S03]  /*71590*/  LDC R10, c[0x0][0x3e8] ;  /* 0x0000fa00ff0a7b82 */ /* 0x000e260000000800 */
[----:B------:R-:W-:-:S02]  /*715a0*/  LEA.HI.X.SX32 R5, R8, R0, 0x1, P5 ;  /* 0x0000000008057211 */ /* 0x000fc400028f0eff */
[----:B-1----:R-:W-:Y:S02]  /*715b0*/  LEA R8, R15, R3, 0x1 ;  /* 0x000000030f087211 */ /* 0x002fe400078e08ff */
[----:B------:R-:W4:Y:S04]  /*715c0*/  LDL.LU.S16 R15, [R1+0x78] ;  /* 0x00007800010f7983 */ /* 0x000f280000300600 */
[----:B-----5:R1:W-:Y:S02]  /*715d0*/  STG.E.U16 desc[UR10][R6.64], R9 ;  /* 0x0000000906007986 */ /* 0x0203e4000c10150a */
[C---:B-1----:R-:W-:Y:S01]  /*715e0*/  LEA R6, P5, R3.reuse, R2, 0x1 ;  /* 0x0000000203067211 */ /* 0x042fe200078a08ff */
[----:B------:R-:W1:Y:S03]  /*715f0*/  LDC R9, c[0x0][0x3e8] ;  /* 0x0000fa00ff097b82 */ /* 0x000e660000000800 */
[----:B------:R-:W-:Y:S01]  /*71600*/  LEA.HI.X.SX32 R7, R3, R0, 0x1, P5 ;  /* 0x0000000003077211 */ /* 0x000fe200028f0eff */
[----:B---3--:R-:W-:-:S02]  /*71610*/  IMAD R3, R12, 0x2, R8 ;  /* 0x000000020c037824 */ /* 0x008fc400078e0208 */
[----:B------:R-:W3:Y:S04]  /*71620*/  LDL.LU.S16 R12, [R1+0x84] ;  /* 0x00008400010c7983 */ /* 0x000ee80000300600 */
[----:B----4-:R4:W-:Y:S02]  /*71630*/  STG.E.U16 desc[UR10][R4.64], R15 ;  /* 0x0000000f04007986 */ /* 0x0109e4000c10150a */
[C---:B----4-:R-:W-:Y:S01]  /*71640*/  LEA R4, P5, R8.reuse, R2, 0x1 ;  /* 0x0000000208047211 */ /* 0x050fe200078a08ff */
[----:B------:R-:W4:Y:S03]  /*71650*/  LDC R15, c[0x0][0x3e8] ;  /* 0x0000fa00ff0f7b82 */ /* 0x000f260000000800 */
[----:B------:R-:W-:-:S02]  /*71660*/  LEA.HI.X.SX32 R5, R8, R0, 0x1, P5 ;  /* 0x0000000008057211 */ /* 0x000fc400028f0eff */
[----:B--2---:R-:W-:Y:S02]  /*71670*/  LEA R8, R11, R3, 0x1 ;  /* 0x000000030b087211 */ /* 0x004fe400078e08ff */
[----:B------:R-:W2:Y:S04]  /*71680*/  LDL.LU.S16 R11, [R1+0x90] ;  /* 0x00009000010b7983 */ /* 0x000ea80000300600 */
[----:B---3--:R3:W-:Y:S02]  /*71690*/  STG.E.U16 desc[UR10][R6.64], R12 ;  /* 0x0000000c06007986 */ /* 0x0087e4000c10150a */
[C---:B---3--:R-:W-:Y:S01]  /*716a0*/  LEA R6, P5, R3.reuse, R2, 0x1 ;  /* 0x0000000203067211 */ /* 0x048fe200078a08ff */
[----:B------:R-:W3:Y:S03]  /*716b0*/  LDC R12, c[0x0][0x3e8] ;  /* 0x0000fa00ff0c7b82 */ /* 0x000ee60000000800 */
[----:B------:R-:W-:Y:S01]  /*716c0*/  LEA.HI.X.SX32 R7, R3, R0, 0x1, P5 ;  /* 0x0000000003077211 */ /* 0x000fe200028f0eff */
[----:B0-----:R-:W-:-:S02]  /*716d0*/  IMAD R3, R10, 0x2, R8 ;  /* 0x000000020a037824 */ /* 0x001fc400078e0208 */
[----:B------:R-:W5:Y:S04]  /*716e0*/  LDL.LU.S16 R10, [R1+0x8c] ;  /* 0x00008c00010a7983 */ /* 0x000f680000300600 */
[----:B--2---:R0:W-:Y:S02]  /*716f0*/  STG.E.U16 desc[UR10][R4.64], R11 ;  /* 0x0000000b04007986 */ /* 0x0041e4000c10150a */
[C---:B0-----:R-:W-:Y:S01]  /*71700*/  LEA R4, P5, R8.reuse, R2, 0x1 ;  /* 0x0000000208047211 */ /* 0x041fe200078a08ff */
[----:B------:R-:W0:Y:S03]  /*71710*/  LDC R11, c[0x0][0x3e8] ;  /* 0x0000fa00ff0b7b82 */ /* 0x000e260000000800 */
[----:B------:R-:W-:-:S02]  /*71720*/  LEA.HI.X.SX32 R5, R8, R0, 0x1, P5 ;  /* 0x0000000008057211 */ /* 0x000fc400028f0eff */
[----:B-1----:R-:W-:Y:S02]  /*71730*/  LEA R8, R9, R3, 0x1 ;  /* 0x0000000309087211 */ /* 0x002fe400078e08ff */
[----:B------:R-:W2:Y:S04]  /*71740*/  LDL.LU.S16 R9, [R1+0x68] ;  /* 0x0000680001097983 */ /* 0x000ea80000300600 */
[----:B-----5:R1:W-:Y:S02]  /*71750*/  STG.E.U16 desc[UR10][R6.64], R10 ;  /* 0x0000000a06007986 */ /* 0x0203e4000c10150a */
[C---:B-1----:R-:W-:Y:S01]  /*71760*/  LEA R6, P5, R3.reuse, R2, 0x1 ;  /* 0x0000000203067211 */ /* 0x042fe200078a08ff */
[----:B------:R-:W1:Y:S03]  /*71770*/  LDC R10, c[0x0][0x3e8] ;  /* 0x0000fa00ff0a7b82 */ /* 0x000e660000000800 */
[----:B------:R-:W-:Y:S01]  /*71780*/  LEA.HI.X.SX32 R7, R3, R0, 0x1, P5 ;  /* 0x0000000003077211 */ /* 0x000fe200028f0eff */
[----:B----4-:R-:W-:-:S02]  /*71790*/  IMAD R3, R15, 0x2, R8 ;  /* 0x000000020f037824 */ /* 0x010fc400078e0208 */
[----:B------:R-:W4:Y:S04]  /*717a0*/  LDL.LU.S16 R15, [R1+0x74] ;  /* 0x00007400010f7983 */ /* 0x000f280000300600 */
[----:B--2---:R2:W-:Y:S02]  /*717b0*/  STG.E.U16 desc[UR10][R4.64], R9 ;  /* 0x0000000904007986 */ /* 0x0045e4000c10150a */
[C---:B--2---:R-:W-:Y:S01]  /*717c0*/  LEA R4, P5, R8.reuse, R2, 0x1 ;  /* 0x0000000208047211 */ /* 0x044fe200078a08ff */
[----:B------:R-:W2:Y:S03]  /*717d0*/  LDC R9, c[0x0][0x3e8] ;  /* 0x0000fa00ff097b82 */ /* 0x000ea60000000800 */
[----:B------:R-:W-:-:S02]  /*717e0*/  LEA.HI.X.SX32 R5, R8, R0, 0x1, P5 ;  /* 0x0000000008057211 */ /* 0x000fc400028f0eff */
[----:B---3--:R-:W-:Y:S02]  /*717f0*/  LEA R8, R12, R3, 0x1 ;  /* 0x000000030c087211 */ /* 0x008fe400078e08ff */
[----:B------:R-:W3:Y:S04]  /*71800*/  LDL.LU.S16 R12, [R1+0x7c] ;  /* 0x00007c00010c7983 */ /* 0x000ee80000300600 */
[----:B----4-:R4:W-:Y:S02]  /*71810*/  STG.E.U16 desc[UR10][R6.64], R15 ;  /* 0x0000000f06007986 */ /* 0x0109e4000c10150a */
[C---:B----4-:R-:W-:Y:S01]  /*71820*/  LEA R6, P5, R3.reuse, R2, 0x1 ;  /* 0x0000000203067211 */ /* 0x050fe200078a08ff */
[----:B------:R-:W4:Y:S03]  /*71830*/  LDC R15, c[0x0][0x3e8] ;  /* 0x0000fa00ff0f7b82 */ /* 0x000f260000000800 */
[----:B------:R-:W-:Y:S01]  /*71840*/  LEA.HI.X.SX32 R7, R3, R0, 0x1, P5 ;  /* 0x0000000003077211 */ /* 0x000fe200028f0eff */
[----:B0-----:R-:W-:-:S02]  /*71850*/  IMAD R3, R11, 0x2, R8 ;  /* 0x000000020b037824 */ /* 0x001fc400078e0208 */
[----:B------:R-:W5:Y:S04]  /*71860*/  LDL.LU.S16 R11, [R1+0x80] ;  /* 0x00008000010b7983 */ /* 0x000f680000300600 */
[----:B---3--:R0:W-:Y:S02]  /*71870*/  STG.E.U16 desc[UR10][R4.64], R12 ;  /* 0x0000000c04007986 */ /* 0x0081e4000c10150a */
[C---:B0-----:R-:W-:Y:S01]  /*71880*/  LEA R4, P5, R8.reuse, R2, 0x1 ;  /* 0x0000000208047211 */ /* 0x041fe200078a08ff */
[----:B------:R-:W0:Y:S03]  /*71890*/  LDC R12, c[0x0][0x3e8] ;  /* 0x0000fa00ff0c7b82 */ /* 0x000e260000000800 */
[----:B------:R-:W-:-:S02]  /*718a0*/  LEA.HI.X.SX32 R5, R8, R0, 0x1, P5 ;  /* 0x0000000008057211 */ /* 0x000fc400028f0eff */
[----:B-1----:R-:W-:Y:S02]  /*718b0*/  LEA R8, R10, R3, 0x1 ;  /* 0x000000030a087211 */ /* 0x002fe400078e08ff */
[----:B------:R-:W3:Y:S04]  /*718c0*/  LDL.LU.S16 R10, [R1+0x58] ;  /* 0x00005800010a7983 */ /* 0x000ee80000300600 */
[----:B-----5:R1:W-:Y:S02]  /*718d0*/  STG.E.U16 desc[UR10][R6.64], R11 ;  /* 0x0000000b06007986 */ /* 0x0203e4000c10150a */
[C---:B-1----:R-:W-:Y:S01]  /*718e0*/  LEA R6, P5, R3.reuse, R2, 0x1 ;  /* 0x0000000203067211 */ /* 0x042fe200078a08ff */
[----:B------:R-:W1:Y:S03]  /*718f0*/  LDC R11, c[0x0][0x3e8] ;  /* 0x0000fa00ff0b7b82 */ /* 0x000e660000000800 */
[----:B------:R-:W-:Y:S01]  /*71900*/  LEA.HI.X.SX32 R7, R3, R0, 0x1, P5 ;  /* 0x0000000003077211 */ /* 0x000fe200028f0eff */
[----:B--2---:R-:W-:-:S02]  /*71910*/  IMAD R3, R9, 0x2, R8 ;  /* 0x0000000209037824 */ /* 0x004fc400078e0208 */
[----:B------:R-:W2:Y:S04]  /*71920*/  LDL.LU.S16 R9, [R1+0x64] ;  /* 0x0000640001097983 */ /* 0x000ea80000300600 */
[----:B---3--:R3:W-:Y:S02]  /*71930*/  STG.E.U16 desc[UR10][R4.64], R10 ;  /* 0x0000000a04007986 */ /* 0x0087e4000c10150a */
        /* <DEDUP_REMOVED lines=135> */
[----:B-1----:R-:W-:-:S03]  /*721b0*/  LEA R8, R11, R3, 0x1 ;  /* 0x000000030b087211 */ /* 0x002fc600078e08ff */
[----:B------:R-:W1:Y:S01]  /*721c0*/  LDC R11, c[0x0][0x3e8] ;  /* 0x0000fa00ff0b7b82 */ /* 0x000e620000000800 */
[----:B-----5:R3:W-:Y:S04]  /*721d0*/  STG.E.U16 desc[UR10][R6.64], R12 ;  /* 0x0000000c06007986 */ /* 0x0207e8000c10150a */
[----:B------:R5:W-:Y:S01]  /*721e0*/  STG.E.U16 desc[UR10][R4.64], R26 ;  /* 0x0000001a04007986 */ /* 0x000be2000c10150a */
[C---:B---3--:R-:W-:Y:S02]  /*721f0*/  LEA R6, P5, R3.reuse, R2, 0x1 ;  /* 0x0000000203067211 */ /* 0x048fe400078a08ff */
[----:B------:R-:W3:Y:S02]  /*72200*/  LDC R12, c[0x0][0x3e8] ;  /* 0x0000fa00ff0c7b82 */ /* 0x000ee40000000800 */
[----:B------:R-:W-:Y:S01]  /*72210*/  LEA.HI.X.SX32 R7, R3, R0, 0x1, P5 ;  /* 0x0000000003077211 */ /* 0x000fe200028f0eff */
[----:B-----5:R-:W5:Y:S01]  /*72220*/  LDL.LU.S16 R26, [R1+0xc] ;  /* 0x00000c00011a7983 */ /* 0x020f620000300600 */
[----:B------:R-:W-:Y:S01]  /*72230*/  LEA R4, P5, R8, R2, 0x1 ;  /* 0x0000000208047211 */ /* 0x000fe200078a08ff */
[----:B--2---:R-:W-:-:S02]  /*72240*/  IMAD R3, R10, 0x2, R8 ;  /* 0x000000020a037824 */ /* 0x004fc400078e0208 */
[----:B------:R-:W2:Y:S01]  /*72250*/  LDL.LU.S16 R10, [R1] ;  /* 0x00000000010a7983 */ /* 0x000ea20000300600 */
[----:B------:R-:W-:Y:S02]  /*72260*/  LEA.HI.X.SX32 R5, R8, R0, 0x1, P5 ;  /* 0x0000000008057211 */ /* 0x000fe400028f0eff */
[----:B----4-:R-:W-:Y:S02]  /*72270*/  LEA R8, R9, R3, 0x1 ;  /* 0x0000000309087211 */ /* 0x010fe400078e08ff */
[----:B------:R-:W4:Y:S04]  /*72280*/  LDL.LU.S16 R9, [R1+0x10] ;  /* 0x0000100001097983 */ /* 0x000f280000300600 */
[----:B--2---:R2:W-:Y:S04]  /*72290*/  STG.E.U16 desc[UR10][R6.64], R10 ;  /* 0x0000000a06007986 */ /* 0x0045e8000c10150a */
[----:B----4-:R4:W-:Y:S01]  /*722a0*/  STG.E.U16 desc[UR10][R4.64], R9 ;  /* 0x0000000904007986 */ /* 0x0109e2000c10150a */
[C---:B--2---:R-:W-:Y:S01]  /*722b0*/  LEA R6, P5, R3.reuse, R2, 0x1 ;  /* 0x0000000203067211 */ /* 0x044fe200078a08ff */
[----:B------:R-:W2:Y:S03]  /*722c0*/  LDC R10, c[0x0][0x3e8] ;  /* 0x0000fa00ff0a7b82 */ /* 0x000ea60000000800 */
[----:B------:R-:W-:-:S02]  /*722d0*/  LEA.HI.X.SX32 R7, R3, R0, 0x1, P5 ;  /* 0x0000000003077211 */ /* 0x000fc400028f0eff */
[----:B----4-:R-:W-:-:S03]  /*722e0*/  LEA R4, P5, R8, R2, 0x1 ;  /* 0x0000000208047211 */ /* 0x010fc600078a08ff */
[----:B------:R-:W4:Y:S01]  /*722f0*/  LDC R9, c[0x0][0x3e8] ;  /* 0x0000fa00ff097b82 */ /* 0x000f220000000800 */
[----:B------:R-:W-:Y:S01]  /*72300*/  LEA.HI.X.SX32 R5, R8, R0, 0x1, P5 ;  /* 0x0000000008057211 */ /* 0x000fe200028f0eff */
[----:B-----5:R5:W-:Y:S01]  /*72310*/  STG.E.U16 desc[UR10][R6.64], R26 ;  /* 0x0000001a06007986 */ /* 0x020be2000c10150a */
[----:B0-----:R-:W-:-:S03]  /*72320*/  IMAD R3, R15, 0x2, R8 ;  /* 0x000000020f037824 */ /* 0x001fc600078e0208 */
[----:B------:R0:W-:Y:S02]  /*72330*/  STG.E.U16 desc[UR10][R4.64], R22 ;  /* 0x0000001604007986 */ /* 0x0001e4000c10150a */
[----:B---3--:R-:W-:Y:S01]  /*72340*/  LEA R8, R12, R3, 0x1 ;  /* 0x000000030c087211 */ /* 0x008fe200078e08ff */
[----:B------:R-:W3:Y:S01]  /*72350*/  LDC R15, c[0x0][0x3e8] ;  /* 0x0000fa00ff0f7b82 */ /* 0x000ee20000000800 */
[----:B-----5:R-:W-:-:S07]  /*72360*/  LEA R6, P5, R3, R2, 0x1 ;  /* 0x0000000203067211 */ /* 0x020fce00078a08ff */
[----:B------:R-:W5:Y:S08]  /*72370*/  LDC R26, c[0x0][0x3e8] ;  /* 0x0000fa00ff1a7b82 */ /* 0x000f700000000800 */
[----:B0-----:R-:W0:Y:S01]  /*72380*/  LDC R22, c[0x0][0x3e8] ;  /* 0x0000fa00ff167b82 */ /* 0x001e220000000800 */
[----:B------:R-:W-:Y:S01]  /*72390*/  LEA.HI.X.SX32 R7, R3, R0, 0x1, P5 ;  /* 0x0000000003077211 */ /* 0x000fe200028f0eff */
[----:B-1----:R-:W-:Y:S01]  /*723a0*/  IMAD R3, R11, 0x2, R8 ;  /* 0x000000020b037824 */ /* 0x002fe200078e0208 */
[----:B------:R-:W-:-:S05]  /*723b0*/  LEA R4, P5, R8, R2, 0x1 ;  /* 0x0000000208047211 */ /* 0x000fca00078a08ff */
[----:B------:R-:W1:Y:S01]  /*723c0*/  LDC R11, c[0x0][0x3e8] ;  /* 0x0000fa00ff0b7b82 */ /* 0x000e620000000800 */
[----:B------:R-:W-:Y:S01]  /*723d0*/  LEA.HI.X.SX32 R5, R8, R0, 0x1, P5 ;  /* 0x0000000008057211 */ /* 0x000fe200028f0eff */
[----:B------:R4:W-:Y:S01]  /*723e0*/  STG.E.U16 desc[UR10][R6.64], R23 ;  /* 0x0000001706007986 */ /* 0x0009e2000c10150a */
[----:B--2---:R-:W-:-:S03]  /*723f0*/  LEA R8, R10, R3, 0x1 ;  /* 0x000000030a087211 */ /* 0x004fc600078e08ff */
[----:B------:R2:W-:Y:S02]  /*72400*/  STG.E.U16 desc[UR10][R4.64], R28 ;  /* 0x0000001c04007986 */ /* 0x0005e4000c10150a */
[----:B------:R-:W3:Y:S01]  /*72410*/  LDC R12, c[0x0][0x3e8] ;  /* 0x0000fa00ff0c7b82 */ /* 0x000ee20000000800 */
[----:B----4-:R-:W-:-:S07]  /*72420*/  LEA R6, P5, R3, R2, 0x1 ;  /* 0x0000000203067211 */ /* 0x010fce00078a08ff */
[----:B------:R-:W4:Y:S01]  /*72430*/  LDC R23, c[0x0][0x3e8] ;  /* 0x0000fa00ff177b82 */ /* 0x000f220000000800 */
[----:B------:R-:W-:Y:S01]  /*72440*/  LEA.HI.X.SX32 R7, R3, R0, 0x1, P5 ;  /* 0x0000000003077211 */ /* 0x000fe200028f0eff */
[----:B------:R-:W-:Y:S01]  /*72450*/  IMAD R3, R9, 0x2, R8 ;  /* 0x0000000209037824 */ /* 0x000fe200078e0208 */
[----:B--2---:R-:W-:-:S03]  /*72460*/  LEA R4, P5, R8, R2, 0x1 ;  /* 0x0000000208047211 */ /* 0x004fc600078a08ff */
[----:B------:R0:W-:Y:S01]  /*72470*/  STG.E.U16 desc[UR10][R6.64], R29 ;  /* 0x0000001d06007986 */ /* 0x0001e2000c10150a */
[----:B------:R-:W-:Y:S02]  /*72480*/  LEA.HI.X.SX32 R5, R8, R0, 0x1, P5 ;  /* 0x0000000008057211 */ /* 0x000fe400028f0eff */
[----:B------:R-:W-:-:S04]  /*72490*/  LEA R8, P5, R3, R2, 0x1 ;  /* 0x0000000203087211 */ /* 0x000fc800078a08ff */
[----:B------:R-:W-:Y:S02]  /*724a0*/  LEA.HI.X.SX32 R9, R3, R0, 0x1, P5 ;  /* 0x0000000003097211 */ /* 0x000fe400028f0eff */
[----:B0-----:R-:W-:Y:S01]  /*724b0*/  LEA R7, R22, R3, 0x1 ;  /* 0x0000000316077211 */ /* 0x001fe200078e08ff */
[----:B------:R1:W-:Y:S01]  /*724c0*/  STG.E.U16 desc[UR10][R4.64], R20 ;  /* 0x0000001404007986 */ /* 0x0003e2000c10150a */
[----:B------:R-:W0:Y:S02]  /*724d0*/  LDC R22, c[0x0][0x3e8] ;  /* 0x0000fa00ff167b82 */ /* 0x000e240000000800 */
[C---:B------:R-:W-:Y:S01]  /*724e0*/  LEA R6, P5, R7.reuse, R2, 0x1 ;  /* 0x0000000207067211 */ /* 0x040fe200078a08ff */
[----:B-----5:R-:W-:Y:S01]  /*724f0*/  IMAD R3, R26, 0x2, R7 ;  /* 0x000000021a037824 */ /* 0x020fe200078e0207 */
[----:B------:R-:W2:Y:S02]  /*72500*/  LDL.LU R29, [R1+0xd00] ;  /* 0x000d0000011d7983 */ /* 0x000ea40000300800 */
[----:B------:R-:W-:-:S02]  /*72510*/  LEA.HI.X.SX32 R7, R7, R0, 0x1, P5 ;  /* 0x0000000007077211 */ /* 0x000fc400028f0eff */
[----:B------:R-:W-:Y:S01]  /*72520*/  LEA R10, P5, R3, R2, 0x1 ;  /* 0x00000002030a7211 */ /* 0x000fe200078a08ff */
[----:B------:R-:W2:Y:S01]  /*72530*/  LDL.LU R28, [R1+0x414] ;  /* 0x00041400011c7983 */ /* 0x000ea20000300800 */
[----:B-1----:R-:W-:Y:S01]  /*72540*/  LEA R5, R11, R3, 0x1 ;  /* 0x000000030b057211 */ /* 0x002fe200078e08ff */
[----:B------:R-:W1:Y:S01]  /*72550*/  LDC R20, c[0x0][0x3e8] ;  /* 0x0000fa00ff147b82 */ /* 0x000e620000000800 */
[----:B------:R-:W-:Y:S01]  /*72560*/  LEA.HI.X.SX32 R11, R3, R0, 0x1, P5 ;  /* 0x00000000030b7211 */ /* 0x000fe200028f0eff */
[----:B------:R5:W-:Y:S02]  /*72570*/  STG.E.U16 desc[UR10][R8.64], R21 ;  /* 0x0000001508007986 */ /* 0x000be4000c10150a */
[----:B---3--:R-:W-:Y:S02]  /*72580*/  IMAD R3, R15, 0x2, R5 ;  /* 0x000000020f037824 */ /* 0x008fe400078e0205 */
[----:B------:R-:W3:Y:S01]  /*72590*/  LDL.LU R26, [R1+0x418] ;  /* 0x00041800011a7983 */ /* 0x000ee20000300800 */
[----:B------:R-:W-:Y:S01]  /*725a0*/  LEA R4, P5, R5, R2, 0x1 ;  /* 0x0000000205047211 */ /* 0x000fe200078a08ff */
[----:B------:R-:W0:Y:S02]  /*725b0*/  LDC R15, c[0x0][0x3e8] ;  /* 0x0000fa00ff0f7b82 */ /* 0x000e240000000800 */
[----:B------:R4:W-:Y:S01]  /*725c0*/  STG.E.U16 desc[UR10][R6.64], R25 ;  /* 0x0000001906007986 */ /* 0x0009e2000c10150a */
[----:B-----5:R-:W-:-:S02]  /*725d0*/  LEA R9, R12, R3, 0x1 ;  /* 0x000000030c097211 */ /* 0x020fc400078e08ff */
[----:B------:R-:W-:-:S03]  /*725e0*/  PRMT R13, R13, 0x7632, R13 ;  /* 0x000076320d0d7816 */ /* 0x000fc6000000000d */
[----:B------:R-:W5:Y:S01]  /*725f0*/  LDC R21, c[0x0][0x3e8] ;  /* 0x0000fa00ff157b82 */ /* 0x000f620000000800 */
[----:B----4-:R-:W3:Y:S04]  /*72600*/  LDL.LU R25, [R1+0xd04] ;  /* 0x000d040001197983 */ /* 0x010ee80000300800 */
[----:B------:R-:W4:Y:S01]  /*72610*/  LDL.LU.S16 R12, [R1+0x4] ;  /* 0x00000400010c7983 */ /* 0x000f220000300600 */
[----:B------:R-:W-:Y:S02]  /*72620*/  LEA.HI.X.SX32 R5, R5, R0, 0x1, P5 ;  /* 0x0000000005057211 */ /* 0x000fe400028f0eff */
[----:B------:R-:W-:-:S04]  /*72630*/  LEA R6, P5, R3, R2, 0x1 ;  /* 0x0000000203067211 */ /* 0x000fc800078a08ff */
[----:B------:R-:W-:Y:S01]  /*72640*/  LEA.HI.X.SX32 R7, R3, R0, 0x1, P5 ;  /* 0x0000000003077211 */ /* 0x000fe200028f0eff */
[----:B------:R-:W-:Y:S01]  /*72650*/  IMAD R3, R23, 0x2, R9 ;  /* 0x0000000217037824 */ /* 0x000fe200078e0209 */
[C---:B------:R-:W-:Y:S01]  /*72660*/  LEA R8, P5, R9.reuse, R2, 0x1 ;  /* 0x0000000209087211 */ /* 0x040fe200078a08ff */
[----:B------:R-:W2:Y:S03]  /*72670*/  LDL.LU R23, [R1+0x41c] ;  /* 0x00041c0001177983 */ /* 0x000ea60000300800 */
[----:B------:R-:W-:Y:S01]  /*72680*/  LEA.HI.X.SX32 R9, R9, R0, 0x1, P5 ;  /* 0x0000000009097211 */ /* 0x000fe200028f0eff */
[----:B----4-:R4:W-:Y:S04]  /*72690*/  STG.E.U16 desc[UR10][R10.64], R12 ;  /* 0x0000000c0a007986 */ /* 0x0109e8000c10150a */
[----:B------:R1:W-:Y:S01]  /*726a0*/  STG.E.U16 desc[UR10][R4.64], R18 ;  /* 0x0000001204007986 */ /* 0x0003e2000c10150a */
[----:B----4-:R-:W-:-:S02]  /*726b0*/  LEA R10, P5, R3, R2, 0x1 ;  /* 0x00000002030a7211 */ /* 0x010fc400078a08ff */
[----:B0-----:R-:W-:Y:S02]  /*726c0*/  LEA R12, R22, R3, 0x1 ;  /* 0x00000003160c7211 */ /* 0x001fe400078e08ff */
[----:B------:R-:W-:Y:S01]  /*726d0*/  LEA.HI.X.SX32 R11, R3, R0, 0x1, P5 ;  /* 0x00000000030b7211 */ /* 0x000fe200028f0eff */
[----:B------:R0:W-:Y:S01]  /*726e0*/  STG.E.U16 desc[UR10][R6.64], R19 ;  /* 0x0000001306007986 */ /* 0x0001e2000c10150a */
[----:B-1----:R-:W-:Y:S01]  /*726f0*/  LEA R4, P5, R12, R2, 0x1 ;  /* 0x000000020c047211 */ /* 0x002fe200078a08ff */
[----:B------:R-:W-:Y:S02]  /*72700*/  IMAD R3, R20, 0x2, R12 ;  /* 0x0000000214037824 */ /* 0x000fe400078e020c */
[----:B------:R-:W4:Y:S01]  /*72710*/  LDL.LU R22, [R1+0xd08] ;  /* 0x000d080001167983 */ /* 0x000f220000300800 */
[----:B------:R-:W-:-:S03]  /*72720*/  LEA.HI.X.SX32 R5, R12, R0, 0x1, P5 ;  /* 0x000000000c057211 */ /* 0x000fc600028f0eff */
[----:B------:R-:W-:Y:S01]  /*72730*/  STG.E.U16 desc[UR10][R8.64], R24 ;  /* 0x0000001808007986 */ /* 0x000fe2000c10150a */
[----:B0-----:R-:W-:-:S03]  /*72740*/  LEA R6, P5, R3, R2, 0x1 ;  /* 0x0000000203067211 */ /* 0x001fc600078a08ff */
[----:B------:R-:W-:Y:S01]  /*72750*/  STG.E.U16 desc[UR10][R10.64], R27 ;  /* 0x0000001b0a007986 */ /* 0x000fe2000c10150a */
[----:B------:R-:W-:-:S03]  /*72760*/  LEA.HI.X.SX32 R7, R3, R0, 0x1, P5 ;  /* 0x0000000003077211 */ /* 0x000fc600028f0eff */
[----:B------:R-:W4:Y:S04]  /*72770*/  LDL.LU R20, [R1+0x420] ;  /* 0x0004200001147983 */ /* 0x000f280000300800 */
[----:B------:R-:W-:Y:S04]  /*72780*/  STG.E.U16 desc[UR10][R4.64], R14 ;  /* 0x0000000e04007986 */ /* 0x000fe8000c10150a */
[----:B------:R-:W4:Y:S04]  /*72790*/  LDL.LU R19, [R1+0xd0c] ;  /* 0x000d0c0001137983 */ /* 0x000f280000300800 */
[----:B------:R0:W-:Y:S04]  /*727a0*/  STG.E.U16 desc[UR10][R6.64], R13 ;  /* 0x0000000d06007986 */ /* 0x0001e8000c10150a */
[----:B0-----:R-:W4:Y:S01]  /*727b0*/  LDL.LU R13, [R1+0x404] ;  /* 0x00040400010d7983 */ /* 0x001f220000300800 */
[----:B------:R-:W0:Y:S01]  /*727c0*/  S2R R18, SR_TID.X ;  /* 0x0000000000127919 */ /* 0x000e220000002100 */
[----:B-----5:R-:W-:-:S04]  /*727d0*/  LEA R12, R21, R3, 0x1 ;  /* 0x00000003150c7211 */ /* 0x020fc800078e08ff */
[----:B------:R-:W-:Y:S01]  /*727e0*/  LEA R8, P5, R12, R2, 0x1 ;  /* 0x000000020c087211 */ /* 0x000fe200078a08ff */
[----:B------:R-:W-:-:S03]  /*727f0*/  IMAD R3, R15, 0x2, R12 ;  /* 0x000000020f037824 */ /* 0x000fc600078e020c */
[----:B------:R-:W-:Y:S01]  /*72800*/  LEA.HI.X.SX32 R9, R12, R0, 0x1, P5 ;  /* 0x000000000c097211 */ /* 0x000fe200028f0eff */
[----:B---3--:R-:W-:Y:S01]  /*72810*/  FFMA R6, R26, 0.69314718246459960938, R25 ;  /* 0x3f3172181a067823 */ /* 0x008fe20000000019 */
[----:B--2---:R-:W-:Y:S01]  /*72820*/  FFMA R7, R28, 0.69314718246459960938, R29 ;  /* 0x3f3172181c077823 */ /* 0x004fe2000000001d */
[C---:B------:R-:W-:Y:S02]  /*72830*/  LEA R2, P5, R3.reuse, R2, 0x1 ;  /* 0x0000000203027211 */ /* 0x040fe400078a08ff */
[----:B------:R-:W-:Y:S02]  /*72840*/  PRMT R17, R14, 0x7632, R17 ;  /* 0x000076320e117816 */ /* 0x000fe40000000011 */
[----:B------:R-:W-:Y:S02]  /*72850*/  LEA.HI.X.SX32 R3, R3, R0, 0x1, P5 ;  /* 0x0000000003037211 */ /* 0x000fe400028f0eff */
[----:B0-----:R-:W-:Y:S01]  /*72860*/  LOP3.LUT R0, R18, 0x1c, RZ, 0xc0, !PT ;  /* 0x0000001c12007812 */ /* 0x001fe200078ec0ff */
[----:B----4-:R-:W-:Y:S01]  /*72870*/  FFMA R5, R23, 0.69314718246459960938, R22 ;  /* 0x3f31721817057823 */ /* 0x010fe20000000016 */
[----:B------:R-:W-:Y:S01]  /*72880*/  FFMA R4, R20, 0.69314718246459960938, R19 ;  /* 0x3f31721814047823 */ /* 0x000fe20000000013 */
[----:B------:R0:W-:Y:S04]  /*72890*/  STL [R1+0x15a4], R13 ;  /* 0x0015a40d01007387 */ /* 0x0001e80000100800 */
[----:B0-----:R-:W2:Y:S04]  /*728a0*/  LDL.LU R13, [R1+0xcfc] ;  /* 0x000cfc00010d7983 */ /* 0x001ea80000300800 */
[----:B------:R-:W3:Y:S04]  /*728b0*/  LDL.LU R12, [R1+0xcec] ;  /* 0x000cec00010c7983 */ /* 0x000ee80000300800 */
[----:B------:R-:W3:Y:S04]  /*728c0*/  LDL.LU R27, [R1+0x400] ;  /* 0x00040000011b7983 */ /* 0x000ee80000300800 */
[----:B------:R-:W4:Y:S04]  /*728d0*/  LDL.LU R10, [R1+0xce8] ;  /* 0x000ce800010a7983 */ /* 0x000f280000300800 */
[----:B------:R-:W4:Y:S04]  /*728e0*/  LDL.LU R11, [R1+0x3fc] ;  /* 0x0003fc00010b7983 */ /* 0x000f280000300800 */
        /* <DEDUP_REMOVED lines=12> */
[----:B--2---:R0:W-:Y:S04]  /*729b0*/  STL [R1+0x1598], R18 ;  /* 0x0015981201007387 */ /* 0x0041e80000100800 */
[----:B0-----:R-:W2:Y:S04]  /*729c0*/  LDL.LU R18, [R1+0xcc8] ;  /* 0x000cc80001127983 */ /* 0x001ea80000300800 */
[----:B------:R-:W-:Y:S04]  /*729d0*/  STG.E.U16 desc[UR10][R8.64], R17 ;  /* 0x0000001108007986 */ /* 0x000fe8000c10150a */
[----:B------:R-:W-:Y:S01]  /*729e0*/  STG.E.U16 desc[UR10][R2.64], R16 ;  /* 0x0000001002007986 */ /* 0x000fe2000c10150a */
[----:B------:R-:W-:Y:S01]  /*729f0*/  LEA R0, R0, UR7, 0x2 ;  /* 0x0000000700007c11 */ /* 0x000fe2000f8e10ff */
[----:B------:R-:W-:Y:S06]  /*72a00*/  BAR.SYNC.DEFER_BLOCKING 0x0 ;  /* 0x0000000000007b1d */ /* 0x000fec0000010000 */
[----:B--2---:R0:W-:Y:S04]  /*72a10*/  STL [R1+0x159c], R18 ;  /* 0x00159c1201007387 */ /* 0x0041e80000100800 */
[----:B0-----:R-:W2:Y:S04]  /*72a20*/  LDL.LU R18, [R1+0xccc] ;  /* 0x000ccc0001127983 */ /* 0x001ea80000300800 */
[----:B------:R-:W-:Y:S04]  /*72a30*/  STS.128 [R0], R4 ;  /* 0x0000000400007388 */ /* 0x000fe80000000c00 */
        /* <DEDUP_REMOVED lines=11> */
[----:B------:R-:W3:Y:S04]  /*72af0*/  LDL.LU R6, [R1+0x40c] ;  /* 0x00040c0001067983 */ /* 0x000ee80000300800 */
[----:B------:R-:W4:Y:S01]  /*72b00*/  LDL.LU R7, [R1+0xcf4] ;  /* 0x000cf40001077983 */ /* 0x000f220000300800 */
[----:B--2---:R-:W-:-:S03]  /*72b10*/  FFMA R4, R4, 0.69314718246459960938, R13 ;  /* 0x3f31721804047823 */ /* 0x004fc6000000000d */
[----:B------:R-:W2:Y:S01]  /*72b20*/  LDL.LU R13, [R1+0x15a4] ;  /* 0x0015a400010d7983 */ /* 0x000ea20000300800 */
[----:B---3--:R-:W-:Y:S01]  /*72b30*/  FFMA R5, R6, 0.69314718246459960938, R5 ;  /* 0x3f31721806057823 */ /* 0x008fe20000000005 */
[----:B----4-:R-:W-:Y:S01]  /*72b40*/  FFMA R6, R8, 0.69314718246459960938, R7 ;  /* 0x3f31721808067823 */ /* 0x010fe20000000007 */
[----:B------:R-:W-:Y:S02]  /*72b50*/  FFMA R8, R27, 0.69314718246459960938, R12 ;  /* 0x3f3172181b087823 */ /* 0x000fe4000000000c */
[----:B------:R-:W3:Y:S01]  /*72b60*/  LDL.LU R27, [R1+0x1c8] ;  /* 0x0001c800011b7983 */ /* 0x000ee20000300800 */
[----:B------:R-:W-:Y:S01]  /*72b70*/  FFMA R12, R22, 0.69314718246459960938, R20 ;  /* 0x3f317218160c7823 */ /* 0x000fe20000000014 */
[----:B------:R-:W-:Y:S01]  /*72b80*/  FFMA R14, R29, 0.69314718246459960938, R14 ;  /* 0x3f3172181d0e7823 */ /* 0x000fe2000000000e */
[----:B------:R-:W-:Y:S01]  /*72b90*/  FFMA R15, R15, 0.69314718246459960938, R18 ;  /* 0x3f3172180f0f7823 */ /* 0x000fe20000000012 */
[----:B--2---:R-:W-:Y:S01]  /*72ba0*/  FFMA R7, R13, 0.69314718246459960938, R9 ;  /* 0x3f3172180d077823 */ /* 0x004fe20000000009 */
[----:B------:R-:W-:Y:S01]  /*72bb0*/  FFMA R9, R11, 0.69314718246459960938, R10 ;  /* 0x3f3172180b097823 */ /* 0x000fe2000000000a */
[----:B-----5:R-:W-:Y:S01]  /*72bc0*/  FFMA R10, R21, 0.69314718246459960938, R24 ;  /* 0x3f317218150a7823 */ /* 0x020fe20000000018 */
[----:B------:R-:W-:Y:S01]  /*72bd0*/  FFMA R11, R28, 0.69314718246459960938, R25 ;  /* 0x3f3172181c0b7823 */ /* 0x000fe20000000019 */
[----:B------:R-:W2:Y:S04]  /*72be0*/  LDL.LU R24, [R1+0xca0] ;  /* 0x000ca00001187983 */ /* 0x000ea80000300800 */
[----:B------:R-:W4:Y:S01]  /*72bf0*/  LDL.LU R21, [R1+0x22c] ;  /* 0x00022c0001157983 */ /* 0x000f220000300800 */
[----:B------:R-:W-:-:S03]  /*72c00*/  FFMA R13, R26, 0.69314718246459960938, R23 ;  /* 0x3f3172181a0d7823 */ /* 0x000fc60000000017 */
[----:B------:R-:W5:Y:S04]  /*72c10*/  LDL.LU R25, [R1+0x218] ;  /* 0x0002180001197983 */ /* 0x000f680000300800 */
[----:B------:R-:W2:Y:S04]  /*72c20*/  LDL.LU R28, [R1+0x208] ;  /* 0x00020800011c7983 */ /* 0x000ea80000300800 */
[----:B------:R-:W2:Y:S04]  /*72c30*/  LDL.LU R20, [R1+0x1c4] ;  /* 0x0001c40001147983 */ /* 0x000ea80000300800 */
[----:B------:R-:W2:Y:S04]  /*72c40*/  LDL.LU R22, [R1+0xc9c] ;  /* 0x000c9c0001167983 */ /* 0x000ea80000300800 */
[----:B------:R-:W2:Y:S04]  /*72c50*/  LDL.LU R23, [R1+0xc98] ;  /* 0x000c980001177983 */ /* 0x000ea80000300800 */
[----:B------:R-:W2:Y:S04]  /*72c60*/  LDL.LU R26, [R1+0xc94] ;  /* 0x000c9400011a7983 */ /* 0x000ea80000300800 */
[----:B------:R-:W2:Y:S04]  /*72c70*/  LDL.LU R29, [R1+0xc90] ;  /* 0x000c9000011d7983 */ /* 0x000ea80000300800 */
[----:B------:R-:W2:Y:S02]  /*72c80*/  LDL.LU R18, [R1+0x15a0] ;  /* 0x0015a00001127983 */ /* 0x000ea40000300800 */
[----:B--2---:R-:W-:-:S02]  /*72c90*/  FFMA R16, R16, 0.69314718246459960938, R18 ;  /* 0x3f31721810107823 */ /* 0x004fc40000000012 */
[----:B------:R-:W2:Y:S04]  /*72ca0*/  LDL.LU R18, [R1+0x159c] ;  /* 0x00159c0001127983 */ /* 0x000ea80000300800 */
[----:B------:R0:W-:Y:S04]  /*72cb0*/  STS.128 [R0+0x80], R4 ;  /* 0x0000800400007388 */ /* 0x0001e80000000c00 */
[----:B------:R1:W-:Y:S04]  /*72cc0*/  STS.128 [R0+0x100], R8 ;  /* 0x0001000800007388 */ /* 0x0003e80000000c00 */
[----:B------:R0:W-:Y:S01]  /*72cd0*/  STS.128 [R0+0x180], R12 ;  /* 0x0001800c00007388 */ /* 0x0001e20000000c00 */
[----:B--2---:R-:W-:-:S03]  /*72ce0*/  FFMA R17, R17, 0.69314718246459960938, R18 ;  /* 0x3f31721811117823 */ /* 0x004fc60000000012 */
[----:B------:R-:W2:Y:S04]  /*72cf0*/  LDL.LU R18, [R1+0x1598] ;  /* 0x0015980001127983 */ /* 0x000ea80000300800 */
[----:B0-----:R-:W3:Y:S04]  /*72d00*/  LDL.LU R4, [R1+0x3b0] ;  /* 0x0003b00001047983 */ /* 0x001ee80000300800 */
[----:B------:R-:W3:Y:S04]  /*72d10*/  LDL.LU R5, [R1+0x3a4] ;  /* 0x0003a40001057983 */ /* 0x000ee80000300800 */
[----:B------:R-:W3:Y:S04]  /*72d20*/  LDL.LU R6, [R1+0x390] ;  /* 0x0003900001067983 */ /* 0x000ee80000300800 */
[----:B------:R-:W3:Y:S04]  /*72d30*/  LDL.LU R7, [R1+0x38c] ;  /* 0x00038c0001077983 */ /* 0x000ee80000300800 */
[----:B-1----:R-:W3:Y:S04]  /*72d40*/  LDL.LU R11, [R1+0x260] ;  /* 0x00026000010b7983 */ /* 0x002ee80000300800 */
[----:B------:R-:W3:Y:S04]  /*72d50*/  LDL.LU R8, [R1+0x364] ;  /* 0x0003640001087983 */ /* 0x000ee80000300800 */
[----:B------:R-:W4:Y:S04]  /*72d60*/  LDL.LU R9, [R1+0x1cc] ;  /* 0x0001cc0001097983 */ /* 0x000f280000300800 */
[----:B------:R-:W4:Y:S04]  /*72d70*/  LDL.LU R10, [R1+0xca4] ;  /* 0x000ca400010a7983 */ /* 0x000f280000300800 */
[----:B------:R-:W4:Y:S04]  /*72d80*/  LDL.LU R12, [R1+0xcb4] ;  /* 0x000cb400010c7983 */ /* 0x000f280000300800 */
[----:B------:R-:W4:Y:S04]  /*72d90*/  LDL.LU R13, [R1+0xcb0] ;  /* 0x000cb000010d7983 */ /* 0x000f280000300800 */
[----:B------:R-:W5:Y:S01]  /*72da0*/  LDL.LU R14, [R1+0xcac] ;  /* 0x000cac00010e7983 */ /* 0x000f620000300800 */
[----:B------:R-:W-:-:S03]  /*72db0*/  FFMA R19, R19, 0.69314718246459960938, R3 ;  /* 0x3f31721813137823 */ /* 0x000fc60000000003 */
[----:B------:R-:W5:Y:S01]  /*72dc0*/  LDL.LU R15, [R1+0xca8] ;  /* 0x000ca800010f7983 */ /* 0x000f620000300800 */
[----:B--2---:R-:W-:Y:S02]  /*72dd0*/  FFMA R18, R18, 0.69314718246459960938, R2 ;  /* 0x3f31721812127823 */ /* 0x004fe40000000002 */
[----:B------:R-:W0:Y:S03]  /*72de0*/  LDC.64 R2, c[0x0][0x3a0] ;  /* 0x0000e800ff027b82 */ /* 0x000e260000000a00 */
[----:B------:R1:W-:Y:S04]  /*72df0*/  STS.128 [R0+0x200], R16 ;  /* 0x0002001000007388 */ /* 0x0003e80000000c00 */
[----:B-1----:R-:W2:Y:S04]  /*72e00*/  LDL.LU R18, [R1+0xcbc] ;  /* 0x000cbc0001127983 */ /* 0x002ea80000300800 */
[----:B------:R-:W2:Y:S01]  /*72e10*/  LDL.LU R19, [R1+0xcb8] ;  /* 0x000cb80001137983 */ /* 0x000ea20000300800 */
[----:B---3--:R-:W-:Y:S01]  /*72e20*/  FSEL R11, R11, -INF , P4 ;  /* 0xff8000000b0b7808 */ /* 0x008fe20002000000 */
[----:B----4-:R-:W-:Y:S01]  /*72e30*/  FFMA R7, R7, 0.69314718246459960938, R13 ;  /* 0x3f31721807077823 */ /* 0x010fe2000000000d */
[----:B-----5:R-:W-:Y:S01]  /*72e40*/  FSEL R13, R25, -INF , P6 ;  /* 0xff800000190d7808 */ /* 0x020fe20003000000 */
[----:B------:R-:W-:Y:S01]  /*72e50*/  FFMA R8, R8, 0.69314718246459960938, R14 ;  /* 0x3f31721808087823 */ /* 0x000fe2000000000e */
[----:B------:R-:W-:Y:S01]  /*72e60*/  FSEL R14, R28, -INF , P1 ;  /* 0xff8000001c0e7808 */ /* 0x000fe20000800000 */
[----:B------:R-:W1:Y:S01]  /*72e70*/  S2R R25, SR_CTAID.X ;  /* 0x0000000000197919 */ /* 0x000e620000002500 */
[----:B------:R-:W1:Y:S01]  /*72e80*/  S2R R28, SR_TID.X ;  /* 0x00000000001c7919 */ /* 0x000e620000002100 */
[----:B------:R-:W-:Y:S01]  /*72e90*/  FFMA R6, R6, 0.69314718246459960938, R12 ;  /* 0x3f31721806067823 */ /* 0x000fe2000000000c */
[----:B------:R-:W-:Y:S01]  /*72ea0*/  FFMA R9, R9, 0.69314718246459960938, R15 ;  /* 0x3f31721809097823 */ /* 0x000fe2000000000f */
[----:B------:R-:W-:-:S02]  /*72eb0*/  FSEL R12, R21, -INF , P0 ;  /* 0xff800000150c7808 */ /* 0x000fc40000000000 */
[----:B------:R-:W-:Y:S01]  /*72ec0*/  FSEL R15, R20, -INF , P3 ;  /* 0xff800000140f7808 */ /* 0x000fe20001800000 */
[----:B------:R-:W-:Y:S01]  /*72ed0*/  FFMA R10, R27, 0.69314718246459960938, R10 ;  /* 0x3f3172181b0a7823 */ /* 0x000fe2000000000a */
[----:B------:R-:W-:Y:S01]  /*72ee0*/  FFMA R11, R11, 0.69314718246459960938, R24 ;  /* 0x3f3172180b0b7823 */ /* 0x000fe20000000018 */
[----:B------:R-:W-:Y:S01]  /*72ef0*/  FFMA R12, R12, 0.69314718246459960938, R22 ;  /* 0x3f3172180c0c7823 */ /* 0x000fe20000000016 */
[----:B------:R-:W-:Y:S01]  /*72f00*/  FFMA R13, R13, 0.69314718246459960938, R23 ;  /* 0x3f3172180d0d7823 */ /* 0x000fe20000000017 */
[----:B------:R-:W-:Y:S01]  /*72f10*/  FFMA R14, R14, 0.69314718246459960938, R26 ;  /* 0x3f3172180e0e7823 */ /* 0x000fe2000000001a */
[----:B------:R-:W-:Y:S01]  /*72f20*/  FFMA R15, R15, 0.69314718246459960938, R29 ;  /* 0x3f3172180f0f7823 */ /* 0x000fe2000000001d */
[----:B------:R3:W-:Y:S04]  /*72f30*/  STS.128 [R0+0x300], R8 ;  /* 0x0003000800007388 */ /* 0x0007e80000000c00 */
[----:B------:R3:W-:Y:S01]  /*72f40*/  STS.128 [R0+0x380], R12 ;  /* 0x0003800c00007388 */ /* 0x0007e20000000c00 */
[----:B------:R-:W-:-:S04]  /*72f50*/  UIMAD UR4, UR6, UR4, URZ ;  /* 0x00000004060472a4 */ /* 0x000fc8000f8e02ff */
[----:B------:R-:W-:Y:S02]  /*72f60*/  USHF.L.U32 UR6, UR4, 0x2, URZ ;  /* 0x0000000204067899 */ /* 0x000fe400080006ff */
[----:B------:R-:W-:Y:S01]  /*72f70*/  UIMAD.WIDE UR4, UR4, 0x4, URZ ;  /* 0x00000004040478a5 */ /* 0x000fe2000f8e02ff */
[----:B-1----:R-:W-:-:S04]  /*72f80*/  PRMT R28, R28, 0x6540, R25 ;  /* 0x000065401c1c7816 */ /* 0x002fc80000000019 */
[C---:B------:R-:W-:Y:S01]  /*72f90*/  SHF.L.U32 R17, R28.reuse, 0x2, RZ ;  /* 0x000000021c117819 */ /* 0x040fe200000006ff */
[----:B------:R-:W-:-:S03]  /*72fa0*/  IMAD.HI R16, R28, 0x4, RZ ;  /* 0x000000041c107827 */ /* 0x000fc600078e02ff */
[----:B0-----:R-:W-:-:S04]  /*72fb0*/  IADD3 R2, P0, P1, R17, UR6, R2 ;  /* 0x0000000611027c10 */ /* 0x001fc8000f91e002 */
[----:B------:R-:W-:Y:S01]  /*72fc0*/  IADD3.X R3, PT, PT, R16, UR5, R3, P0, P1 ;  /* 0x0000000510037c10 */ /* 0x000fe200087e2403 */
[----:B--2---:R-:W-:Y:S01]  /*72fd0*/  FFMA R4, R4, 0.69314718246459960938, R18 ;  /* 0x3f31721804047823 */ /* 0x004fe20000000012 */
[----:B------:R-:W-:-:S05]  /*72fe0*/  FFMA R5, R5, 0.69314718246459960938, R19 ;  /* 0x3f31721805057823 */ /* 0x000fca0000000013 */
[----:B------:R3:W-:Y:S01]  /*72ff0*/  STS.128 [R0+0x280], R4 ;  /* 0x0002800400007388 */ /* 0x0007e20000000c00 */
[----:B------:R-:W-:Y:S06]  /*73000*/  BAR.SYNC.DEFER_BLOCKING 0x0 ;  /* 0x0000000000007b1d */ /* 0x000fec0000010000 */
[----:B------:R-:W-:Y:S05]  /*73010*/  @P2 EXIT ;  /* 0x000000000000294d */ /* 0x000fea0003800000 */
[----:B------:R-:W2:Y:S04]  /*73020*/  LDL.LU R28, [R1+0x368] ;  /* 0x00036800011c7983 */ /* 0x000ea80000300800 */
[----:B--23--:R-:W0:Y:S04]  /*73030*/  LDS R5, [R28] ;  /* 0x000000001c057984 */ /* 0x00ce280000000800 */
[----:B0-----:R-:W-:Y:S01]  /*73040*/  STG.E desc[UR10][R2.64], R5 ;  /* 0x0000000502007986 */ /* 0x001fe2000c10190a */
[----:B------:R-:W-:Y:S05]  /*73050*/  EXIT ;  /* 0x000000000000794d */ /* 0x000fea0003800000 */
.L_x_2:
[----:B------:R-:W-:-:S00]  /*73060*/  BRA `(.L_x_2) ;  /* 0xfffffffc00fc7947 */ /* 0x000fc0000383ffff */
[----:B------:R-:W-:-:S00]  /*73070*/  NOP ;  /* 0x0000000000007918 */ /* 0x000fc00000000000 */
        /* <DEDUP_REMOVED lines=8> */
.L_x_3:


//--------------------- .nv.global.init           --------------------------
	.section	.nv.global.init,"aw",@progbits
.nv.global.init:
	.type		_$_str,@object
	.size		_$_str,(.L_0 - _$_str)
_$_str:
        /*0000*/ 	.byte	0x5f, 0x5f, 0x43, 0x55, 0x44, 0x41, 0x5f, 0x46, 0x54, 0x5a, 0x00
.L_0:


//--------------------- .nv.shared.attn_fwd       --------------------------
	.section	.nv.shared.attn_fwd,"aw",@nobits
	.sectionflags	@""
	.align	16
	.zero		1024


//--------------------- .nv.shared.reserved.0     --------------------------
	.section	.nv.shared.reserved.0,"aw",@nobits
	.weak		__nv_reservedSMEM_offset_0_alias
	.size		__nv_reservedSMEM_offset_0_alias, 0, 64
	.other		__nv_reservedSMEM_offset_0_alias,@"STO_CUDA_RESERVED_SHARED STV_DEFAULT"
__nv_reservedSMEM_offset_0_alias:
	.zero		0
	.zero		64


//--------------------- .nv.constant0.attn_fwd    --------------------------
	.section	.nv.constant0.attn_fwd,"a",@progbits
	.sectionflags	@""
	.align	4
.nv.constant0.attn_fwd:
	.zero		1032


//--------------------- SYMBOLS --------------------------

	.type		.nv.reservedSmem.offset0,@object
	.size		.nv.reservedSmem.offset0,0x4
	.type		.nv.reservedSmem.cap,@object
	.size		.nv.reservedSmem.cap,0x4
